//
// Generated by NVIDIA NVVM Compiler
//
// Compiler Build ID: CL-36424714
// Cuda compilation tools, release 13.0, V13.0.88
// Based on NVVM 20.0.0
//

.version 9.0
.target sm_100
.address_size 64

	// .globl	_Z13gpu_transposePdi
.global .align 1 .b8 _ZN34_INTERNAL_fb49f09e_4_k_cu_661a4d364cuda3std3__45__cpo5beginE[1];
.global .align 1 .b8 _ZN34_INTERNAL_fb49f09e_4_k_cu_661a4d364cuda3std3__45__cpo3endE[1];
.global .align 1 .b8 _ZN34_INTERNAL_fb49f09e_4_k_cu_661a4d364cuda3std3__45__cpo6cbeginE[1];
.global .align 1 .b8 _ZN34_INTERNAL_fb49f09e_4_k_cu_661a4d364cuda3std3__45__cpo4cendE[1];
.global .align 1 .b8 _ZN34_INTERNAL_fb49f09e_4_k_cu_661a4d364cuda3std3__45__cpo6rbeginE[1];
.global .align 1 .b8 _ZN34_INTERNAL_fb49f09e_4_k_cu_661a4d364cuda3std3__45__cpo4rendE[1];
.global .align 1 .b8 _ZN34_INTERNAL_fb49f09e_4_k_cu_661a4d364cuda3std3__45__cpo7crbeginE[1];
.global .align 1 .b8 _ZN34_INTERNAL_fb49f09e_4_k_cu_661a4d364cuda3std3__45__cpo5crendE[1];
.global .align 1 .b8 _ZN34_INTERNAL_fb49f09e_4_k_cu_661a4d364cuda3std3__436_GLOBAL__N__fb49f09e_4_k_cu_661a4d366ignoreE[1];
.global .align 1 .b8 _ZN34_INTERNAL_fb49f09e_4_k_cu_661a4d364cuda3std3__419piecewise_constructE[1];
.global .align 1 .b8 _ZN34_INTERNAL_fb49f09e_4_k_cu_661a4d364cuda3std3__48in_placeE[1];
.global .align 1 .b8 _ZN34_INTERNAL_fb49f09e_4_k_cu_661a4d364cuda3std3__420unreachable_sentinelE[1];
.global .align 1 .b8 _ZN34_INTERNAL_fb49f09e_4_k_cu_661a4d364cuda3std3__47nulloptE[1];
.global .align 1 .b8 _ZN34_INTERNAL_fb49f09e_4_k_cu_661a4d364cuda3std3__48unexpectE[1];
.global .align 1 .b8 _ZN34_INTERNAL_fb49f09e_4_k_cu_661a4d364cuda3std6ranges3__45__cpo4swapE[1];
.global .align 1 .b8 _ZN34_INTERNAL_fb49f09e_4_k_cu_661a4d364cuda3std6ranges3__45__cpo9iter_moveE[1];
.global .align 1 .b8 _ZN34_INTERNAL_fb49f09e_4_k_cu_661a4d364cuda3std6ranges3__45__cpo5beginE[1];
.global .align 1 .b8 _ZN34_INTERNAL_fb49f09e_4_k_cu_661a4d364cuda3std6ranges3__45__cpo3endE[1];
.global .align 1 .b8 _ZN34_INTERNAL_fb49f09e_4_k_cu_661a4d364cuda3std6ranges3__45__cpo6cbeginE[1];
.global .align 1 .b8 _ZN34_INTERNAL_fb49f09e_4_k_cu_661a4d364cuda3std6ranges3__45__cpo4cendE[1];
.global .align 1 .b8 _ZN34_INTERNAL_fb49f09e_4_k_cu_661a4d364cuda3std6ranges3__45__cpo7advanceE[1];
.global .align 1 .b8 _ZN34_INTERNAL_fb49f09e_4_k_cu_661a4d364cuda3std6ranges3__45__cpo9iter_swapE[1];
.global .align 1 .b8 _ZN34_INTERNAL_fb49f09e_4_k_cu_661a4d364cuda3std6ranges3__45__cpo4nextE[1];
.global .align 1 .b8 _ZN34_INTERNAL_fb49f09e_4_k_cu_661a4d364cuda3std6ranges3__45__cpo4prevE[1];
.global .align 1 .b8 _ZN34_INTERNAL_fb49f09e_4_k_cu_661a4d364cuda3std6ranges3__45__cpo4dataE[1];
.global .align 1 .b8 _ZN34_INTERNAL_fb49f09e_4_k_cu_661a4d364cuda3std6ranges3__45__cpo5cdataE[1];
.global .align 1 .b8 _ZN34_INTERNAL_fb49f09e_4_k_cu_661a4d364cuda3std6ranges3__45__cpo4sizeE[1];
.global .align 1 .b8 _ZN34_INTERNAL_fb49f09e_4_k_cu_661a4d364cuda3std6ranges3__45__cpo5ssizeE[1];
.global .align 1 .b8 _ZN34_INTERNAL_fb49f09e_4_k_cu_661a4d364cuda3std6ranges3__45__cpo8distanceE[1];
.global .align 1 .b8 _ZN34_INTERNAL_fb49f09e_4_k_cu_661a4d366thrust24THRUST_300001_SM_1000_NS8cuda_cub3parE[1];
.global .align 1 .b8 _ZN34_INTERNAL_fb49f09e_4_k_cu_661a4d366thrust24THRUST_300001_SM_1000_NS8cuda_cub10par_nosyncE[1];
.global .align 1 .b8 _ZN34_INTERNAL_fb49f09e_4_k_cu_661a4d366thrust24THRUST_300001_SM_1000_NS6system6detail10sequential3seqE[1];
.global .align 1 .b8 _ZN34_INTERNAL_fb49f09e_4_k_cu_661a4d366thrust24THRUST_300001_SM_1000_NS6system3cpp3parE[1];
.global .align 1 .b8 _ZN34_INTERNAL_fb49f09e_4_k_cu_661a4d366thrust24THRUST_300001_SM_1000_NS12placeholders2_1E[1];
.global .align 1 .b8 _ZN34_INTERNAL_fb49f09e_4_k_cu_661a4d366thrust24THRUST_300001_SM_1000_NS12placeholders2_2E[1];
.global .align 1 .b8 _ZN34_INTERNAL_fb49f09e_4_k_cu_661a4d366thrust24THRUST_300001_SM_1000_NS12placeholders2_3E[1];
.global .align 1 .b8 _ZN34_INTERNAL_fb49f09e_4_k_cu_661a4d366thrust24THRUST_300001_SM_1000_NS12placeholders2_4E[1];
.global .align 1 .b8 _ZN34_INTERNAL_fb49f09e_4_k_cu_661a4d366thrust24THRUST_300001_SM_1000_NS12placeholders2_5E[1];
.global .align 1 .b8 _ZN34_INTERNAL_fb49f09e_4_k_cu_661a4d366thrust24THRUST_300001_SM_1000_NS12placeholders2_6E[1];
.global .align 1 .b8 _ZN34_INTERNAL_fb49f09e_4_k_cu_661a4d366thrust24THRUST_300001_SM_1000_NS12placeholders2_7E[1];
.global .align 1 .b8 _ZN34_INTERNAL_fb49f09e_4_k_cu_661a4d366thrust24THRUST_300001_SM_1000_NS12placeholders2_8E[1];
.global .align 1 .b8 _ZN34_INTERNAL_fb49f09e_4_k_cu_661a4d366thrust24THRUST_300001_SM_1000_NS12placeholders2_9E[1];
.global .align 1 .b8 _ZN34_INTERNAL_fb49f09e_4_k_cu_661a4d366thrust24THRUST_300001_SM_1000_NS12placeholders3_10E[1];
.global .align 1 .b8 _ZN34_INTERNAL_fb49f09e_4_k_cu_661a4d366thrust24THRUST_300001_SM_1000_NS3seqE[1];
.global .align 1 .b8 _ZN34_INTERNAL_fb49f09e_4_k_cu_661a4d366thrust24THRUST_300001_SM_1000_NS6deviceE[1];
.extern .shared .align 16 .b8 _ZN6thrust24THRUST_300001_SM_1000_NS8cuda_cub4core6detail5shmemE[];

.visible .entry _Z13gpu_transposePdi(
	.param .u64 .ptr .align 1 _Z13gpu_transposePdi_param_0,
	.param .u32 _Z13gpu_transposePdi_param_1
)
{
	.reg .pred 	%p<6>;
	.reg .b32 	%r<46>;
	.reg .b64 	%rd<15>;
	.reg .b64 	%fd<11>;

	ld.param.u64 	%rd2, [_Z13gpu_transposePdi_param_0];
	ld.param.u32 	%r29, [_Z13gpu_transposePdi_param_1];
	cvta.to.global.u64 	%rd1, %rd2;
	mov.u32 	%r30, %ctaid.x;
	mov.u32 	%r31, %ntid.x;
	mul.lo.s32 	%r1, %r30, %r31;
	mov.u32 	%r2, %tid.x;
	add.s32 	%r3, %r1, %r2;
	add.s32 	%r45, %r3, 1;
	setp.ge.s32 	%p1, %r45, %r29;
	@%p1 bra 	$L__BB0_8;
	mul.lo.s32 	%r5, %r29, %r3;
	not.b32 	%r32, %r1;
	add.s32 	%r33, %r29, %r32;
	sub.s32 	%r34, %r33, %r2;
	and.b32  	%r6, %r34, 3;
	setp.eq.s32 	%p2, %r6, 0;
	@%p2 bra 	$L__BB0_5;
	mad.lo.s32 	%r40, %r29, %r45, %r3;
	add.s32 	%r35, %r3, %r5;
	add.s32 	%r39, %r35, 1;
	neg.s32 	%r38, %r6;
	mov.u32 	%r41, %r3;
$L__BB0_3:
	.pragma "nounroll";
	mul.wide.s32 	%rd3, %r39, 8;
	add.s64 	%rd4, %rd1, %rd3;
	ld.global.f64 	%fd1, [%rd4];
	mul.wide.s32 	%rd5, %r40, 8;
	add.s64 	%rd6, %rd1, %rd5;
	ld.global.f64 	%fd2, [%rd6];
	st.global.f64 	[%rd4], %fd2;
	st.global.f64 	[%rd6], %fd1;
	add.s32 	%r41, %r41, 1;
	add.s32 	%r40, %r40, %r29;
	add.s32 	%r39, %r39, 1;
	add.s32 	%r38, %r38, 1;
	setp.ne.s32 	%p3, %r38, 0;
	@%p3 bra 	$L__BB0_3;
	add.s32 	%r45, %r41, 1;
$L__BB0_5:
	sub.s32 	%r36, %r29, %r3;
	add.s32 	%r37, %r36, -2;
	setp.lt.u32 	%p4, %r37, 3;
	@%p4 bra 	$L__BB0_8;
	mad.lo.s32 	%r44, %r45, %r29, %r3;
	shl.b32 	%r21, %r29, 2;
	add.s32 	%r43, %r45, %r5;
	mul.wide.s32 	%rd11, %r29, 8;
$L__BB0_7:
	mul.wide.s32 	%rd7, %r43, 8;
	add.s64 	%rd8, %rd1, %rd7;
	ld.global.f64 	%fd3, [%rd8];
	mul.wide.s32 	%rd9, %r44, 8;
	add.s64 	%rd10, %rd1, %rd9;
	ld.global.f64 	%fd4, [%rd10];
	st.global.f64 	[%rd8], %fd4;
	st.global.f64 	[%rd10], %fd3;
	ld.global.f64 	%fd5, [%rd8+8];
	add.s64 	%rd12, %rd10, %rd11;
	ld.global.f64 	%fd6, [%rd12];
	st.global.f64 	[%rd8+8], %fd6;
	st.global.f64 	[%rd12], %fd5;
	ld.global.f64 	%fd7, [%rd8+16];
	add.s64 	%rd13, %rd12, %rd11;
	ld.global.f64 	%fd8, [%rd13];
	st.global.f64 	[%rd8+16], %fd8;
	st.global.f64 	[%rd13], %fd7;
	ld.global.f64 	%fd9, [%rd8+24];
	add.s64 	%rd14, %rd13, %rd11;
	ld.global.f64 	%fd10, [%rd14];
	st.global.f64 	[%rd8+24], %fd10;
	st.global.f64 	[%rd14], %fd9;
	add.s32 	%r45, %r45, 4;
	add.s32 	%r44, %r44, %r21;
	add.s32 	%r43, %r43, 4;
	setp.lt.s32 	%p5, %r45, %r29;
	@%p5 bra 	$L__BB0_7;
$L__BB0_8:
	ret;

}
	// .globl	_ZN6thrust24THRUST_300001_SM_1000_NS8cuda_cub4core6detail13_kernel_agentINS1_8__reduce11ReduceAgentINS0_12zip_iteratorIN4cuda3std3__45tupleIJNS0_10device_ptrIdEENS0_17counting_iteratorIlNS0_11use_defaultESF_SF_EEEEEEEPNSB_IJdlEEESJ_iNS1_9__extrema9arg_max_fIdlNSA_4lessIdEEEEEEJSI_SK_iSP_EEEvDpT0_
.visible .entry _ZN6thrust24THRUST_300001_SM_1000_NS8cuda_cub4core6detail13_kernel_agentINS1_8__reduce11ReduceAgentINS0_12zip_iteratorIN4cuda3std3__45tupleIJNS0_10device_ptrIdEENS0_17counting_iteratorIlNS0_11use_defaultESF_SF_EEEEEEEPNSB_IJdlEEESJ_iNS1_9__extrema9arg_max_fIdlNSA_4lessIdEEEEEEJSI_SK_iSP_EEEvDpT0_(
	.param .align 8 .b8 _ZN6thrust24THRUST_300001_SM_1000_NS8cuda_cub4core6detail13_kernel_agentINS1_8__reduce11ReduceAgentINS0_12zip_iteratorIN4cuda3std3__45tupleIJNS0_10device_ptrIdEENS0_17counting_iteratorIlNS0_11use_defaultESF_SF_EEEEEEEPNSB_IJdlEEESJ_iNS1_9__extrema9arg_max_fIdlNSA_4lessIdEEEEEEJSI_SK_iSP_EEEvDpT0__param_0[16],
	.param .u64 .ptr .align 1 _ZN6thrust24THRUST_300001_SM_1000_NS8cuda_cub4core6detail13_kernel_agentINS1_8__reduce11ReduceAgentINS0_12zip_iteratorIN4cuda3std3__45tupleIJNS0_10device_ptrIdEENS0_17counting_iteratorIlNS0_11use_defaultESF_SF_EEEEEEEPNSB_IJdlEEESJ_iNS1_9__extrema9arg_max_fIdlNSA_4lessIdEEEEEEJSI_SK_iSP_EEEvDpT0__param_1,
	.param .u32 _ZN6thrust24THRUST_300001_SM_1000_NS8cuda_cub4core6detail13_kernel_agentINS1_8__reduce11ReduceAgentINS0_12zip_iteratorIN4cuda3std3__45tupleIJNS0_10device_ptrIdEENS0_17counting_iteratorIlNS0_11use_defaultESF_SF_EEEEEEEPNSB_IJdlEEESJ_iNS1_9__extrema9arg_max_fIdlNSA_4lessIdEEEEEEJSI_SK_iSP_EEEvDpT0__param_2,
	.param .align 1 .b8 _ZN6thrust24THRUST_300001_SM_1000_NS8cuda_cub4core6detail13_kernel_agentINS1_8__reduce11ReduceAgentINS0_12zip_iteratorIN4cuda3std3__45tupleIJNS0_10device_ptrIdEENS0_17counting_iteratorIlNS0_11use_defaultESF_SF_EEEEEEEPNSB_IJdlEEESJ_iNS1_9__extrema9arg_max_fIdlNSA_4lessIdEEEEEEJSI_SK_iSP_EEEvDpT0__param_3[1]
)
.maxntid 256
{
	.reg .pred 	%p<213>;
	.reg .b32 	%r<400>;
	.reg .b64 	%rd<358>;
	.reg .b64 	%fd<242>;

	ld.param.u64 	%rd199, [_ZN6thrust24THRUST_300001_SM_1000_NS8cuda_cub4core6detail13_kernel_agentINS1_8__reduce11ReduceAgentINS0_12zip_iteratorIN4cuda3std3__45tupleIJNS0_10device_ptrIdEENS0_17counting_iteratorIlNS0_11use_defaultESF_SF_EEEEEEEPNSB_IJdlEEESJ_iNS1_9__extrema9arg_max_fIdlNSA_4lessIdEEEEEEJSI_SK_iSP_EEEvDpT0__param_0+8];
	ld.param.u64 	%rd198, [_ZN6thrust24THRUST_300001_SM_1000_NS8cuda_cub4core6detail13_kernel_agentINS1_8__reduce11ReduceAgentINS0_12zip_iteratorIN4cuda3std3__45tupleIJNS0_10device_ptrIdEENS0_17counting_iteratorIlNS0_11use_defaultESF_SF_EEEEEEEPNSB_IJdlEEESJ_iNS1_9__extrema9arg_max_fIdlNSA_4lessIdEEEEEEJSI_SK_iSP_EEEvDpT0__param_0];
	ld.param.u32 	%r36, [_ZN6thrust24THRUST_300001_SM_1000_NS8cuda_cub4core6detail13_kernel_agentINS1_8__reduce11ReduceAgentINS0_12zip_iteratorIN4cuda3std3__45tupleIJNS0_10device_ptrIdEENS0_17counting_iteratorIlNS0_11use_defaultESF_SF_EEEEEEEPNSB_IJdlEEESJ_iNS1_9__extrema9arg_max_fIdlNSA_4lessIdEEEEEEJSI_SK_iSP_EEEvDpT0__param_2];
	setp.eq.s32 	%p1, %r36, 0;
	@%p1 bra 	$L__BB1_206;
	cvta.to.global.u64 	%rd1, %rd198;
	setp.gt.s32 	%p2, %r36, 1279;
	@%p2 bra 	$L__BB1_122;
	mov.u32 	%r1, %tid.x;
	setp.ge.s32 	%p96, %r1, %r36;
	mov.f64 	%fd188, 0d0000000000000000;
	mov.b64 	%rd299, 0;
	mov.u32 	%r391, %r1;
	@%p96 bra 	$L__BB1_4;
	cvt.u64.u32 	%rd255, %r1;
	mul.wide.u32 	%rd256, %r1, 8;
	add.s64 	%rd257, %rd1, %rd256;
	add.s64 	%rd299, %rd199, %rd255;
	ld.global.f64 	%fd188, [%rd257];
	add.s32 	%r391, %r1, 256;
$L__BB1_4:
	setp.ge.s32 	%p97, %r391, %r36;
	@%p97 bra 	$L__BB1_26;
	not.b32 	%r160, %r391;
	add.s32 	%r4, %r36, %r160;
	and.b32  	%r161, %r4, 768;
	setp.eq.s32 	%p98, %r161, 768;
	@%p98 bra 	$L__BB1_11;
	cvt.u64.u32 	%rd259, %r391;
	add.s64 	%rd290, %rd199, %rd259;
	mul.wide.u32 	%rd260, %r391, 8;
	add.s64 	%rd289, %rd1, %rd260;
	shr.u32 	%r162, %r4, 8;
	add.s32 	%r163, %r162, 1;
	and.b32  	%r164, %r163, 3;
	neg.s32 	%r389, %r164;
$L__BB1_7:
	.pragma "nounroll";
	mov.u64 	%rd9, %rd299;
	mov.f64 	%fd3, %fd188;
	ld.global.f64 	%fd4, [%rd289];
	setp.lt.f64 	%p99, %fd3, %fd4;
	mov.u64 	%rd299, %rd290;
	mov.f64 	%fd188, %fd4;
	@%p99 bra 	$L__BB1_10;
	setp.lt.f64 	%p100, %fd4, %fd3;
	mov.u64 	%rd299, %rd9;
	mov.f64 	%fd188, %fd3;
	@%p100 bra 	$L__BB1_10;
	setp.lt.s64 	%p101, %rd9, %rd290;
	min.s64 	%rd299, %rd9, %rd290;
	selp.f64 	%fd188, %fd3, %fd4, %p101;
$L__BB1_10:
	add.s32 	%r391, %r391, 256;
	add.s64 	%rd290, %rd290, 256;
	add.s64 	%rd289, %rd289, 2048;
	add.s32 	%r389, %r389, 1;
	setp.ne.s32 	%p102, %r389, 0;
	@%p102 bra 	$L__BB1_7;
$L__BB1_11:
	setp.lt.u32 	%p103, %r4, 768;
	@%p103 bra 	$L__BB1_26;
	add.s32 	%r392, %r391, 512;
$L__BB1_13:
	mov.u32 	%r12, %r392;
	add.s32 	%r165, %r12, -512;
	cvt.s64.s32 	%rd261, %r165;
	mul.wide.s32 	%rd262, %r165, 8;
	add.s64 	%rd17, %rd1, %rd262;
	add.s64 	%rd18, %rd199, %rd261;
	ld.global.f64 	%fd10, [%rd17];
	setp.lt.f64 	%p104, %fd188, %fd10;
	mov.u64 	%rd296, %rd18;
	mov.f64 	%fd185, %fd10;
	@%p104 bra 	$L__BB1_16;
	setp.lt.f64 	%p105, %fd10, %fd188;
	mov.u64 	%rd296, %rd299;
	mov.f64 	%fd185, %fd188;
	@%p105 bra 	$L__BB1_16;
	setp.lt.s64 	%p106, %rd299, %rd18;
	min.s64 	%rd296, %rd299, %rd18;
	selp.f64 	%fd185, %fd188, %fd10, %p106;
$L__BB1_16:
	add.s32 	%r166, %r12, -256;
	cvt.s64.s32 	%rd263, %r166;
	add.s64 	%rd21, %rd199, %rd263;
	ld.global.f64 	%fd13, [%rd17+2048];
	setp.lt.f64 	%p107, %fd185, %fd13;
	mov.u64 	%rd297, %rd21;
	mov.f64 	%fd186, %fd13;
	@%p107 bra 	$L__BB1_19;
	setp.lt.f64 	%p108, %fd13, %fd185;
	mov.u64 	%rd297, %rd296;
	mov.f64 	%fd186, %fd185;
	@%p108 bra 	$L__BB1_19;
	setp.lt.s64 	%p109, %rd296, %rd21;
	min.s64 	%rd297, %rd296, %rd21;
	selp.f64 	%fd186, %fd185, %fd13, %p109;
$L__BB1_19:
	cvt.s64.s32 	%rd264, %r12;
	add.s64 	%rd24, %rd199, %rd264;
	ld.global.f64 	%fd16, [%rd17+4096];
	setp.lt.f64 	%p110, %fd186, %fd16;
	mov.u64 	%rd298, %rd24;
	mov.f64 	%fd187, %fd16;
	@%p110 bra 	$L__BB1_22;
	setp.lt.f64 	%p111, %fd16, %fd186;
	mov.u64 	%rd298, %rd297;
	mov.f64 	%fd187, %fd186;
	@%p111 bra 	$L__BB1_22;
	setp.lt.s64 	%p112, %rd297, %rd24;
	min.s64 	%rd298, %rd297, %rd24;
	selp.f64 	%fd187, %fd186, %fd16, %p112;
$L__BB1_22:
	add.s32 	%r167, %r12, 256;
	cvt.s64.s32 	%rd265, %r167;
	add.s64 	%rd27, %rd199, %rd265;
	ld.global.f64 	%fd19, [%rd17+6144];
	setp.lt.f64 	%p113, %fd187, %fd19;
	mov.u64 	%rd299, %rd27;
	mov.f64 	%fd188, %fd19;
	@%p113 bra 	$L__BB1_25;
	setp.lt.f64 	%p114, %fd19, %fd187;
	mov.u64 	%rd299, %rd298;
	mov.f64 	%fd188, %fd187;
	@%p114 bra 	$L__BB1_25;
	setp.lt.s64 	%p115, %rd298, %rd27;
	min.s64 	%rd299, %rd298, %rd27;
	selp.f64 	%fd188, %fd187, %fd19, %p115;
$L__BB1_25:
	add.s32 	%r392, %r12, 1024;
	add.s32 	%r168, %r12, 512;
	setp.lt.s32 	%p116, %r168, %r36;
	@%p116 bra 	$L__BB1_13;
$L__BB1_26:
	setp.lt.s32 	%p117, %r36, 256;
	@%p117 bra 	$L__BB1_71;
	// begin inline asm
	mov.u32 %r282, %laneid;
	// end inline asm
	mov.b64 	%rd276, %fd188;
	mov.b64 	{%r284, %r289}, %rd276;
	mov.b32 	%r300, 1;
	mov.b32 	%r301, 31;
	mov.b32 	%r302, -1;
	// begin inline asm
	shfl.sync.down.b32 %r283, %r284, %r300, %r301, %r302;
	// end inline asm
	// begin inline asm
	shfl.sync.down.b32 %r288, %r289, %r300, %r301, %r302;
	// end inline asm
	mov.b64 	%rd277, {%r283, %r288};
	mov.b64 	%fd23, %rd277;
	mov.b64 	{%r294, %r299}, %rd299;
	// begin inline asm
	shfl.sync.down.b32 %r293, %r294, %r300, %r301, %r302;
	// end inline asm
	// begin inline asm
	shfl.sync.down.b32 %r298, %r299, %r300, %r301, %r302;
	// end inline asm
	mov.b64 	%rd31, {%r293, %r298};
	setp.gt.s32 	%p169, %r282, 30;
	mov.u64 	%rd301, %rd299;
	mov.f64 	%fd190, %fd188;
	@%p169 bra 	$L__BB1_31;
	setp.lt.f64 	%p170, %fd188, %fd23;
	mov.u64 	%rd301, %rd31;
	mov.f64 	%fd190, %fd23;
	@%p170 bra 	$L__BB1_31;
	setp.gt.f64 	%p171, %fd188, %fd23;
	mov.u64 	%rd301, %rd299;
	mov.f64 	%fd190, %fd188;
	@%p171 bra 	$L__BB1_31;
	setp.lt.s64 	%p172, %rd299, %rd31;
	min.s64 	%rd301, %rd299, %rd31;
	selp.f64 	%fd190, %fd188, %fd23, %p172;
$L__BB1_31:
	mov.b64 	%rd278, %fd190;
	mov.b64 	{%r304, %r309}, %rd278;
	mov.b32 	%r320, 2;
	mov.b32 	%r321, 31;
	mov.b32 	%r322, -1;
	// begin inline asm
	shfl.sync.down.b32 %r303, %r304, %r320, %r321, %r322;
	// end inline asm
	// begin inline asm
	shfl.sync.down.b32 %r308, %r309, %r320, %r321, %r322;
	// end inline asm
	mov.b64 	%rd279, {%r303, %r308};
	mov.b64 	%fd26, %rd279;
	mov.b64 	{%r314, %r319}, %rd301;
	// begin inline asm
	shfl.sync.down.b32 %r313, %r314, %r320, %r321, %r322;
	// end inline asm
	// begin inline asm
	shfl.sync.down.b32 %r318, %r319, %r320, %r321, %r322;
	// end inline asm
	mov.b64 	%rd34, {%r313, %r318};
	setp.gt.s32 	%p173, %r282, 29;
	mov.u64 	%rd302, %rd301;
	mov.f64 	%fd191, %fd190;
	@%p173 bra 	$L__BB1_35;
	setp.lt.f64 	%p174, %fd190, %fd26;
	mov.u64 	%rd302, %rd34;
	mov.f64 	%fd191, %fd26;
	@%p174 bra 	$L__BB1_35;
	setp.gt.f64 	%p175, %fd190, %fd26;
	mov.u64 	%rd302, %rd301;
	mov.f64 	%fd191, %fd190;
	@%p175 bra 	$L__BB1_35;
	setp.lt.s64 	%p176, %rd301, %rd34;
	min.s64 	%rd302, %rd301, %rd34;
	selp.f64 	%fd191, %fd190, %fd26, %p176;
$L__BB1_35:
	mov.b64 	%rd280, %fd191;
	mov.b64 	{%r324, %r329}, %rd280;
	mov.b32 	%r340, 4;
	mov.b32 	%r341, 31;
	mov.b32 	%r342, -1;
	// begin inline asm
	shfl.sync.down.b32 %r323, %r324, %r340, %r341, %r342;
	// end inline asm
	// begin inline asm
	shfl.sync.down.b32 %r328, %r329, %r340, %r341, %r342;
	// end inline asm
	mov.b64 	%rd281, {%r323, %r328};
	mov.b64 	%fd29, %rd281;
	mov.b64 	{%r334, %r339}, %rd302;
	// begin inline asm
	shfl.sync.down.b32 %r333, %r334, %r340, %r341, %r342;
	// end inline asm
	// begin inline asm
	shfl.sync.down.b32 %r338, %r339, %r340, %r341, %r342;
	// end inline asm
	mov.b64 	%rd37, {%r333, %r338};
	setp.gt.s32 	%p177, %r282, 27;
	mov.u64 	%rd303, %rd302;
	mov.f64 	%fd192, %fd191;
	@%p177 bra 	$L__BB1_39;
	setp.lt.f64 	%p178, %fd191, %fd29;
	mov.u64 	%rd303, %rd37;
	mov.f64 	%fd192, %fd29;
	@%p178 bra 	$L__BB1_39;
	setp.gt.f64 	%p179, %fd191, %fd29;
	mov.u64 	%rd303, %rd302;
	mov.f64 	%fd192, %fd191;
	@%p179 bra 	$L__BB1_39;
	setp.lt.s64 	%p180, %rd302, %rd37;
	min.s64 	%rd303, %rd302, %rd37;
	selp.f64 	%fd192, %fd191, %fd29, %p180;
$L__BB1_39:
	mov.b64 	%rd282, %fd192;
	mov.b64 	{%r344, %r349}, %rd282;
	mov.b32 	%r360, 8;
	mov.b32 	%r361, 31;
	mov.b32 	%r362, -1;
	// begin inline asm
	shfl.sync.down.b32 %r343, %r344, %r360, %r361, %r362;
	// end inline asm
	// begin inline asm
	shfl.sync.down.b32 %r348, %r349, %r360, %r361, %r362;
	// end inline asm
	mov.b64 	%rd283, {%r343, %r348};
	mov.b64 	%fd32, %rd283;
	mov.b64 	{%r354, %r359}, %rd303;
	// begin inline asm
	shfl.sync.down.b32 %r353, %r354, %r360, %r361, %r362;
	// end inline asm
	// begin inline asm
	shfl.sync.down.b32 %r358, %r359, %r360, %r361, %r362;
	// end inline asm
	mov.b64 	%rd40, {%r353, %r358};
	setp.gt.s32 	%p181, %r282, 23;
	mov.u64 	%rd304, %rd303;
	mov.f64 	%fd193, %fd192;
	@%p181 bra 	$L__BB1_43;
	setp.lt.f64 	%p182, %fd192, %fd32;
	mov.u64 	%rd304, %rd40;
	mov.f64 	%fd193, %fd32;
	@%p182 bra 	$L__BB1_43;
	setp.gt.f64 	%p183, %fd192, %fd32;
	mov.u64 	%rd304, %rd303;
	mov.f64 	%fd193, %fd192;
	@%p183 bra 	$L__BB1_43;
	setp.lt.s64 	%p184, %rd303, %rd40;
	min.s64 	%rd304, %rd303, %rd40;
	selp.f64 	%fd193, %fd192, %fd32, %p184;
$L__BB1_43:
	mov.b64 	%rd284, %fd193;
	mov.b64 	{%r364, %r369}, %rd284;
	mov.b32 	%r380, 16;
	mov.b32 	%r381, 31;
	mov.b32 	%r382, -1;
	// begin inline asm
	shfl.sync.down.b32 %r363, %r364, %r380, %r381, %r382;
	// end inline asm
	// begin inline asm
	shfl.sync.down.b32 %r368, %r369, %r380, %r381, %r382;
	// end inline asm
	mov.b64 	%rd285, {%r363, %r368};
	mov.b64 	%fd35, %rd285;
	mov.b64 	{%r374, %r379}, %rd304;
	// begin inline asm
	shfl.sync.down.b32 %r373, %r374, %r380, %r381, %r382;
	// end inline asm
	// begin inline asm
	shfl.sync.down.b32 %r378, %r379, %r380, %r381, %r382;
	// end inline asm
	mov.b64 	%rd43, {%r373, %r378};
	setp.gt.s32 	%p185, %r282, 15;
	mov.u64 	%rd357, %rd304;
	mov.f64 	%fd241, %fd193;
	@%p185 bra 	$L__BB1_47;
	setp.lt.f64 	%p186, %fd193, %fd35;
	mov.u64 	%rd357, %rd43;
	mov.f64 	%fd241, %fd35;
	@%p186 bra 	$L__BB1_47;
	setp.gt.f64 	%p187, %fd193, %fd35;
	mov.u64 	%rd357, %rd304;
	mov.f64 	%fd241, %fd193;
	@%p187 bra 	$L__BB1_47;
	setp.lt.s64 	%p188, %rd304, %rd43;
	min.s64 	%rd357, %rd304, %rd43;
	selp.f64 	%fd241, %fd193, %fd35, %p188;
$L__BB1_47:
	setp.ne.s32 	%p189, %r282, 0;
	@%p189 bra 	$L__BB1_49;
	shr.u32 	%r383, %r1, 1;
	and.b32  	%r384, %r383, 496;
	mov.u32 	%r385, _ZN6thrust24THRUST_300001_SM_1000_NS8cuda_cub4core6detail5shmemE;
	add.s32 	%r386, %r385, %r384;
	st.shared.f64 	[%r386+8], %fd241;
	st.shared.u64 	[%r386+16], %rd357;
$L__BB1_49:
	bar.sync 	0;
	setp.ne.s32 	%p190, %r1, 0;
	@%p190 bra 	$L__BB1_204;
	ld.shared.f64 	%fd38, [_ZN6thrust24THRUST_300001_SM_1000_NS8cuda_cub4core6detail5shmemE+24];
	ld.shared.u64 	%rd46, [_ZN6thrust24THRUST_300001_SM_1000_NS8cuda_cub4core6detail5shmemE+32];
	setp.lt.f64 	%p191, %fd241, %fd38;
	mov.u64 	%rd306, %rd46;
	mov.f64 	%fd195, %fd38;
	@%p191 bra 	$L__BB1_53;
	setp.lt.f64 	%p192, %fd38, %fd241;
	mov.u64 	%rd306, %rd357;
	mov.f64 	%fd195, %fd241;
	@%p192 bra 	$L__BB1_53;
	setp.lt.s64 	%p193, %rd357, %rd46;
	min.s64 	%rd306, %rd357, %rd46;
	selp.f64 	%fd195, %fd241, %fd38, %p193;
$L__BB1_53:
	ld.shared.f64 	%fd41, [_ZN6thrust24THRUST_300001_SM_1000_NS8cuda_cub4core6detail5shmemE+40];
	ld.shared.u64 	%rd49, [_ZN6thrust24THRUST_300001_SM_1000_NS8cuda_cub4core6detail5shmemE+48];
	setp.lt.f64 	%p194, %fd195, %fd41;
	mov.u64 	%rd307, %rd49;
	mov.f64 	%fd196, %fd41;
	@%p194 bra 	$L__BB1_56;
	setp.lt.f64 	%p195, %fd41, %fd195;
	mov.u64 	%rd307, %rd306;
	mov.f64 	%fd196, %fd195;
	@%p195 bra 	$L__BB1_56;
	setp.lt.s64 	%p196, %rd306, %rd49;
	min.s64 	%rd307, %rd306, %rd49;
	selp.f64 	%fd196, %fd195, %fd41, %p196;
$L__BB1_56:
	ld.shared.f64 	%fd44, [_ZN6thrust24THRUST_300001_SM_1000_NS8cuda_cub4core6detail5shmemE+56];
	ld.shared.u64 	%rd52, [_ZN6thrust24THRUST_300001_SM_1000_NS8cuda_cub4core6detail5shmemE+64];
	setp.lt.f64 	%p197, %fd196, %fd44;
	mov.u64 	%rd308, %rd52;
	mov.f64 	%fd197, %fd44;
	@%p197 bra 	$L__BB1_59;
	setp.lt.f64 	%p198, %fd44, %fd196;
	mov.u64 	%rd308, %rd307;
	mov.f64 	%fd197, %fd196;
	@%p198 bra 	$L__BB1_59;
	setp.lt.s64 	%p199, %rd307, %rd52;
	min.s64 	%rd308, %rd307, %rd52;
	selp.f64 	%fd197, %fd196, %fd44, %p199;
$L__BB1_59:
	ld.shared.f64 	%fd47, [_ZN6thrust24THRUST_300001_SM_1000_NS8cuda_cub4core6detail5shmemE+72];
	ld.shared.u64 	%rd55, [_ZN6thrust24THRUST_300001_SM_1000_NS8cuda_cub4core6detail5shmemE+80];
	setp.lt.f64 	%p200, %fd197, %fd47;
	mov.u64 	%rd309, %rd55;
	mov.f64 	%fd198, %fd47;
	@%p200 bra 	$L__BB1_62;
	setp.lt.f64 	%p201, %fd47, %fd197;
	mov.u64 	%rd309, %rd308;
	mov.f64 	%fd198, %fd197;
	@%p201 bra 	$L__BB1_62;
	setp.lt.s64 	%p202, %rd308, %rd55;
	min.s64 	%rd309, %rd308, %rd55;
	selp.f64 	%fd198, %fd197, %fd47, %p202;
$L__BB1_62:
	ld.shared.f64 	%fd50, [_ZN6thrust24THRUST_300001_SM_1000_NS8cuda_cub4core6detail5shmemE+88];
	ld.shared.u64 	%rd58, [_ZN6thrust24THRUST_300001_SM_1000_NS8cuda_cub4core6detail5shmemE+96];
	setp.lt.f64 	%p203, %fd198, %fd50;
	mov.u64 	%rd310, %rd58;
	mov.f64 	%fd199, %fd50;
	@%p203 bra 	$L__BB1_65;
	setp.lt.f64 	%p204, %fd50, %fd198;
	mov.u64 	%rd310, %rd309;
	mov.f64 	%fd199, %fd198;
	@%p204 bra 	$L__BB1_65;
	setp.lt.s64 	%p205, %rd309, %rd58;
	min.s64 	%rd310, %rd309, %rd58;
	selp.f64 	%fd199, %fd198, %fd50, %p205;
$L__BB1_65:
	ld.shared.f64 	%fd53, [_ZN6thrust24THRUST_300001_SM_1000_NS8cuda_cub4core6detail5shmemE+104];
	ld.shared.u64 	%rd61, [_ZN6thrust24THRUST_300001_SM_1000_NS8cuda_cub4core6detail5shmemE+112];
	setp.lt.f64 	%p206, %fd199, %fd53;
	mov.u64 	%rd311, %rd61;
	mov.f64 	%fd200, %fd53;
	@%p206 bra 	$L__BB1_68;
	setp.lt.f64 	%p207, %fd53, %fd199;
	mov.u64 	%rd311, %rd310;
	mov.f64 	%fd200, %fd199;
	@%p207 bra 	$L__BB1_68;
	setp.lt.s64 	%p208, %rd310, %rd61;
	min.s64 	%rd311, %rd310, %rd61;
	selp.f64 	%fd200, %fd199, %fd53, %p208;
$L__BB1_68:
	ld.shared.f64 	%fd56, [_ZN6thrust24THRUST_300001_SM_1000_NS8cuda_cub4core6detail5shmemE+120];
	ld.shared.u64 	%rd64, [_ZN6thrust24THRUST_300001_SM_1000_NS8cuda_cub4core6detail5shmemE+128];
	setp.lt.f64 	%p209, %fd200, %fd56;
	mov.u64 	%rd357, %rd64;
	mov.f64 	%fd241, %fd56;
	@%p209 bra 	$L__BB1_204;
	setp.lt.f64 	%p210, %fd56, %fd200;
	mov.u64 	%rd357, %rd311;
	mov.f64 	%fd241, %fd200;
	@%p210 bra 	$L__BB1_204;
	setp.lt.s64 	%p211, %rd311, %rd64;
	min.s64 	%rd357, %rd311, %rd64;
	selp.f64 	%fd241, %fd200, %fd56, %p211;
	bra.uni 	$L__BB1_204;
$L__BB1_71:
	// begin inline asm
	mov.u32 %r169, %laneid;
	// end inline asm
	and.b32  	%r190, %r1, 992;
	add.s32 	%r191, %r190, 32;
	setp.gt.s32 	%p118, %r191, %r36;
	not.b32 	%r192, %r190;
	add.s32 	%r193, %r36, %r192;
	selp.b32 	%r188, %r193, 31, %p118;
	mov.b64 	%rd266, %fd188;
	mov.b64 	{%r171, %r176}, %rd266;
	mov.b32 	%r187, 1;
	mov.b32 	%r189, -1;
	// begin inline asm
	shfl.sync.down.b32 %r170, %r171, %r187, %r188, %r189;
	// end inline asm
	// begin inline asm
	shfl.sync.down.b32 %r175, %r176, %r187, %r188, %r189;
	// end inline asm
	mov.b64 	%rd267, {%r170, %r175};
	mov.b64 	%fd58, %rd267;
	mov.b64 	{%r181, %r186}, %rd299;
	// begin inline asm
	shfl.sync.down.b32 %r180, %r181, %r187, %r188, %r189;
	// end inline asm
	// begin inline asm
	shfl.sync.down.b32 %r185, %r186, %r187, %r188, %r189;
	// end inline asm
	mov.b64 	%rd66, {%r180, %r185};
	setp.ge.s32 	%p119, %r169, %r188;
	mov.u64 	%rd312, %rd299;
	mov.f64 	%fd201, %fd188;
	@%p119 bra 	$L__BB1_75;
	setp.lt.f64 	%p120, %fd188, %fd58;
	mov.u64 	%rd312, %rd66;
	mov.f64 	%fd201, %fd58;
	@%p120 bra 	$L__BB1_75;
	setp.gt.f64 	%p121, %fd188, %fd58;
	mov.u64 	%rd312, %rd299;
	mov.f64 	%fd201, %fd188;
	@%p121 bra 	$L__BB1_75;
	setp.lt.s64 	%p122, %rd299, %rd66;
	min.s64 	%rd312, %rd299, %rd66;
	selp.f64 	%fd201, %fd188, %fd58, %p122;
$L__BB1_75:
	mov.b64 	%rd268, %fd201;
	mov.b64 	{%r195, %r200}, %rd268;
	mov.b32 	%r211, 2;
	mov.b32 	%r213, -1;
	// begin inline asm
	shfl.sync.down.b32 %r194, %r195, %r211, %r188, %r213;
	// end inline asm
	// begin inline asm
	shfl.sync.down.b32 %r199, %r200, %r211, %r188, %r213;
	// end inline asm
	mov.b64 	%rd269, {%r194, %r199};
	mov.b64 	%fd61, %rd269;
	mov.b64 	{%r205, %r210}, %rd312;
	// begin inline asm
	shfl.sync.down.b32 %r204, %r205, %r211, %r188, %r213;
	// end inline asm
	// begin inline asm
	shfl.sync.down.b32 %r209, %r210, %r211, %r188, %r213;
	// end inline asm
	mov.b64 	%rd69, {%r204, %r209};
	add.s32 	%r214, %r169, 2;
	setp.gt.s32 	%p123, %r214, %r188;
	mov.u64 	%rd313, %rd312;
	mov.f64 	%fd202, %fd201;
	@%p123 bra 	$L__BB1_79;
	setp.lt.f64 	%p124, %fd201, %fd61;
	mov.u64 	%rd313, %rd69;
	mov.f64 	%fd202, %fd61;
	@%p124 bra 	$L__BB1_79;
	setp.gt.f64 	%p125, %fd201, %fd61;
	mov.u64 	%rd313, %rd312;
	mov.f64 	%fd202, %fd201;
	@%p125 bra 	$L__BB1_79;
	setp.lt.s64 	%p126, %rd312, %rd69;
	min.s64 	%rd313, %rd312, %rd69;
	selp.f64 	%fd202, %fd201, %fd61, %p126;
$L__BB1_79:
	mov.b64 	%rd270, %fd202;
	mov.b64 	{%r216, %r221}, %rd270;
	mov.b32 	%r232, 4;
	mov.b32 	%r234, -1;
	// begin inline asm
	shfl.sync.down.b32 %r215, %r216, %r232, %r188, %r234;
	// end inline asm
	// begin inline asm
	shfl.sync.down.b32 %r220, %r221, %r232, %r188, %r234;
	// end inline asm
	mov.b64 	%rd271, {%r215, %r220};
	mov.b64 	%fd64, %rd271;
	mov.b64 	{%r226, %r231}, %rd313;
	// begin inline asm
	shfl.sync.down.b32 %r225, %r226, %r232, %r188, %r234;
	// end inline asm
	// begin inline asm
	shfl.sync.down.b32 %r230, %r231, %r232, %r188, %r234;
	// end inline asm
	mov.b64 	%rd72, {%r225, %r230};
	add.s32 	%r235, %r169, 4;
	setp.gt.s32 	%p127, %r235, %r188;
	mov.u64 	%rd314, %rd313;
	mov.f64 	%fd203, %fd202;
	@%p127 bra 	$L__BB1_83;
	setp.lt.f64 	%p128, %fd202, %fd64;
	mov.u64 	%rd314, %rd72;
	mov.f64 	%fd203, %fd64;
	@%p128 bra 	$L__BB1_83;
	setp.gt.f64 	%p129, %fd202, %fd64;
	mov.u64 	%rd314, %rd313;
	mov.f64 	%fd203, %fd202;
	@%p129 bra 	$L__BB1_83;
	setp.lt.s64 	%p130, %rd313, %rd72;
	min.s64 	%rd314, %rd313, %rd72;
	selp.f64 	%fd203, %fd202, %fd64, %p130;
$L__BB1_83:
	mov.b64 	%rd272, %fd203;
	mov.b64 	{%r237, %r242}, %rd272;
	mov.b32 	%r253, 8;
	mov.b32 	%r255, -1;
	// begin inline asm
	shfl.sync.down.b32 %r236, %r237, %r253, %r188, %r255;
	// end inline asm
	// begin inline asm
	shfl.sync.down.b32 %r241, %r242, %r253, %r188, %r255;
	// end inline asm
	mov.b64 	%rd273, {%r236, %r241};
	mov.b64 	%fd67, %rd273;
	mov.b64 	{%r247, %r252}, %rd314;
	// begin inline asm
	shfl.sync.down.b32 %r246, %r247, %r253, %r188, %r255;
	// end inline asm
	// begin inline asm
	shfl.sync.down.b32 %r251, %r252, %r253, %r188, %r255;
	// end inline asm
	mov.b64 	%rd75, {%r246, %r251};
	add.s32 	%r256, %r169, 8;
	setp.gt.s32 	%p131, %r256, %r188;
	mov.f64 	%fd204, %fd203;
	mov.u64 	%rd315, %rd314;
	@%p131 bra 	$L__BB1_87;
	setp.lt.f64 	%p132, %fd203, %fd67;
	mov.f64 	%fd204, %fd67;
	mov.u64 	%rd315, %rd75;
	@%p132 bra 	$L__BB1_87;
	setp.gt.f64 	%p133, %fd203, %fd67;
	mov.f64 	%fd204, %fd203;
	mov.u64 	%rd315, %rd314;
	@%p133 bra 	$L__BB1_87;
	setp.lt.s64 	%p134, %rd314, %rd75;
	selp.f64 	%fd204, %fd203, %fd67, %p134;
	min.s64 	%rd315, %rd314, %rd75;
$L__BB1_87:
	mov.b64 	%rd274, %fd204;
	mov.b64 	{%r258, %r263}, %rd274;
	mov.b32 	%r274, 16;
	mov.b32 	%r276, -1;
	// begin inline asm
	shfl.sync.down.b32 %r257, %r258, %r274, %r188, %r276;
	// end inline asm
	// begin inline asm
	shfl.sync.down.b32 %r262, %r263, %r274, %r188, %r276;
	// end inline asm
	mov.b64 	%rd275, {%r257, %r262};
	mov.b64 	%fd70, %rd275;
	mov.b64 	{%r268, %r273}, %rd315;
	// begin inline asm
	shfl.sync.down.b32 %r267, %r268, %r274, %r188, %r276;
	// end inline asm
	// begin inline asm
	shfl.sync.down.b32 %r272, %r273, %r274, %r188, %r276;
	// end inline asm
	mov.b64 	%rd78, {%r267, %r272};
	add.s32 	%r277, %r169, 16;
	setp.gt.s32 	%p135, %r277, %r188;
	mov.f64 	%fd241, %fd204;
	mov.u64 	%rd357, %rd315;
	@%p135 bra 	$L__BB1_91;
	setp.lt.f64 	%p136, %fd204, %fd70;
	mov.f64 	%fd241, %fd70;
	mov.u64 	%rd357, %rd78;
	@%p136 bra 	$L__BB1_91;
	setp.gt.f64 	%p137, %fd204, %fd70;
	mov.f64 	%fd241, %fd204;
	mov.u64 	%rd357, %rd315;
	@%p137 bra 	$L__BB1_91;
	setp.lt.s64 	%p138, %rd315, %rd78;
	selp.f64 	%fd241, %fd204, %fd70, %p138;
	min.s64 	%rd357, %rd315, %rd78;
$L__BB1_91:
	setp.ne.s32 	%p139, %r169, 0;
	@%p139 bra 	$L__BB1_93;
	shr.u32 	%r278, %r1, 1;
	and.b32  	%r279, %r278, 496;
	mov.u32 	%r280, _ZN6thrust24THRUST_300001_SM_1000_NS8cuda_cub4core6detail5shmemE;
	add.s32 	%r281, %r280, %r279;
	st.shared.f64 	[%r281+8], %fd241;
	st.shared.u64 	[%r281+16], %rd357;
$L__BB1_93:
	bar.sync 	0;
	setp.ne.s32 	%p140, %r1, 0;
	@%p140 bra 	$L__BB1_204;
	setp.lt.s32 	%p141, %r36, 33;
	mov.f64 	%fd206, %fd241;
	mov.u64 	%rd317, %rd357;
	@%p141 bra 	$L__BB1_98;
	ld.shared.f64 	%fd73, [_ZN6thrust24THRUST_300001_SM_1000_NS8cuda_cub4core6detail5shmemE+24];
	ld.shared.u64 	%rd81, [_ZN6thrust24THRUST_300001_SM_1000_NS8cuda_cub4core6detail5shmemE+32];
	setp.lt.f64 	%p142, %fd241, %fd73;
	mov.f64 	%fd206, %fd73;
	mov.u64 	%rd317, %rd81;
	@%p142 bra 	$L__BB1_98;
	setp.lt.f64 	%p143, %fd73, %fd241;
	mov.f64 	%fd206, %fd241;
	mov.u64 	%rd317, %rd357;
	@%p143 bra 	$L__BB1_98;
	setp.lt.s64 	%p144, %rd357, %rd81;
	selp.f64 	%fd206, %fd241, %fd73, %p144;
	min.s64 	%rd317, %rd357, %rd81;
$L__BB1_98:
	setp.lt.s32 	%p145, %r36, 65;
	mov.f64 	%fd207, %fd206;
	mov.u64 	%rd318, %rd317;
	@%p145 bra 	$L__BB1_102;
	ld.shared.f64 	%fd76, [_ZN6thrust24THRUST_300001_SM_1000_NS8cuda_cub4core6detail5shmemE+40];
	ld.shared.u64 	%rd84, [_ZN6thrust24THRUST_300001_SM_1000_NS8cuda_cub4core6detail5shmemE+48];
	setp.lt.f64 	%p146, %fd206, %fd76;
	mov.f64 	%fd207, %fd76;
	mov.u64 	%rd318, %rd84;
	@%p146 bra 	$L__BB1_102;
	setp.lt.f64 	%p147, %fd76, %fd206;
	mov.f64 	%fd207, %fd206;
	mov.u64 	%rd318, %rd317;
	@%p147 bra 	$L__BB1_102;
	setp.lt.s64 	%p148, %rd317, %rd84;
	selp.f64 	%fd207, %fd206, %fd76, %p148;
	min.s64 	%rd318, %rd317, %rd84;
$L__BB1_102:
	setp.lt.s32 	%p149, %r36, 97;
	mov.f64 	%fd208, %fd207;
	mov.u64 	%rd319, %rd318;
	@%p149 bra 	$L__BB1_106;
	ld.shared.f64 	%fd79, [_ZN6thrust24THRUST_300001_SM_1000_NS8cuda_cub4core6detail5shmemE+56];
	ld.shared.u64 	%rd87, [_ZN6thrust24THRUST_300001_SM_1000_NS8cuda_cub4core6detail5shmemE+64];
	setp.lt.f64 	%p150, %fd207, %fd79;
	mov.f64 	%fd208, %fd79;
	mov.u64 	%rd319, %rd87;
	@%p150 bra 	$L__BB1_106;
	setp.lt.f64 	%p151, %fd79, %fd207;
	mov.f64 	%fd208, %fd207;
	mov.u64 	%rd319, %rd318;
	@%p151 bra 	$L__BB1_106;
	setp.lt.s64 	%p152, %rd318, %rd87;
	selp.f64 	%fd208, %fd207, %fd79, %p152;
	min.s64 	%rd319, %rd318, %rd87;
$L__BB1_106:
	setp.lt.s32 	%p153, %r36, 129;
	mov.f64 	%fd209, %fd208;
	mov.u64 	%rd320, %rd319;
	@%p153 bra 	$L__BB1_110;
	ld.shared.f64 	%fd82, [_ZN6thrust24THRUST_300001_SM_1000_NS8cuda_cub4core6detail5shmemE+72];
	ld.shared.u64 	%rd90, [_ZN6thrust24THRUST_300001_SM_1000_NS8cuda_cub4core6detail5shmemE+80];
	setp.lt.f64 	%p154, %fd208, %fd82;
	mov.f64 	%fd209, %fd82;
	mov.u64 	%rd320, %rd90;
	@%p154 bra 	$L__BB1_110;
	setp.lt.f64 	%p155, %fd82, %fd208;
	mov.f64 	%fd209, %fd208;
	mov.u64 	%rd320, %rd319;
	@%p155 bra 	$L__BB1_110;
	setp.lt.s64 	%p156, %rd319, %rd90;
	selp.f64 	%fd209, %fd208, %fd82, %p156;
	min.s64 	%rd320, %rd319, %rd90;
$L__BB1_110:
	setp.lt.s32 	%p157, %r36, 161;
	mov.f64 	%fd210, %fd209;
	mov.u64 	%rd321, %rd320;
	@%p157 bra 	$L__BB1_114;
	ld.shared.f64 	%fd85, [_ZN6thrust24THRUST_300001_SM_1000_NS8cuda_cub4core6detail5shmemE+88];
	ld.shared.u64 	%rd93, [_ZN6thrust24THRUST_300001_SM_1000_NS8cuda_cub4core6detail5shmemE+96];
	setp.lt.f64 	%p158, %fd209, %fd85;
	mov.f64 	%fd210, %fd85;
	mov.u64 	%rd321, %rd93;
	@%p158 bra 	$L__BB1_114;
	setp.lt.f64 	%p159, %fd85, %fd209;
	mov.f64 	%fd210, %fd209;
	mov.u64 	%rd321, %rd320;
	@%p159 bra 	$L__BB1_114;
	setp.lt.s64 	%p160, %rd320, %rd93;
	selp.f64 	%fd210, %fd209, %fd85, %p160;
	min.s64 	%rd321, %rd320, %rd93;
$L__BB1_114:
	setp.lt.s32 	%p161, %r36, 193;
	mov.f64 	%fd211, %fd210;
	mov.u64 	%rd322, %rd321;
	@%p161 bra 	$L__BB1_118;
	ld.shared.f64 	%fd88, [_ZN6thrust24THRUST_300001_SM_1000_NS8cuda_cub4core6detail5shmemE+104];
	ld.shared.u64 	%rd96, [_ZN6thrust24THRUST_300001_SM_1000_NS8cuda_cub4core6detail5shmemE+112];
	setp.lt.f64 	%p162, %fd210, %fd88;
	mov.f64 	%fd211, %fd88;
	mov.u64 	%rd322, %rd96;
	@%p162 bra 	$L__BB1_118;
	setp.lt.f64 	%p163, %fd88, %fd210;
	mov.f64 	%fd211, %fd210;
	mov.u64 	%rd322, %rd321;
	@%p163 bra 	$L__BB1_118;
	setp.lt.s64 	%p164, %rd321, %rd96;
	selp.f64 	%fd211, %fd210, %fd88, %p164;
	min.s64 	%rd322, %rd321, %rd96;
$L__BB1_118:
	setp.lt.s32 	%p165, %r36, 225;
	mov.u64 	%rd357, %rd322;
	mov.f64 	%fd241, %fd211;
	@%p165 bra 	$L__BB1_204;
	ld.shared.f64 	%fd91, [_ZN6thrust24THRUST_300001_SM_1000_NS8cuda_cub4core6detail5shmemE+120];
	ld.shared.u64 	%rd99, [_ZN6thrust24THRUST_300001_SM_1000_NS8cuda_cub4core6detail5shmemE+128];
	setp.lt.f64 	%p166, %fd211, %fd91;
	mov.u64 	%rd357, %rd99;
	mov.f64 	%fd241, %fd91;
	@%p166 bra 	$L__BB1_204;
	setp.lt.f64 	%p167, %fd91, %fd211;
	mov.u64 	%rd357, %rd322;
	mov.f64 	%fd241, %fd211;
	@%p167 bra 	$L__BB1_204;
	setp.lt.s64 	%p168, %rd322, %rd99;
	selp.f64 	%fd241, %fd211, %fd91, %p168;
	min.s64 	%rd357, %rd322, %rd99;
	bra.uni 	$L__BB1_204;
$L__BB1_122:
	mov.u32 	%r17, %tid.x;
	cvt.u64.u32 	%rd201, %r17;
	cvta.to.global.u64 	%rd202, %rd198;
	mul.wide.u32 	%rd203, %r17, 8;
	add.s64 	%rd101, %rd202, %rd203;
	ld.global.f64 	%fd170, [%rd101];
	add.s32 	%r37, %r17, 256;
	cvt.u64.u32 	%rd204, %r37;
	ld.global.f64 	%fd171, [%rd101+2048];
	add.s32 	%r38, %r17, 512;
	cvt.u64.u32 	%rd205, %r38;
	ld.global.f64 	%fd172, [%rd101+4096];
	add.s32 	%r39, %r17, 768;
	cvt.u64.u32 	%rd206, %r39;
	ld.global.f64 	%fd173, [%rd101+6144];
	or.b32  	%r40, %r17, 1024;
	cvt.u64.u32 	%rd102, %r40;
	add.s64 	%rd344, %rd199, %rd102;
	ld.global.f64 	%fd228, [%rd101+8192];
	setp.geu.f64 	%p3, %fd170, %fd171;
	selp.f64 	%fd174, %fd170, %fd171, %p3;
	selp.b64 	%rd207, %rd201, %rd204, %p3;
	setp.geu.f64 	%p4, %fd174, %fd172;
	selp.f64 	%fd175, %fd174, %fd172, %p4;
	selp.b64 	%rd208, %rd207, %rd205, %p4;
	setp.geu.f64 	%p5, %fd175, %fd173;
	selp.f64 	%fd94, %fd175, %fd173, %p5;
	selp.b64 	%rd105, %rd208, %rd206, %p5;
	setp.lt.f64 	%p6, %fd94, %fd228;
	@%p6 bra 	$L__BB1_124;
	setp.lt.f64 	%p7, %fd228, %fd94;
	setp.lt.u64 	%p8, %rd105, %rd102;
	or.pred  	%p9, %p7, %p8;
	selp.f64 	%fd228, %fd94, %fd228, %p9;
	add.s64 	%rd209, %rd199, %rd105;
	selp.b64 	%rd344, %rd209, %rd344, %p9;
$L__BB1_124:
	setp.lt.u32 	%p10, %r36, 2560;
	mov.b32 	%r394, 1280;
	@%p10 bra 	$L__BB1_137;
	mov.b32 	%r393, 1280;
	mov.f64 	%fd213, %fd228;
$L__BB1_126:
	cvt.u64.u32 	%rd210, %r393;
	add.s64 	%rd211, %rd201, %rd210;
	mul.wide.u32 	%rd212, %r393, 8;
	add.s64 	%rd213, %rd101, %rd212;
	add.s64 	%rd111, %rd211, %rd199;
	ld.global.f64 	%fd214, [%rd213];
	ld.global.f64 	%fd215, [%rd213+2048];
	ld.global.f64 	%fd216, [%rd213+4096];
	ld.global.f64 	%fd217, [%rd213+6144];
	ld.global.f64 	%fd228, [%rd213+8192];
	setp.lt.f64 	%p11, %fd213, %fd214;
	mov.u64 	%rd325, %rd111;
	@%p11 bra 	$L__BB1_128;
	setp.lt.f64 	%p12, %fd214, %fd213;
	setp.lt.s64 	%p13, %rd344, %rd111;
	or.pred  	%p14, %p12, %p13;
	selp.f64 	%fd214, %fd213, %fd214, %p14;
	selp.b64 	%rd325, %rd344, %rd111, %p14;
$L__BB1_128:
	add.s64 	%rd326, %rd111, 256;
	setp.lt.f64 	%p15, %fd214, %fd215;
	@%p15 bra 	$L__BB1_130;
	setp.lt.f64 	%p16, %fd215, %fd214;
	cvt.u64.u32 	%rd217, %r393;
	add.s64 	%rd218, %rd201, %rd217;
	add.s64 	%rd220, %rd218, %rd199;
	add.s64 	%rd221, %rd220, 256;
	setp.lt.s64 	%p17, %rd325, %rd221;
	or.pred  	%p18, %p16, %p17;
	selp.f64 	%fd215, %fd214, %fd215, %p18;
	selp.b64 	%rd326, %rd325, %rd221, %p18;
$L__BB1_130:
	add.s64 	%rd224, %rd211, %rd199;
	add.s64 	%rd327, %rd224, 512;
	setp.lt.f64 	%p19, %fd215, %fd216;
	@%p19 bra 	$L__BB1_132;
	setp.lt.f64 	%p20, %fd216, %fd215;
	setp.lt.s64 	%p21, %rd326, %rd327;
	or.pred  	%p22, %p20, %p21;
	selp.f64 	%fd216, %fd215, %fd216, %p22;
	selp.b64 	%rd327, %rd326, %rd327, %p22;
$L__BB1_132:
	cvt.u64.u32 	%rd225, %r393;
	add.s64 	%rd226, %rd201, %rd225;
	add.s64 	%rd227, %rd226, %rd199;
	add.s64 	%rd328, %rd227, 768;
	setp.lt.f64 	%p23, %fd216, %fd217;
	@%p23 bra 	$L__BB1_134;
	setp.lt.f64 	%p24, %fd217, %fd216;
	setp.lt.s64 	%p25, %rd327, %rd328;
	or.pred  	%p26, %p24, %p25;
	selp.f64 	%fd217, %fd216, %fd217, %p26;
	selp.b64 	%rd328, %rd327, %rd328, %p26;
$L__BB1_134:
	add.s64 	%rd344, %rd227, 1024;
	setp.lt.f64 	%p27, %fd217, %fd228;
	@%p27 bra 	$L__BB1_136;
	setp.lt.f64 	%p28, %fd228, %fd217;
	setp.lt.s64 	%p29, %rd328, %rd344;
	or.pred  	%p30, %p28, %p29;
	selp.f64 	%fd228, %fd217, %fd228, %p30;
	selp.b64 	%rd344, %rd328, %rd344, %p30;
$L__BB1_136:
	add.s32 	%r394, %r393, 1280;
	add.s32 	%r43, %r393, 2560;
	setp.le.s32 	%p31, %r43, %r36;
	mov.u32 	%r393, %r394;
	mov.f64 	%fd213, %fd228;
	@%p31 bra 	$L__BB1_126;
$L__BB1_137:
	setp.le.s32 	%p32, %r36, %r394;
	@%p32 bra 	$L__BB1_160;
	sub.s32 	%r21, %r36, %r394;
	setp.ge.s32 	%p33, %r17, %r21;
	@%p33 bra 	$L__BB1_160;
	cvta.to.global.u64 	%rd128, %rd198;
	not.b32 	%r44, %r17;
	add.s32 	%r45, %r36, %r44;
	sub.s32 	%r22, %r45, %r394;
	and.b32  	%r46, %r22, 768;
	setp.eq.s32 	%p34, %r46, 768;
	mov.u32 	%r397, %r17;
	@%p34 bra 	$L__BB1_145;
	add.s32 	%r47, %r17, %r394;
	cvt.u64.u32 	%rd232, %r47;
	add.s64 	%rd332, %rd199, %rd232;
	mul.wide.u32 	%rd233, %r47, 8;
	add.s64 	%rd331, %rd128, %rd233;
	shr.u32 	%r48, %r22, 8;
	add.s32 	%r49, %r48, 1;
	and.b32  	%r50, %r49, 3;
	neg.s32 	%r395, %r50;
	mov.u32 	%r397, %r17;
$L__BB1_141:
	.pragma "nounroll";
	mov.u64 	%rd133, %rd344;
	mov.f64 	%fd114, %fd228;
	ld.global.f64 	%fd115, [%rd331];
	setp.lt.f64 	%p35, %fd114, %fd115;
	mov.f64 	%fd228, %fd115;
	mov.u64 	%rd344, %rd332;
	@%p35 bra 	$L__BB1_144;
	setp.lt.f64 	%p36, %fd115, %fd114;
	mov.f64 	%fd228, %fd114;
	mov.u64 	%rd344, %rd133;
	@%p36 bra 	$L__BB1_144;
	setp.lt.s64 	%p37, %rd133, %rd332;
	selp.f64 	%fd228, %fd114, %fd115, %p37;
	min.s64 	%rd344, %rd133, %rd332;
$L__BB1_144:
	add.s32 	%r397, %r397, 256;
	add.s64 	%rd332, %rd332, 256;
	add.s64 	%rd331, %rd331, 2048;
	add.s32 	%r395, %r395, 1;
	setp.ne.s32 	%p38, %r395, 0;
	@%p38 bra 	$L__BB1_141;
$L__BB1_145:
	setp.lt.u32 	%p39, %r22, 768;
	@%p39 bra 	$L__BB1_160;
	add.s32 	%r398, %r397, %r394;
	cvt.u64.u32 	%rd234, %r398;
	add.s64 	%rd339, %rd199, %rd234;
	cvt.u64.u32 	%rd235, %r397;
	cvt.u64.u32 	%rd236, %r394;
	add.s64 	%rd237, %rd235, %rd236;
	shl.b64 	%rd238, %rd237, 3;
	add.s64 	%rd239, %rd238, %rd128;
	add.s64 	%rd338, %rd239, 6144;
	mul.wide.u32 	%rd240, %r398, 8;
	add.s64 	%rd337, %rd128, %rd240;
	add.s32 	%r399, %r397, 512;
$L__BB1_147:
	mov.u32 	%r32, %r399;
	ld.global.f64 	%fd121, [%rd337];
	setp.lt.f64 	%p40, %fd228, %fd121;
	mov.f64 	%fd225, %fd121;
	mov.u64 	%rd341, %rd339;
	@%p40 bra 	$L__BB1_150;
	setp.lt.f64 	%p41, %fd121, %fd228;
	mov.f64 	%fd225, %fd228;
	mov.u64 	%rd341, %rd344;
	@%p41 bra 	$L__BB1_150;
	setp.lt.s64 	%p42, %rd344, %rd339;
	selp.f64 	%fd225, %fd228, %fd121, %p42;
	min.s64 	%rd341, %rd344, %rd339;
$L__BB1_150:
	add.s32 	%r51, %r398, 256;
	cvt.u64.u32 	%rd241, %r51;
	add.s64 	%rd149, %rd199, %rd241;
	ld.global.f64 	%fd124, [%rd338+-4096];
	setp.lt.f64 	%p43, %fd225, %fd124;
	mov.f64 	%fd226, %fd124;
	mov.u64 	%rd342, %rd149;
	@%p43 bra 	$L__BB1_153;
	setp.lt.f64 	%p44, %fd124, %fd225;
	mov.f64 	%fd226, %fd225;
	mov.u64 	%rd342, %rd341;
	@%p44 bra 	$L__BB1_153;
	setp.lt.s64 	%p45, %rd341, %rd149;
	selp.f64 	%fd226, %fd225, %fd124, %p45;
	min.s64 	%rd342, %rd341, %rd149;
$L__BB1_153:
	add.s32 	%r52, %r398, 512;
	cvt.u64.u32 	%rd242, %r52;
	add.s64 	%rd152, %rd199, %rd242;
	ld.global.f64 	%fd127, [%rd338+-2048];
	setp.lt.f64 	%p46, %fd226, %fd127;
	mov.f64 	%fd227, %fd127;
	mov.u64 	%rd343, %rd152;
	@%p46 bra 	$L__BB1_156;
	setp.lt.f64 	%p47, %fd127, %fd226;
	mov.f64 	%fd227, %fd226;
	mov.u64 	%rd343, %rd342;
	@%p47 bra 	$L__BB1_156;
	setp.lt.s64 	%p48, %rd342, %rd152;
	selp.f64 	%fd227, %fd226, %fd127, %p48;
	min.s64 	%rd343, %rd342, %rd152;
$L__BB1_156:
	add.s32 	%r53, %r398, 768;
	cvt.u64.u32 	%rd243, %r53;
	add.s64 	%rd155, %rd199, %rd243;
	ld.global.f64 	%fd130, [%rd338];
	setp.lt.f64 	%p49, %fd227, %fd130;
	mov.f64 	%fd228, %fd130;
	mov.u64 	%rd344, %rd155;
	@%p49 bra 	$L__BB1_159;
	setp.lt.f64 	%p50, %fd130, %fd227;
	mov.f64 	%fd228, %fd227;
	mov.u64 	%rd344, %rd343;
	@%p50 bra 	$L__BB1_159;
	setp.lt.s64 	%p51, %rd343, %rd155;
	selp.f64 	%fd228, %fd227, %fd130, %p51;
	min.s64 	%rd344, %rd343, %rd155;
$L__BB1_159:
	add.s64 	%rd339, %rd339, 1024;
	add.s64 	%rd338, %rd338, 8192;
	add.s64 	%rd337, %rd337, 8192;
	add.s32 	%r399, %r32, 1024;
	add.s32 	%r54, %r32, 512;
	add.s32 	%r398, %r398, 1024;
	setp.lt.s32 	%p52, %r54, %r21;
	@%p52 bra 	$L__BB1_147;
$L__BB1_160:
	// begin inline asm
	mov.u32 %r55, %laneid;
	// end inline asm
	mov.b64 	%rd244, %fd228;
	mov.b64 	{%r57, %r62}, %rd244;
	mov.b32 	%r73, 1;
	mov.b32 	%r74, 31;
	mov.b32 	%r75, -1;
	// begin inline asm
	shfl.sync.down.b32 %r56, %r57, %r73, %r74, %r75;
	// end inline asm
	// begin inline asm
	shfl.sync.down.b32 %r61, %r62, %r73, %r74, %r75;
	// end inline asm
	mov.b64 	%rd245, {%r56, %r61};
	mov.b64 	%fd134, %rd245;
	mov.b64 	{%r67, %r72}, %rd344;
	// begin inline asm
	shfl.sync.down.b32 %r66, %r67, %r73, %r74, %r75;
	// end inline asm
	// begin inline asm
	shfl.sync.down.b32 %r71, %r72, %r73, %r74, %r75;
	// end inline asm
	mov.b64 	%rd162, {%r66, %r71};
	setp.gt.s32 	%p53, %r55, 30;
	mov.f64 	%fd230, %fd228;
	mov.u64 	%rd346, %rd344;
	@%p53 bra 	$L__BB1_164;
	setp.lt.f64 	%p54, %fd228, %fd134;
	mov.f64 	%fd230, %fd134;
	mov.u64 	%rd346, %rd162;
	@%p54 bra 	$L__BB1_164;
	setp.gt.f64 	%p55, %fd228, %fd134;
	mov.f64 	%fd230, %fd228;
	mov.u64 	%rd346, %rd344;
	@%p55 bra 	$L__BB1_164;
	setp.lt.s64 	%p56, %rd344, %rd162;
	selp.f64 	%fd230, %fd228, %fd134, %p56;
	min.s64 	%rd346, %rd344, %rd162;
$L__BB1_164:
	mov.b64 	%rd246, %fd230;
	mov.b64 	{%r77, %r82}, %rd246;
	mov.b32 	%r93, 2;
	mov.b32 	%r94, 31;
	mov.b32 	%r95, -1;
	// begin inline asm
	shfl.sync.down.b32 %r76, %r77, %r93, %r94, %r95;
	// end inline asm
	// begin inline asm
	shfl.sync.down.b32 %r81, %r82, %r93, %r94, %r95;
	// end inline asm
	mov.b64 	%rd247, {%r76, %r81};
	mov.b64 	%fd137, %rd247;
	mov.b64 	{%r87, %r92}, %rd346;
	// begin inline asm
	shfl.sync.down.b32 %r86, %r87, %r93, %r94, %r95;
	// end inline asm
	// begin inline asm
	shfl.sync.down.b32 %r91, %r92, %r93, %r94, %r95;
	// end inline asm
	mov.b64 	%rd165, {%r86, %r91};
	setp.gt.s32 	%p57, %r55, 29;
	mov.f64 	%fd231, %fd230;
	mov.u64 	%rd347, %rd346;
	@%p57 bra 	$L__BB1_168;
	setp.lt.f64 	%p58, %fd230, %fd137;
	mov.f64 	%fd231, %fd137;
	mov.u64 	%rd347, %rd165;
	@%p58 bra 	$L__BB1_168;
	setp.gt.f64 	%p59, %fd230, %fd137;
	mov.f64 	%fd231, %fd230;
	mov.u64 	%rd347, %rd346;
	@%p59 bra 	$L__BB1_168;
	setp.lt.s64 	%p60, %rd346, %rd165;
	selp.f64 	%fd231, %fd230, %fd137, %p60;
	min.s64 	%rd347, %rd346, %rd165;
$L__BB1_168:
	mov.b64 	%rd248, %fd231;
	mov.b64 	{%r97, %r102}, %rd248;
	mov.b32 	%r113, 4;
	mov.b32 	%r114, 31;
	mov.b32 	%r115, -1;
	// begin inline asm
	shfl.sync.down.b32 %r96, %r97, %r113, %r114, %r115;
	// end inline asm
	// begin inline asm
	shfl.sync.down.b32 %r101, %r102, %r113, %r114, %r115;
	// end inline asm
	mov.b64 	%rd249, {%r96, %r101};
	mov.b64 	%fd140, %rd249;
	mov.b64 	{%r107, %r112}, %rd347;
	// begin inline asm
	shfl.sync.down.b32 %r106, %r107, %r113, %r114, %r115;
	// end inline asm
	// begin inline asm
	shfl.sync.down.b32 %r111, %r112, %r113, %r114, %r115;
	// end inline asm
	mov.b64 	%rd168, {%r106, %r111};
	setp.gt.s32 	%p61, %r55, 27;
	mov.f64 	%fd232, %fd231;
	mov.u64 	%rd348, %rd347;
	@%p61 bra 	$L__BB1_172;
	setp.lt.f64 	%p62, %fd231, %fd140;
	mov.f64 	%fd232, %fd140;
	mov.u64 	%rd348, %rd168;
	@%p62 bra 	$L__BB1_172;
	setp.gt.f64 	%p63, %fd231, %fd140;
	mov.f64 	%fd232, %fd231;
	mov.u64 	%rd348, %rd347;
	@%p63 bra 	$L__BB1_172;
	setp.lt.s64 	%p64, %rd347, %rd168;
	selp.f64 	%fd232, %fd231, %fd140, %p64;
	min.s64 	%rd348, %rd347, %rd168;
$L__BB1_172:
	mov.b64 	%rd250, %fd232;
	mov.b64 	{%r117, %r122}, %rd250;
	mov.b32 	%r133, 8;
	mov.b32 	%r134, 31;
	mov.b32 	%r135, -1;
	// begin inline asm
	shfl.sync.down.b32 %r116, %r117, %r133, %r134, %r135;
	// end inline asm
	// begin inline asm
	shfl.sync.down.b32 %r121, %r122, %r133, %r134, %r135;
	// end inline asm
	mov.b64 	%rd251, {%r116, %r121};
	mov.b64 	%fd143, %rd251;
	mov.b64 	{%r127, %r132}, %rd348;
	// begin inline asm
	shfl.sync.down.b32 %r126, %r127, %r133, %r134, %r135;
	// end inline asm
	// begin inline asm
	shfl.sync.down.b32 %r131, %r132, %r133, %r134, %r135;
	// end inline asm
	mov.b64 	%rd171, {%r126, %r131};
	setp.gt.s32 	%p65, %r55, 23;
	mov.f64 	%fd233, %fd232;
	mov.u64 	%rd349, %rd348;
	@%p65 bra 	$L__BB1_176;
	setp.lt.f64 	%p66, %fd232, %fd143;
	mov.f64 	%fd233, %fd143;
	mov.u64 	%rd349, %rd171;
	@%p66 bra 	$L__BB1_176;
	setp.gt.f64 	%p67, %fd232, %fd143;
	mov.f64 	%fd233, %fd232;
	mov.u64 	%rd349, %rd348;
	@%p67 bra 	$L__BB1_176;
	setp.lt.s64 	%p68, %rd348, %rd171;
	selp.f64 	%fd233, %fd232, %fd143, %p68;
	min.s64 	%rd349, %rd348, %rd171;
$L__BB1_176:
	mov.b64 	%rd252, %fd233;
	mov.b64 	{%r137, %r142}, %rd252;
	mov.b32 	%r153, 16;
	mov.b32 	%r154, 31;
	mov.b32 	%r155, -1;
	// begin inline asm
	shfl.sync.down.b32 %r136, %r137, %r153, %r154, %r155;
	// end inline asm
	// begin inline asm
	shfl.sync.down.b32 %r141, %r142, %r153, %r154, %r155;
	// end inline asm
	mov.b64 	%rd253, {%r136, %r141};
	mov.b64 	%fd146, %rd253;
	mov.b64 	{%r147, %r152}, %rd349;
	// begin inline asm
	shfl.sync.down.b32 %r146, %r147, %r153, %r154, %r155;
	// end inline asm
	// begin inline asm
	shfl.sync.down.b32 %r151, %r152, %r153, %r154, %r155;
	// end inline asm
	mov.b64 	%rd174, {%r146, %r151};
	setp.gt.s32 	%p69, %r55, 15;
	mov.f64 	%fd241, %fd233;
	mov.u64 	%rd357, %rd349;
	@%p69 bra 	$L__BB1_180;
	setp.lt.f64 	%p70, %fd233, %fd146;
	mov.f64 	%fd241, %fd146;
	mov.u64 	%rd357, %rd174;
	@%p70 bra 	$L__BB1_180;
	setp.gt.f64 	%p71, %fd233, %fd146;
	mov.f64 	%fd241, %fd233;
	mov.u64 	%rd357, %rd349;
	@%p71 bra 	$L__BB1_180;
	setp.lt.s64 	%p72, %rd349, %rd174;
	selp.f64 	%fd241, %fd233, %fd146, %p72;
	min.s64 	%rd357, %rd349, %rd174;
$L__BB1_180:
	setp.ne.s32 	%p73, %r55, 0;
	@%p73 bra 	$L__BB1_182;
	shr.u32 	%r156, %r17, 1;
	and.b32  	%r157, %r156, 496;
	mov.u32 	%r158, _ZN6thrust24THRUST_300001_SM_1000_NS8cuda_cub4core6detail5shmemE;
	add.s32 	%r159, %r158, %r157;
	st.shared.f64 	[%r159+8], %fd241;
	st.shared.u64 	[%r159+16], %rd357;
$L__BB1_182:
	bar.sync 	0;
	setp.ne.s32 	%p74, %r17, 0;
	@%p74 bra 	$L__BB1_204;
	ld.shared.f64 	%fd149, [_ZN6thrust24THRUST_300001_SM_1000_NS8cuda_cub4core6detail5shmemE+24];
	ld.shared.u64 	%rd177, [_ZN6thrust24THRUST_300001_SM_1000_NS8cuda_cub4core6detail5shmemE+32];
	setp.lt.f64 	%p75, %fd241, %fd149;
	mov.f64 	%fd235, %fd149;
	mov.u64 	%rd351, %rd177;
	@%p75 bra 	$L__BB1_186;
	setp.lt.f64 	%p76, %fd149, %fd241;
	mov.f64 	%fd235, %fd241;
	mov.u64 	%rd351, %rd357;
	@%p76 bra 	$L__BB1_186;
	setp.lt.s64 	%p77, %rd357, %rd177;
	selp.f64 	%fd235, %fd241, %fd149, %p77;
	min.s64 	%rd351, %rd357, %rd177;
$L__BB1_186:
	ld.shared.f64 	%fd152, [_ZN6thrust24THRUST_300001_SM_1000_NS8cuda_cub4core6detail5shmemE+40];
	ld.shared.u64 	%rd180, [_ZN6thrust24THRUST_300001_SM_1000_NS8cuda_cub4core6detail5shmemE+48];
	setp.lt.f64 	%p78, %fd235, %fd152;
	mov.f64 	%fd236, %fd152;
	mov.u64 	%rd352, %rd180;
	@%p78 bra 	$L__BB1_189;
	setp.lt.f64 	%p79, %fd152, %fd235;
	mov.f64 	%fd236, %fd235;
	mov.u64 	%rd352, %rd351;
	@%p79 bra 	$L__BB1_189;
	setp.lt.s64 	%p80, %rd351, %rd180;
	selp.f64 	%fd236, %fd235, %fd152, %p80;
	min.s64 	%rd352, %rd351, %rd180;
$L__BB1_189:
	ld.shared.f64 	%fd155, [_ZN6thrust24THRUST_300001_SM_1000_NS8cuda_cub4core6detail5shmemE+56];
	ld.shared.u64 	%rd183, [_ZN6thrust24THRUST_300001_SM_1000_NS8cuda_cub4core6detail5shmemE+64];
	setp.lt.f64 	%p81, %fd236, %fd155;
	mov.f64 	%fd237, %fd155;
	mov.u64 	%rd353, %rd183;
	@%p81 bra 	$L__BB1_192;
	setp.lt.f64 	%p82, %fd155, %fd236;
	mov.f64 	%fd237, %fd236;
	mov.u64 	%rd353, %rd352;
	@%p82 bra 	$L__BB1_192;
	setp.lt.s64 	%p83, %rd352, %rd183;
	selp.f64 	%fd237, %fd236, %fd155, %p83;
	min.s64 	%rd353, %rd352, %rd183;
$L__BB1_192:
	ld.shared.f64 	%fd158, [_ZN6thrust24THRUST_300001_SM_1000_NS8cuda_cub4core6detail5shmemE+72];
	ld.shared.u64 	%rd186, [_ZN6thrust24THRUST_300001_SM_1000_NS8cuda_cub4core6detail5shmemE+80];
	setp.lt.f64 	%p84, %fd237, %fd158;
	mov.f64 	%fd238, %fd158;
	mov.u64 	%rd354, %rd186;
	@%p84 bra 	$L__BB1_195;
	setp.lt.f64 	%p85, %fd158, %fd237;
	mov.f64 	%fd238, %fd237;
	mov.u64 	%rd354, %rd353;
	@%p85 bra 	$L__BB1_195;
	setp.lt.s64 	%p86, %rd353, %rd186;
	selp.f64 	%fd238, %fd237, %fd158, %p86;
	min.s64 	%rd354, %rd353, %rd186;
$L__BB1_195:
	ld.shared.f64 	%fd161, [_ZN6thrust24THRUST_300001_SM_1000_NS8cuda_cub4core6detail5shmemE+88];
	ld.shared.u64 	%rd189, [_ZN6thrust24THRUST_300001_SM_1000_NS8cuda_cub4core6detail5shmemE+96];
	setp.lt.f64 	%p87, %fd238, %fd161;
	mov.f64 	%fd239, %fd161;
	mov.u64 	%rd355, %rd189;
	@%p87 bra 	$L__BB1_198;
	setp.lt.f64 	%p88, %fd161, %fd238;
	mov.f64 	%fd239, %fd238;
	mov.u64 	%rd355, %rd354;
	@%p88 bra 	$L__BB1_198;
	setp.lt.s64 	%p89, %rd354, %rd189;
	selp.f64 	%fd239, %fd238, %fd161, %p89;
	min.s64 	%rd355, %rd354, %rd189;
$L__BB1_198:
	ld.shared.f64 	%fd164, [_ZN6thrust24THRUST_300001_SM_1000_NS8cuda_cub4core6detail5shmemE+104];
	ld.shared.u64 	%rd192, [_ZN6thrust24THRUST_300001_SM_1000_NS8cuda_cub4core6detail5shmemE+112];
	setp.lt.f64 	%p90, %fd239, %fd164;
	mov.f64 	%fd240, %fd164;
	mov.u64 	%rd356, %rd192;
	@%p90 bra 	$L__BB1_201;
	setp.lt.f64 	%p91, %fd164, %fd239;
	mov.f64 	%fd240, %fd239;
	mov.u64 	%rd356, %rd355;
	@%p91 bra 	$L__BB1_201;
	setp.lt.s64 	%p92, %rd355, %rd192;
	selp.f64 	%fd240, %fd239, %fd164, %p92;
	min.s64 	%rd356, %rd355, %rd192;
$L__BB1_201:
	ld.shared.f64 	%fd167, [_ZN6thrust24THRUST_300001_SM_1000_NS8cuda_cub4core6detail5shmemE+120];
	ld.shared.u64 	%rd195, [_ZN6thrust24THRUST_300001_SM_1000_NS8cuda_cub4core6detail5shmemE+128];
	setp.lt.f64 	%p93, %fd240, %fd167;
	mov.u64 	%rd357, %rd195;
	mov.f64 	%fd241, %fd167;
	@%p93 bra 	$L__BB1_204;
	setp.lt.f64 	%p94, %fd167, %fd240;
	mov.u64 	%rd357, %rd356;
	mov.f64 	%fd241, %fd240;
	@%p94 bra 	$L__BB1_204;
	setp.lt.s64 	%p95, %rd356, %rd195;
	selp.f64 	%fd241, %fd240, %fd167, %p95;
	min.s64 	%rd357, %rd356, %rd195;
$L__BB1_204:
	mov.u32 	%r387, %tid.x;
	setp.ne.s32 	%p212, %r387, 0;
	@%p212 bra 	$L__BB1_206;
	ld.param.u64 	%rd287, [_ZN6thrust24THRUST_300001_SM_1000_NS8cuda_cub4core6detail13_kernel_agentINS1_8__reduce11ReduceAgentINS0_12zip_iteratorIN4cuda3std3__45tupleIJNS0_10device_ptrIdEENS0_17counting_iteratorIlNS0_11use_defaultESF_SF_EEEEEEEPNSB_IJdlEEESJ_iNS1_9__extrema9arg_max_fIdlNSA_4lessIdEEEEEEJSI_SK_iSP_EEEvDpT0__param_1];
	cvta.to.global.u64 	%rd286, %rd287;
	st.global.f64 	[%rd286], %fd241;
	st.global.u64 	[%rd286+8], %rd357;
$L__BB1_206:
	ret;

}
	// .globl	_ZN6thrust24THRUST_300001_SM_1000_NS8cuda_cub4core6detail13_kernel_agentINS1_8__reduce11ReduceAgentINS0_12zip_iteratorIN4cuda3std3__45tupleIJNS0_10device_ptrIdEENS0_17counting_iteratorIlNS0_11use_defaultESF_SF_EEEEEEEPNSB_IJdlEEESJ_iNS1_9__extrema9arg_max_fIdlNSA_4lessIdEEEEEEJSI_SK_iN3cub18CUB_300001_SM_100013GridEvenShareIiEENSS_9GridQueueIjEESP_EEEvDpT0_
.visible .entry _ZN6thrust24THRUST_300001_SM_1000_NS8cuda_cub4core6detail13_kernel_agentINS1_8__reduce11ReduceAgentINS0_12zip_iteratorIN4cuda3std3__45tupleIJNS0_10device_ptrIdEENS0_17counting_iteratorIlNS0_11use_defaultESF_SF_EEEEEEEPNSB_IJdlEEESJ_iNS1_9__extrema9arg_max_fIdlNSA_4lessIdEEEEEEJSI_SK_iN3cub18CUB_300001_SM_100013GridEvenShareIiEENSS_9GridQueueIjEESP_EEEvDpT0_(
	.param .align 8 .b8 _ZN6thrust24THRUST_300001_SM_1000_NS8cuda_cub4core6detail13_kernel_agentINS1_8__reduce11ReduceAgentINS0_12zip_iteratorIN4cuda3std3__45tupleIJNS0_10device_ptrIdEENS0_17counting_iteratorIlNS0_11use_defaultESF_SF_EEEEEEEPNSB_IJdlEEESJ_iNS1_9__extrema9arg_max_fIdlNSA_4lessIdEEEEEEJSI_SK_iN3cub18CUB_300001_SM_100013GridEvenShareIiEENSS_9GridQueueIjEESP_EEEvDpT0__param_0[16],
	.param .u64 .ptr .align 1 _ZN6thrust24THRUST_300001_SM_1000_NS8cuda_cub4core6detail13_kernel_agentINS1_8__reduce11ReduceAgentINS0_12zip_iteratorIN4cuda3std3__45tupleIJNS0_10device_ptrIdEENS0_17counting_iteratorIlNS0_11use_defaultESF_SF_EEEEEEEPNSB_IJdlEEESJ_iNS1_9__extrema9arg_max_fIdlNSA_4lessIdEEEEEEJSI_SK_iN3cub18CUB_300001_SM_100013GridEvenShareIiEENSS_9GridQueueIjEESP_EEEvDpT0__param_1,
	.param .u32 _ZN6thrust24THRUST_300001_SM_1000_NS8cuda_cub4core6detail13_kernel_agentINS1_8__reduce11ReduceAgentINS0_12zip_iteratorIN4cuda3std3__45tupleIJNS0_10device_ptrIdEENS0_17counting_iteratorIlNS0_11use_defaultESF_SF_EEEEEEEPNSB_IJdlEEESJ_iNS1_9__extrema9arg_max_fIdlNSA_4lessIdEEEEEEJSI_SK_iN3cub18CUB_300001_SM_100013GridEvenShareIiEENSS_9GridQueueIjEESP_EEEvDpT0__param_2,
	.param .align 4 .b8 _ZN6thrust24THRUST_300001_SM_1000_NS8cuda_cub4core6detail13_kernel_agentINS1_8__reduce11ReduceAgentINS0_12zip_iteratorIN4cuda3std3__45tupleIJNS0_10device_ptrIdEENS0_17counting_iteratorIlNS0_11use_defaultESF_SF_EEEEEEEPNSB_IJdlEEESJ_iNS1_9__extrema9arg_max_fIdlNSA_4lessIdEEEEEEJSI_SK_iN3cub18CUB_300001_SM_100013GridEvenShareIiEENSS_9GridQueueIjEESP_EEEvDpT0__param_3[40],
	.param .align 8 .b8 _ZN6thrust24THRUST_300001_SM_1000_NS8cuda_cub4core6detail13_kernel_agentINS1_8__reduce11ReduceAgentINS0_12zip_iteratorIN4cuda3std3__45tupleIJNS0_10device_ptrIdEENS0_17counting_iteratorIlNS0_11use_defaultESF_SF_EEEEEEEPNSB_IJdlEEESJ_iNS1_9__extrema9arg_max_fIdlNSA_4lessIdEEEEEEJSI_SK_iN3cub18CUB_300001_SM_100013GridEvenShareIiEENSS_9GridQueueIjEESP_EEEvDpT0__param_4[8],
	.param .align 1 .b8 _ZN6thrust24THRUST_300001_SM_1000_NS8cuda_cub4core6detail13_kernel_agentINS1_8__reduce11ReduceAgentINS0_12zip_iteratorIN4cuda3std3__45tupleIJNS0_10device_ptrIdEENS0_17counting_iteratorIlNS0_11use_defaultESF_SF_EEEEEEEPNSB_IJdlEEESJ_iNS1_9__extrema9arg_max_fIdlNSA_4lessIdEEEEEEJSI_SK_iN3cub18CUB_300001_SM_100013GridEvenShareIiEENSS_9GridQueueIjEESP_EEEvDpT0__param_5[1]
)
.maxntid 256
{
	.reg .pred 	%p<215>;
	.reg .b32 	%r<437>;
	.reg .b64 	%rd<333>;
	.reg .b64 	%fd<242>;

	ld.param.u64 	%rd182, [_ZN6thrust24THRUST_300001_SM_1000_NS8cuda_cub4core6detail13_kernel_agentINS1_8__reduce11ReduceAgentINS0_12zip_iteratorIN4cuda3std3__45tupleIJNS0_10device_ptrIdEENS0_17counting_iteratorIlNS0_11use_defaultESF_SF_EEEEEEEPNSB_IJdlEEESJ_iNS1_9__extrema9arg_max_fIdlNSA_4lessIdEEEEEEJSI_SK_iN3cub18CUB_300001_SM_100013GridEvenShareIiEENSS_9GridQueueIjEESP_EEEvDpT0__param_0+8];
	ld.param.u64 	%rd181, [_ZN6thrust24THRUST_300001_SM_1000_NS8cuda_cub4core6detail13_kernel_agentINS1_8__reduce11ReduceAgentINS0_12zip_iteratorIN4cuda3std3__45tupleIJNS0_10device_ptrIdEENS0_17counting_iteratorIlNS0_11use_defaultESF_SF_EEEEEEEPNSB_IJdlEEESJ_iNS1_9__extrema9arg_max_fIdlNSA_4lessIdEEEEEEJSI_SK_iN3cub18CUB_300001_SM_100013GridEvenShareIiEENSS_9GridQueueIjEESP_EEEvDpT0__param_0];
	ld.param.u64 	%rd184, [_ZN6thrust24THRUST_300001_SM_1000_NS8cuda_cub4core6detail13_kernel_agentINS1_8__reduce11ReduceAgentINS0_12zip_iteratorIN4cuda3std3__45tupleIJNS0_10device_ptrIdEENS0_17counting_iteratorIlNS0_11use_defaultESF_SF_EEEEEEEPNSB_IJdlEEESJ_iNS1_9__extrema9arg_max_fIdlNSA_4lessIdEEEEEEJSI_SK_iN3cub18CUB_300001_SM_100013GridEvenShareIiEENSS_9GridQueueIjEESP_EEEvDpT0__param_4];
	ld.param.u32 	%r66, [_ZN6thrust24THRUST_300001_SM_1000_NS8cuda_cub4core6detail13_kernel_agentINS1_8__reduce11ReduceAgentINS0_12zip_iteratorIN4cuda3std3__45tupleIJNS0_10device_ptrIdEENS0_17counting_iteratorIlNS0_11use_defaultESF_SF_EEEEEEEPNSB_IJdlEEESJ_iNS1_9__extrema9arg_max_fIdlNSA_4lessIdEEEEEEJSI_SK_iN3cub18CUB_300001_SM_100013GridEvenShareIiEENSS_9GridQueueIjEESP_EEEvDpT0__param_2];
	cvta.to.global.u64 	%rd1, %rd184;
	cvta.to.global.u64 	%rd2, %rd181;
	mov.u32 	%r1, %ctaid.x;
	mul.lo.s32 	%r2, %r1, 1280;
	mov.u32 	%r67, %nctaid.x;
	mul.lo.s32 	%r3, %r67, 1280;
	add.s32 	%r68, %r2, 1280;
	setp.le.s32 	%p1, %r68, %r66;
	@%p1 bra 	$L__BB2_121;
	sub.s32 	%r4, %r66, %r2;
	mov.u32 	%r5, %tid.x;
	setp.ge.s32 	%p98, %r5, %r4;
	mov.f64 	%fd188, 0d0000000000000000;
	mov.b64 	%rd279, 0;
	mov.u32 	%r420, %r5;
	@%p98 bra 	$L__BB2_3;
	add.s32 	%r190, %r2, %r5;
	cvt.s64.s32 	%rd234, %r190;
	mul.wide.s32 	%rd235, %r190, 8;
	add.s64 	%rd236, %rd2, %rd235;
	add.s64 	%rd279, %rd182, %rd234;
	ld.global.f64 	%fd188, [%rd236];
	add.s32 	%r420, %r5, 256;
$L__BB2_3:
	setp.ge.s32 	%p99, %r420, %r4;
	@%p99 bra 	$L__BB2_25;
	not.b32 	%r191, %r420;
	add.s32 	%r192, %r66, %r191;
	sub.s32 	%r8, %r192, %r2;
	and.b32  	%r193, %r8, 768;
	setp.eq.s32 	%p100, %r193, 768;
	@%p100 bra 	$L__BB2_10;
	add.s32 	%r418, %r420, %r2;
	shr.u32 	%r194, %r8, 8;
	add.s32 	%r195, %r194, 1;
	and.b32  	%r196, %r195, 3;
	neg.s32 	%r417, %r196;
$L__BB2_6:
	.pragma "nounroll";
	mov.u64 	%rd6, %rd279;
	mov.f64 	%fd3, %fd188;
	cvt.s64.s32 	%rd238, %r418;
	add.s64 	%rd7, %rd182, %rd238;
	mul.wide.s32 	%rd239, %r418, 8;
	add.s64 	%rd240, %rd2, %rd239;
	ld.global.f64 	%fd4, [%rd240];
	setp.lt.f64 	%p101, %fd3, %fd4;
	mov.u64 	%rd279, %rd7;
	mov.f64 	%fd188, %fd4;
	@%p101 bra 	$L__BB2_9;
	setp.lt.f64 	%p102, %fd4, %fd3;
	mov.u64 	%rd279, %rd6;
	mov.f64 	%fd188, %fd3;
	@%p102 bra 	$L__BB2_9;
	setp.lt.s64 	%p103, %rd6, %rd7;
	min.s64 	%rd279, %rd6, %rd7;
	selp.f64 	%fd188, %fd3, %fd4, %p103;
$L__BB2_9:
	add.s32 	%r420, %r420, 256;
	add.s32 	%r418, %r418, 256;
	add.s32 	%r417, %r417, 1;
	setp.ne.s32 	%p104, %r417, 0;
	@%p104 bra 	$L__BB2_6;
$L__BB2_10:
	setp.lt.u32 	%p105, %r8, 768;
	@%p105 bra 	$L__BB2_25;
	add.s32 	%r421, %r420, %r2;
	add.s32 	%r424, %r421, 256;
	add.s32 	%r423, %r421, 512;
	add.s32 	%r422, %r421, 768;
	add.s64 	%rd12, %rd2, 4096;
$L__BB2_12:
	cvt.s64.s32 	%rd241, %r424;
	add.s64 	%rd14, %rd182, %rd241;
	cvt.s64.s32 	%rd242, %r423;
	add.s64 	%rd15, %rd182, %rd242;
	cvt.s64.s32 	%rd243, %r422;
	add.s64 	%rd16, %rd182, %rd243;
	cvt.s64.s32 	%rd244, %r421;
	mul.wide.s32 	%rd245, %r421, 8;
	add.s64 	%rd17, %rd12, %rd245;
	add.s64 	%rd18, %rd182, %rd244;
	ld.global.f64 	%fd10, [%rd17+-4096];
	setp.lt.f64 	%p106, %fd188, %fd10;
	mov.u64 	%rd276, %rd18;
	mov.f64 	%fd185, %fd10;
	@%p106 bra 	$L__BB2_15;
	setp.lt.f64 	%p107, %fd10, %fd188;
	mov.u64 	%rd276, %rd279;
	mov.f64 	%fd185, %fd188;
	@%p107 bra 	$L__BB2_15;
	setp.lt.s64 	%p108, %rd279, %rd18;
	min.s64 	%rd276, %rd279, %rd18;
	selp.f64 	%fd185, %fd188, %fd10, %p108;
$L__BB2_15:
	ld.global.f64 	%fd13, [%rd17+-2048];
	setp.lt.f64 	%p109, %fd185, %fd13;
	mov.u64 	%rd277, %rd14;
	mov.f64 	%fd186, %fd13;
	@%p109 bra 	$L__BB2_18;
	setp.lt.f64 	%p110, %fd13, %fd185;
	mov.u64 	%rd277, %rd276;
	mov.f64 	%fd186, %fd185;
	@%p110 bra 	$L__BB2_18;
	setp.lt.s64 	%p111, %rd276, %rd14;
	min.s64 	%rd277, %rd276, %rd14;
	selp.f64 	%fd186, %fd185, %fd13, %p111;
$L__BB2_18:
	ld.global.f64 	%fd16, [%rd17];
	setp.lt.f64 	%p112, %fd186, %fd16;
	mov.u64 	%rd278, %rd15;
	mov.f64 	%fd187, %fd16;
	@%p112 bra 	$L__BB2_21;
	setp.lt.f64 	%p113, %fd16, %fd186;
	mov.u64 	%rd278, %rd277;
	mov.f64 	%fd187, %fd186;
	@%p113 bra 	$L__BB2_21;
	setp.lt.s64 	%p114, %rd277, %rd15;
	min.s64 	%rd278, %rd277, %rd15;
	selp.f64 	%fd187, %fd186, %fd16, %p114;
$L__BB2_21:
	ld.global.f64 	%fd19, [%rd17+2048];
	setp.lt.f64 	%p115, %fd187, %fd19;
	mov.u64 	%rd279, %rd16;
	mov.f64 	%fd188, %fd19;
	@%p115 bra 	$L__BB2_24;
	setp.lt.f64 	%p116, %fd19, %fd187;
	mov.u64 	%rd279, %rd278;
	mov.f64 	%fd188, %fd187;
	@%p116 bra 	$L__BB2_24;
	setp.lt.s64 	%p117, %rd278, %rd16;
	min.s64 	%rd279, %rd278, %rd16;
	selp.f64 	%fd188, %fd187, %fd19, %p117;
$L__BB2_24:
	add.s32 	%r420, %r420, 1024;
	add.s32 	%r424, %r424, 1024;
	add.s32 	%r423, %r423, 1024;
	add.s32 	%r422, %r422, 1024;
	add.s32 	%r421, %r421, 1024;
	setp.lt.s32 	%p118, %r420, %r4;
	@%p118 bra 	$L__BB2_12;
$L__BB2_25:
	setp.lt.s32 	%p119, %r4, 256;
	@%p119 bra 	$L__BB2_70;
	// begin inline asm
	mov.u32 %r310, %laneid;
	// end inline asm
	mov.b64 	%rd256, %fd188;
	mov.b64 	{%r312, %r317}, %rd256;
	mov.b32 	%r328, 1;
	mov.b32 	%r329, 31;
	mov.b32 	%r330, -1;
	// begin inline asm
	shfl.sync.down.b32 %r311, %r312, %r328, %r329, %r330;
	// end inline asm
	// begin inline asm
	shfl.sync.down.b32 %r316, %r317, %r328, %r329, %r330;
	// end inline asm
	mov.b64 	%rd257, {%r311, %r316};
	mov.b64 	%fd23, %rd257;
	mov.b64 	{%r322, %r327}, %rd279;
	// begin inline asm
	shfl.sync.down.b32 %r321, %r322, %r328, %r329, %r330;
	// end inline asm
	// begin inline asm
	shfl.sync.down.b32 %r326, %r327, %r328, %r329, %r330;
	// end inline asm
	mov.b64 	%rd28, {%r321, %r326};
	setp.gt.s32 	%p171, %r310, 30;
	mov.u64 	%rd281, %rd279;
	mov.f64 	%fd190, %fd188;
	@%p171 bra 	$L__BB2_30;
	setp.lt.f64 	%p172, %fd188, %fd23;
	mov.u64 	%rd281, %rd28;
	mov.f64 	%fd190, %fd23;
	@%p172 bra 	$L__BB2_30;
	setp.gt.f64 	%p173, %fd188, %fd23;
	mov.u64 	%rd281, %rd279;
	mov.f64 	%fd190, %fd188;
	@%p173 bra 	$L__BB2_30;
	setp.lt.s64 	%p174, %rd279, %rd28;
	min.s64 	%rd281, %rd279, %rd28;
	selp.f64 	%fd190, %fd188, %fd23, %p174;
$L__BB2_30:
	mov.b64 	%rd258, %fd190;
	mov.b64 	{%r332, %r337}, %rd258;
	mov.b32 	%r348, 2;
	mov.b32 	%r349, 31;
	mov.b32 	%r350, -1;
	// begin inline asm
	shfl.sync.down.b32 %r331, %r332, %r348, %r349, %r350;
	// end inline asm
	// begin inline asm
	shfl.sync.down.b32 %r336, %r337, %r348, %r349, %r350;
	// end inline asm
	mov.b64 	%rd259, {%r331, %r336};
	mov.b64 	%fd26, %rd259;
	mov.b64 	{%r342, %r347}, %rd281;
	// begin inline asm
	shfl.sync.down.b32 %r341, %r342, %r348, %r349, %r350;
	// end inline asm
	// begin inline asm
	shfl.sync.down.b32 %r346, %r347, %r348, %r349, %r350;
	// end inline asm
	mov.b64 	%rd31, {%r341, %r346};
	setp.gt.s32 	%p175, %r310, 29;
	mov.u64 	%rd282, %rd281;
	mov.f64 	%fd191, %fd190;
	@%p175 bra 	$L__BB2_34;
	setp.lt.f64 	%p176, %fd190, %fd26;
	mov.u64 	%rd282, %rd31;
	mov.f64 	%fd191, %fd26;
	@%p176 bra 	$L__BB2_34;
	setp.gt.f64 	%p177, %fd190, %fd26;
	mov.u64 	%rd282, %rd281;
	mov.f64 	%fd191, %fd190;
	@%p177 bra 	$L__BB2_34;
	setp.lt.s64 	%p178, %rd281, %rd31;
	min.s64 	%rd282, %rd281, %rd31;
	selp.f64 	%fd191, %fd190, %fd26, %p178;
$L__BB2_34:
	mov.b64 	%rd260, %fd191;
	mov.b64 	{%r352, %r357}, %rd260;
	mov.b32 	%r368, 4;
	mov.b32 	%r369, 31;
	mov.b32 	%r370, -1;
	// begin inline asm
	shfl.sync.down.b32 %r351, %r352, %r368, %r369, %r370;
	// end inline asm
	// begin inline asm
	shfl.sync.down.b32 %r356, %r357, %r368, %r369, %r370;
	// end inline asm
	mov.b64 	%rd261, {%r351, %r356};
	mov.b64 	%fd29, %rd261;
	mov.b64 	{%r362, %r367}, %rd282;
	// begin inline asm
	shfl.sync.down.b32 %r361, %r362, %r368, %r369, %r370;
	// end inline asm
	// begin inline asm
	shfl.sync.down.b32 %r366, %r367, %r368, %r369, %r370;
	// end inline asm
	mov.b64 	%rd34, {%r361, %r366};
	setp.gt.s32 	%p179, %r310, 27;
	mov.u64 	%rd283, %rd282;
	mov.f64 	%fd192, %fd191;
	@%p179 bra 	$L__BB2_38;
	setp.lt.f64 	%p180, %fd191, %fd29;
	mov.u64 	%rd283, %rd34;
	mov.f64 	%fd192, %fd29;
	@%p180 bra 	$L__BB2_38;
	setp.gt.f64 	%p181, %fd191, %fd29;
	mov.u64 	%rd283, %rd282;
	mov.f64 	%fd192, %fd191;
	@%p181 bra 	$L__BB2_38;
	setp.lt.s64 	%p182, %rd282, %rd34;
	min.s64 	%rd283, %rd282, %rd34;
	selp.f64 	%fd192, %fd191, %fd29, %p182;
$L__BB2_38:
	mov.b64 	%rd262, %fd192;
	mov.b64 	{%r372, %r377}, %rd262;
	mov.b32 	%r388, 8;
	mov.b32 	%r389, 31;
	mov.b32 	%r390, -1;
	// begin inline asm
	shfl.sync.down.b32 %r371, %r372, %r388, %r389, %r390;
	// end inline asm
	// begin inline asm
	shfl.sync.down.b32 %r376, %r377, %r388, %r389, %r390;
	// end inline asm
	mov.b64 	%rd263, {%r371, %r376};
	mov.b64 	%fd32, %rd263;
	mov.b64 	{%r382, %r387}, %rd283;
	// begin inline asm
	shfl.sync.down.b32 %r381, %r382, %r388, %r389, %r390;
	// end inline asm
	// begin inline asm
	shfl.sync.down.b32 %r386, %r387, %r388, %r389, %r390;
	// end inline asm
	mov.b64 	%rd37, {%r381, %r386};
	setp.gt.s32 	%p183, %r310, 23;
	mov.u64 	%rd284, %rd283;
	mov.f64 	%fd193, %fd192;
	@%p183 bra 	$L__BB2_42;
	setp.lt.f64 	%p184, %fd192, %fd32;
	mov.u64 	%rd284, %rd37;
	mov.f64 	%fd193, %fd32;
	@%p184 bra 	$L__BB2_42;
	setp.gt.f64 	%p185, %fd192, %fd32;
	mov.u64 	%rd284, %rd283;
	mov.f64 	%fd193, %fd192;
	@%p185 bra 	$L__BB2_42;
	setp.lt.s64 	%p186, %rd283, %rd37;
	min.s64 	%rd284, %rd283, %rd37;
	selp.f64 	%fd193, %fd192, %fd32, %p186;
$L__BB2_42:
	mov.b64 	%rd264, %fd193;
	mov.b64 	{%r392, %r397}, %rd264;
	mov.b32 	%r408, 16;
	mov.b32 	%r409, 31;
	mov.b32 	%r410, -1;
	// begin inline asm
	shfl.sync.down.b32 %r391, %r392, %r408, %r409, %r410;
	// end inline asm
	// begin inline asm
	shfl.sync.down.b32 %r396, %r397, %r408, %r409, %r410;
	// end inline asm
	mov.b64 	%rd265, {%r391, %r396};
	mov.b64 	%fd35, %rd265;
	mov.b64 	{%r402, %r407}, %rd284;
	// begin inline asm
	shfl.sync.down.b32 %r401, %r402, %r408, %r409, %r410;
	// end inline asm
	// begin inline asm
	shfl.sync.down.b32 %r406, %r407, %r408, %r409, %r410;
	// end inline asm
	mov.b64 	%rd40, {%r401, %r406};
	setp.gt.s32 	%p187, %r310, 15;
	mov.u64 	%rd332, %rd284;
	mov.f64 	%fd241, %fd193;
	@%p187 bra 	$L__BB2_46;
	setp.lt.f64 	%p188, %fd193, %fd35;
	mov.u64 	%rd332, %rd40;
	mov.f64 	%fd241, %fd35;
	@%p188 bra 	$L__BB2_46;
	setp.gt.f64 	%p189, %fd193, %fd35;
	mov.u64 	%rd332, %rd284;
	mov.f64 	%fd241, %fd193;
	@%p189 bra 	$L__BB2_46;
	setp.lt.s64 	%p190, %rd284, %rd40;
	min.s64 	%rd332, %rd284, %rd40;
	selp.f64 	%fd241, %fd193, %fd35, %p190;
$L__BB2_46:
	setp.ne.s32 	%p191, %r310, 0;
	@%p191 bra 	$L__BB2_48;
	shr.u32 	%r411, %r5, 1;
	and.b32  	%r412, %r411, 496;
	mov.u32 	%r413, _ZN6thrust24THRUST_300001_SM_1000_NS8cuda_cub4core6detail5shmemE;
	add.s32 	%r414, %r413, %r412;
	st.shared.f64 	[%r414+8], %fd241;
	st.shared.u64 	[%r414+16], %rd332;
$L__BB2_48:
	bar.sync 	0;
	setp.ne.s32 	%p192, %r5, 0;
	@%p192 bra 	$L__BB2_208;
	ld.shared.f64 	%fd38, [_ZN6thrust24THRUST_300001_SM_1000_NS8cuda_cub4core6detail5shmemE+24];
	ld.shared.u64 	%rd43, [_ZN6thrust24THRUST_300001_SM_1000_NS8cuda_cub4core6detail5shmemE+32];
	setp.lt.f64 	%p193, %fd241, %fd38;
	mov.u64 	%rd286, %rd43;
	mov.f64 	%fd195, %fd38;
	@%p193 bra 	$L__BB2_52;
	setp.lt.f64 	%p194, %fd38, %fd241;
	mov.u64 	%rd286, %rd332;
	mov.f64 	%fd195, %fd241;
	@%p194 bra 	$L__BB2_52;
	setp.lt.s64 	%p195, %rd332, %rd43;
	min.s64 	%rd286, %rd332, %rd43;
	selp.f64 	%fd195, %fd241, %fd38, %p195;
$L__BB2_52:
	ld.shared.f64 	%fd41, [_ZN6thrust24THRUST_300001_SM_1000_NS8cuda_cub4core6detail5shmemE+40];
	ld.shared.u64 	%rd46, [_ZN6thrust24THRUST_300001_SM_1000_NS8cuda_cub4core6detail5shmemE+48];
	setp.lt.f64 	%p196, %fd195, %fd41;
	mov.u64 	%rd287, %rd46;
	mov.f64 	%fd196, %fd41;
	@%p196 bra 	$L__BB2_55;
	setp.lt.f64 	%p197, %fd41, %fd195;
	mov.u64 	%rd287, %rd286;
	mov.f64 	%fd196, %fd195;
	@%p197 bra 	$L__BB2_55;
	setp.lt.s64 	%p198, %rd286, %rd46;
	min.s64 	%rd287, %rd286, %rd46;
	selp.f64 	%fd196, %fd195, %fd41, %p198;
$L__BB2_55:
	ld.shared.f64 	%fd44, [_ZN6thrust24THRUST_300001_SM_1000_NS8cuda_cub4core6detail5shmemE+56];
	ld.shared.u64 	%rd49, [_ZN6thrust24THRUST_300001_SM_1000_NS8cuda_cub4core6detail5shmemE+64];
	setp.lt.f64 	%p199, %fd196, %fd44;
	mov.u64 	%rd288, %rd49;
	mov.f64 	%fd197, %fd44;
	@%p199 bra 	$L__BB2_58;
	setp.lt.f64 	%p200, %fd44, %fd196;
	mov.u64 	%rd288, %rd287;
	mov.f64 	%fd197, %fd196;
	@%p200 bra 	$L__BB2_58;
	setp.lt.s64 	%p201, %rd287, %rd49;
	min.s64 	%rd288, %rd287, %rd49;
	selp.f64 	%fd197, %fd196, %fd44, %p201;
$L__BB2_58:
	ld.shared.f64 	%fd47, [_ZN6thrust24THRUST_300001_SM_1000_NS8cuda_cub4core6detail5shmemE+72];
	ld.shared.u64 	%rd52, [_ZN6thrust24THRUST_300001_SM_1000_NS8cuda_cub4core6detail5shmemE+80];
	setp.lt.f64 	%p202, %fd197, %fd47;
	mov.u64 	%rd289, %rd52;
	mov.f64 	%fd198, %fd47;
	@%p202 bra 	$L__BB2_61;
	setp.lt.f64 	%p203, %fd47, %fd197;
	mov.u64 	%rd289, %rd288;
	mov.f64 	%fd198, %fd197;
	@%p203 bra 	$L__BB2_61;
	setp.lt.s64 	%p204, %rd288, %rd52;
	min.s64 	%rd289, %rd288, %rd52;
	selp.f64 	%fd198, %fd197, %fd47, %p204;
$L__BB2_61:
	ld.shared.f64 	%fd50, [_ZN6thrust24THRUST_300001_SM_1000_NS8cuda_cub4core6detail5shmemE+88];
	ld.shared.u64 	%rd55, [_ZN6thrust24THRUST_300001_SM_1000_NS8cuda_cub4core6detail5shmemE+96];
	setp.lt.f64 	%p205, %fd198, %fd50;
	mov.u64 	%rd290, %rd55;
	mov.f64 	%fd199, %fd50;
	@%p205 bra 	$L__BB2_64;
	setp.lt.f64 	%p206, %fd50, %fd198;
	mov.u64 	%rd290, %rd289;
	mov.f64 	%fd199, %fd198;
	@%p206 bra 	$L__BB2_64;
	setp.lt.s64 	%p207, %rd289, %rd55;
	min.s64 	%rd290, %rd289, %rd55;
	selp.f64 	%fd199, %fd198, %fd50, %p207;
$L__BB2_64:
	ld.shared.f64 	%fd53, [_ZN6thrust24THRUST_300001_SM_1000_NS8cuda_cub4core6detail5shmemE+104];
	ld.shared.u64 	%rd58, [_ZN6thrust24THRUST_300001_SM_1000_NS8cuda_cub4core6detail5shmemE+112];
	setp.lt.f64 	%p208, %fd199, %fd53;
	mov.u64 	%rd291, %rd58;
	mov.f64 	%fd200, %fd53;
	@%p208 bra 	$L__BB2_67;
	setp.lt.f64 	%p209, %fd53, %fd199;
	mov.u64 	%rd291, %rd290;
	mov.f64 	%fd200, %fd199;
	@%p209 bra 	$L__BB2_67;
	setp.lt.s64 	%p210, %rd290, %rd58;
	min.s64 	%rd291, %rd290, %rd58;
	selp.f64 	%fd200, %fd199, %fd53, %p210;
$L__BB2_67:
	ld.shared.f64 	%fd56, [_ZN6thrust24THRUST_300001_SM_1000_NS8cuda_cub4core6detail5shmemE+120];
	ld.shared.u64 	%rd61, [_ZN6thrust24THRUST_300001_SM_1000_NS8cuda_cub4core6detail5shmemE+128];
	setp.lt.f64 	%p211, %fd200, %fd56;
	mov.u64 	%rd332, %rd61;
	mov.f64 	%fd241, %fd56;
	@%p211 bra 	$L__BB2_208;
	setp.lt.f64 	%p212, %fd56, %fd200;
	mov.u64 	%rd332, %rd291;
	mov.f64 	%fd241, %fd200;
	@%p212 bra 	$L__BB2_208;
	setp.lt.s64 	%p213, %rd291, %rd61;
	min.s64 	%rd332, %rd291, %rd61;
	selp.f64 	%fd241, %fd200, %fd56, %p213;
	bra.uni 	$L__BB2_208;
$L__BB2_70:
	// begin inline asm
	mov.u32 %r197, %laneid;
	// end inline asm
	and.b32  	%r218, %r5, 992;
	add.s32 	%r219, %r218, 32;
	setp.gt.s32 	%p120, %r219, %r4;
	not.b32 	%r220, %r218;
	add.s32 	%r221, %r4, %r220;
	selp.b32 	%r216, %r221, 31, %p120;
	mov.b64 	%rd246, %fd188;
	mov.b64 	{%r199, %r204}, %rd246;
	mov.b32 	%r215, 1;
	mov.b32 	%r217, -1;
	// begin inline asm
	shfl.sync.down.b32 %r198, %r199, %r215, %r216, %r217;
	// end inline asm
	// begin inline asm
	shfl.sync.down.b32 %r203, %r204, %r215, %r216, %r217;
	// end inline asm
	mov.b64 	%rd247, {%r198, %r203};
	mov.b64 	%fd58, %rd247;
	mov.b64 	{%r209, %r214}, %rd279;
	// begin inline asm
	shfl.sync.down.b32 %r208, %r209, %r215, %r216, %r217;
	// end inline asm
	// begin inline asm
	shfl.sync.down.b32 %r213, %r214, %r215, %r216, %r217;
	// end inline asm
	mov.b64 	%rd63, {%r208, %r213};
	setp.ge.s32 	%p121, %r197, %r216;
	mov.u64 	%rd292, %rd279;
	mov.f64 	%fd201, %fd188;
	@%p121 bra 	$L__BB2_74;
	setp.lt.f64 	%p122, %fd188, %fd58;
	mov.u64 	%rd292, %rd63;
	mov.f64 	%fd201, %fd58;
	@%p122 bra 	$L__BB2_74;
	setp.gt.f64 	%p123, %fd188, %fd58;
	mov.u64 	%rd292, %rd279;
	mov.f64 	%fd201, %fd188;
	@%p123 bra 	$L__BB2_74;
	setp.lt.s64 	%p124, %rd279, %rd63;
	min.s64 	%rd292, %rd279, %rd63;
	selp.f64 	%fd201, %fd188, %fd58, %p124;
$L__BB2_74:
	mov.b64 	%rd248, %fd201;
	mov.b64 	{%r223, %r228}, %rd248;
	mov.b32 	%r239, 2;
	mov.b32 	%r241, -1;
	// begin inline asm
	shfl.sync.down.b32 %r222, %r223, %r239, %r216, %r241;
	// end inline asm
	// begin inline asm
	shfl.sync.down.b32 %r227, %r228, %r239, %r216, %r241;
	// end inline asm
	mov.b64 	%rd249, {%r222, %r227};
	mov.b64 	%fd61, %rd249;
	mov.b64 	{%r233, %r238}, %rd292;
	// begin inline asm
	shfl.sync.down.b32 %r232, %r233, %r239, %r216, %r241;
	// end inline asm
	// begin inline asm
	shfl.sync.down.b32 %r237, %r238, %r239, %r216, %r241;
	// end inline asm
	mov.b64 	%rd66, {%r232, %r237};
	add.s32 	%r242, %r197, 2;
	setp.gt.s32 	%p125, %r242, %r216;
	mov.f64 	%fd202, %fd201;
	mov.u64 	%rd293, %rd292;
	@%p125 bra 	$L__BB2_78;
	setp.lt.f64 	%p126, %fd201, %fd61;
	mov.f64 	%fd202, %fd61;
	mov.u64 	%rd293, %rd66;
	@%p126 bra 	$L__BB2_78;
	setp.gt.f64 	%p127, %fd201, %fd61;
	mov.f64 	%fd202, %fd201;
	mov.u64 	%rd293, %rd292;
	@%p127 bra 	$L__BB2_78;
	setp.lt.s64 	%p128, %rd292, %rd66;
	selp.f64 	%fd202, %fd201, %fd61, %p128;
	min.s64 	%rd293, %rd292, %rd66;
$L__BB2_78:
	mov.b64 	%rd250, %fd202;
	mov.b64 	{%r244, %r249}, %rd250;
	mov.b32 	%r260, 4;
	mov.b32 	%r262, -1;
	// begin inline asm
	shfl.sync.down.b32 %r243, %r244, %r260, %r216, %r262;
	// end inline asm
	// begin inline asm
	shfl.sync.down.b32 %r248, %r249, %r260, %r216, %r262;
	// end inline asm
	mov.b64 	%rd251, {%r243, %r248};
	mov.b64 	%fd64, %rd251;
	mov.b64 	{%r254, %r259}, %rd293;
	// begin inline asm
	shfl.sync.down.b32 %r253, %r254, %r260, %r216, %r262;
	// end inline asm
	// begin inline asm
	shfl.sync.down.b32 %r258, %r259, %r260, %r216, %r262;
	// end inline asm
	mov.b64 	%rd69, {%r253, %r258};
	add.s32 	%r263, %r197, 4;
	setp.gt.s32 	%p129, %r263, %r216;
	mov.f64 	%fd203, %fd202;
	mov.u64 	%rd294, %rd293;
	@%p129 bra 	$L__BB2_82;
	setp.lt.f64 	%p130, %fd202, %fd64;
	mov.f64 	%fd203, %fd64;
	mov.u64 	%rd294, %rd69;
	@%p130 bra 	$L__BB2_82;
	setp.gt.f64 	%p131, %fd202, %fd64;
	mov.f64 	%fd203, %fd202;
	mov.u64 	%rd294, %rd293;
	@%p131 bra 	$L__BB2_82;
	setp.lt.s64 	%p132, %rd293, %rd69;
	selp.f64 	%fd203, %fd202, %fd64, %p132;
	min.s64 	%rd294, %rd293, %rd69;
$L__BB2_82:
	mov.b64 	%rd252, %fd203;
	mov.b64 	{%r265, %r270}, %rd252;
	mov.b32 	%r281, 8;
	mov.b32 	%r283, -1;
	// begin inline asm
	shfl.sync.down.b32 %r264, %r265, %r281, %r216, %r283;
	// end inline asm
	// begin inline asm
	shfl.sync.down.b32 %r269, %r270, %r281, %r216, %r283;
	// end inline asm
	mov.b64 	%rd253, {%r264, %r269};
	mov.b64 	%fd67, %rd253;
	mov.b64 	{%r275, %r280}, %rd294;
	// begin inline asm
	shfl.sync.down.b32 %r274, %r275, %r281, %r216, %r283;
	// end inline asm
	// begin inline asm
	shfl.sync.down.b32 %r279, %r280, %r281, %r216, %r283;
	// end inline asm
	mov.b64 	%rd72, {%r274, %r279};
	add.s32 	%r284, %r197, 8;
	setp.gt.s32 	%p133, %r284, %r216;
	mov.f64 	%fd204, %fd203;
	mov.u64 	%rd295, %rd294;
	@%p133 bra 	$L__BB2_86;
	setp.lt.f64 	%p134, %fd203, %fd67;
	mov.f64 	%fd204, %fd67;
	mov.u64 	%rd295, %rd72;
	@%p134 bra 	$L__BB2_86;
	setp.gt.f64 	%p135, %fd203, %fd67;
	mov.f64 	%fd204, %fd203;
	mov.u64 	%rd295, %rd294;
	@%p135 bra 	$L__BB2_86;
	setp.lt.s64 	%p136, %rd294, %rd72;
	selp.f64 	%fd204, %fd203, %fd67, %p136;
	min.s64 	%rd295, %rd294, %rd72;
$L__BB2_86:
	mov.b64 	%rd254, %fd204;
	mov.b64 	{%r286, %r291}, %rd254;
	mov.b32 	%r302, 16;
	mov.b32 	%r304, -1;
	// begin inline asm
	shfl.sync.down.b32 %r285, %r286, %r302, %r216, %r304;
	// end inline asm
	// begin inline asm
	shfl.sync.down.b32 %r290, %r291, %r302, %r216, %r304;
	// end inline asm
	mov.b64 	%rd255, {%r285, %r290};
	mov.b64 	%fd70, %rd255;
	mov.b64 	{%r296, %r301}, %rd295;
	// begin inline asm
	shfl.sync.down.b32 %r295, %r296, %r302, %r216, %r304;
	// end inline asm
	// begin inline asm
	shfl.sync.down.b32 %r300, %r301, %r302, %r216, %r304;
	// end inline asm
	mov.b64 	%rd75, {%r295, %r300};
	add.s32 	%r305, %r197, 16;
	setp.gt.s32 	%p137, %r305, %r216;
	mov.f64 	%fd241, %fd204;
	mov.u64 	%rd332, %rd295;
	@%p137 bra 	$L__BB2_90;
	setp.lt.f64 	%p138, %fd204, %fd70;
	mov.f64 	%fd241, %fd70;
	mov.u64 	%rd332, %rd75;
	@%p138 bra 	$L__BB2_90;
	setp.gt.f64 	%p139, %fd204, %fd70;
	mov.f64 	%fd241, %fd204;
	mov.u64 	%rd332, %rd295;
	@%p139 bra 	$L__BB2_90;
	setp.lt.s64 	%p140, %rd295, %rd75;
	selp.f64 	%fd241, %fd204, %fd70, %p140;
	min.s64 	%rd332, %rd295, %rd75;
$L__BB2_90:
	setp.ne.s32 	%p141, %r197, 0;
	@%p141 bra 	$L__BB2_92;
	shr.u32 	%r306, %r5, 1;
	and.b32  	%r307, %r306, 496;
	mov.u32 	%r308, _ZN6thrust24THRUST_300001_SM_1000_NS8cuda_cub4core6detail5shmemE;
	add.s32 	%r309, %r308, %r307;
	st.shared.f64 	[%r309+8], %fd241;
	st.shared.u64 	[%r309+16], %rd332;
$L__BB2_92:
	bar.sync 	0;
	setp.ne.s32 	%p142, %r5, 0;
	@%p142 bra 	$L__BB2_208;
	setp.lt.s32 	%p143, %r4, 33;
	mov.f64 	%fd206, %fd241;
	mov.u64 	%rd297, %rd332;
	@%p143 bra 	$L__BB2_97;
	ld.shared.f64 	%fd73, [_ZN6thrust24THRUST_300001_SM_1000_NS8cuda_cub4core6detail5shmemE+24];
	ld.shared.u64 	%rd78, [_ZN6thrust24THRUST_300001_SM_1000_NS8cuda_cub4core6detail5shmemE+32];
	setp.lt.f64 	%p144, %fd241, %fd73;
	mov.f64 	%fd206, %fd73;
	mov.u64 	%rd297, %rd78;
	@%p144 bra 	$L__BB2_97;
	setp.lt.f64 	%p145, %fd73, %fd241;
	mov.f64 	%fd206, %fd241;
	mov.u64 	%rd297, %rd332;
	@%p145 bra 	$L__BB2_97;
	setp.lt.s64 	%p146, %rd332, %rd78;
	selp.f64 	%fd206, %fd241, %fd73, %p146;
	min.s64 	%rd297, %rd332, %rd78;
$L__BB2_97:
	setp.lt.s32 	%p147, %r4, 65;
	mov.f64 	%fd207, %fd206;
	mov.u64 	%rd298, %rd297;
	@%p147 bra 	$L__BB2_101;
	ld.shared.f64 	%fd76, [_ZN6thrust24THRUST_300001_SM_1000_NS8cuda_cub4core6detail5shmemE+40];
	ld.shared.u64 	%rd81, [_ZN6thrust24THRUST_300001_SM_1000_NS8cuda_cub4core6detail5shmemE+48];
	setp.lt.f64 	%p148, %fd206, %fd76;
	mov.f64 	%fd207, %fd76;
	mov.u64 	%rd298, %rd81;
	@%p148 bra 	$L__BB2_101;
	setp.lt.f64 	%p149, %fd76, %fd206;
	mov.f64 	%fd207, %fd206;
	mov.u64 	%rd298, %rd297;
	@%p149 bra 	$L__BB2_101;
	setp.lt.s64 	%p150, %rd297, %rd81;
	selp.f64 	%fd207, %fd206, %fd76, %p150;
	min.s64 	%rd298, %rd297, %rd81;
$L__BB2_101:
	setp.lt.s32 	%p151, %r4, 97;
	mov.f64 	%fd208, %fd207;
	mov.u64 	%rd299, %rd298;
	@%p151 bra 	$L__BB2_105;
	ld.shared.f64 	%fd79, [_ZN6thrust24THRUST_300001_SM_1000_NS8cuda_cub4core6detail5shmemE+56];
	ld.shared.u64 	%rd84, [_ZN6thrust24THRUST_300001_SM_1000_NS8cuda_cub4core6detail5shmemE+64];
	setp.lt.f64 	%p152, %fd207, %fd79;
	mov.f64 	%fd208, %fd79;
	mov.u64 	%rd299, %rd84;
	@%p152 bra 	$L__BB2_105;
	setp.lt.f64 	%p153, %fd79, %fd207;
	mov.f64 	%fd208, %fd207;
	mov.u64 	%rd299, %rd298;
	@%p153 bra 	$L__BB2_105;
	setp.lt.s64 	%p154, %rd298, %rd84;
	selp.f64 	%fd208, %fd207, %fd79, %p154;
	min.s64 	%rd299, %rd298, %rd84;
$L__BB2_105:
	setp.lt.s32 	%p155, %r4, 129;
	mov.f64 	%fd209, %fd208;
	mov.u64 	%rd300, %rd299;
	@%p155 bra 	$L__BB2_109;
	ld.shared.f64 	%fd82, [_ZN6thrust24THRUST_300001_SM_1000_NS8cuda_cub4core6detail5shmemE+72];
	ld.shared.u64 	%rd87, [_ZN6thrust24THRUST_300001_SM_1000_NS8cuda_cub4core6detail5shmemE+80];
	setp.lt.f64 	%p156, %fd208, %fd82;
	mov.f64 	%fd209, %fd82;
	mov.u64 	%rd300, %rd87;
	@%p156 bra 	$L__BB2_109;
	setp.lt.f64 	%p157, %fd82, %fd208;
	mov.f64 	%fd209, %fd208;
	mov.u64 	%rd300, %rd299;
	@%p157 bra 	$L__BB2_109;
	setp.lt.s64 	%p158, %rd299, %rd87;
	selp.f64 	%fd209, %fd208, %fd82, %p158;
	min.s64 	%rd300, %rd299, %rd87;
$L__BB2_109:
	setp.lt.s32 	%p159, %r4, 161;
	mov.f64 	%fd210, %fd209;
	mov.u64 	%rd301, %rd300;
	@%p159 bra 	$L__BB2_113;
	ld.shared.f64 	%fd85, [_ZN6thrust24THRUST_300001_SM_1000_NS8cuda_cub4core6detail5shmemE+88];
	ld.shared.u64 	%rd90, [_ZN6thrust24THRUST_300001_SM_1000_NS8cuda_cub4core6detail5shmemE+96];
	setp.lt.f64 	%p160, %fd209, %fd85;
	mov.f64 	%fd210, %fd85;
	mov.u64 	%rd301, %rd90;
	@%p160 bra 	$L__BB2_113;
	setp.lt.f64 	%p161, %fd85, %fd209;
	mov.f64 	%fd210, %fd209;
	mov.u64 	%rd301, %rd300;
	@%p161 bra 	$L__BB2_113;
	setp.lt.s64 	%p162, %rd300, %rd90;
	selp.f64 	%fd210, %fd209, %fd85, %p162;
	min.s64 	%rd301, %rd300, %rd90;
$L__BB2_113:
	setp.lt.s32 	%p163, %r4, 193;
	mov.f64 	%fd211, %fd210;
	mov.u64 	%rd302, %rd301;
	@%p163 bra 	$L__BB2_117;
	ld.shared.f64 	%fd88, [_ZN6thrust24THRUST_300001_SM_1000_NS8cuda_cub4core6detail5shmemE+104];
	ld.shared.u64 	%rd93, [_ZN6thrust24THRUST_300001_SM_1000_NS8cuda_cub4core6detail5shmemE+112];
	setp.lt.f64 	%p164, %fd210, %fd88;
	mov.f64 	%fd211, %fd88;
	mov.u64 	%rd302, %rd93;
	@%p164 bra 	$L__BB2_117;
	setp.lt.f64 	%p165, %fd88, %fd210;
	mov.f64 	%fd211, %fd210;
	mov.u64 	%rd302, %rd301;
	@%p165 bra 	$L__BB2_117;
	setp.lt.s64 	%p166, %rd301, %rd93;
	selp.f64 	%fd211, %fd210, %fd88, %p166;
	min.s64 	%rd302, %rd301, %rd93;
$L__BB2_117:
	setp.lt.s32 	%p167, %r4, 225;
	mov.u64 	%rd332, %rd302;
	mov.f64 	%fd241, %fd211;
	@%p167 bra 	$L__BB2_208;
	ld.shared.f64 	%fd91, [_ZN6thrust24THRUST_300001_SM_1000_NS8cuda_cub4core6detail5shmemE+120];
	ld.shared.u64 	%rd96, [_ZN6thrust24THRUST_300001_SM_1000_NS8cuda_cub4core6detail5shmemE+128];
	setp.lt.f64 	%p168, %fd211, %fd91;
	mov.u64 	%rd332, %rd96;
	mov.f64 	%fd241, %fd91;
	@%p168 bra 	$L__BB2_208;
	setp.lt.f64 	%p169, %fd91, %fd211;
	mov.u64 	%rd332, %rd302;
	mov.f64 	%fd241, %fd211;
	@%p169 bra 	$L__BB2_208;
	setp.lt.s64 	%p170, %rd302, %rd96;
	selp.f64 	%fd241, %fd211, %fd91, %p170;
	min.s64 	%rd332, %rd302, %rd96;
	bra.uni 	$L__BB2_208;
$L__BB2_121:
	mov.u32 	%r35, %tid.x;
	cvt.s64.s32 	%rd185, %r2;
	add.s64 	%rd98, %rd182, %rd185;
	cvt.u64.u32 	%rd186, %r35;
	add.s64 	%rd187, %rd186, %rd185;
	cvta.to.global.u64 	%rd188, %rd181;
	shl.b64 	%rd189, %rd187, 3;
	add.s64 	%rd190, %rd188, %rd189;
	ld.global.f64 	%fd170, [%rd190];
	add.s32 	%r69, %r35, 256;
	cvt.u64.u32 	%rd191, %r69;
	ld.global.f64 	%fd171, [%rd190+2048];
	add.s32 	%r70, %r35, 512;
	cvt.u64.u32 	%rd192, %r70;
	ld.global.f64 	%fd172, [%rd190+4096];
	add.s32 	%r71, %r35, 768;
	cvt.u64.u32 	%rd193, %r71;
	ld.global.f64 	%fd173, [%rd190+6144];
	or.b32  	%r72, %r35, 1024;
	cvt.u64.u32 	%rd99, %r72;
	add.s64 	%rd320, %rd98, %rd99;
	ld.global.f64 	%fd229, [%rd190+8192];
	setp.geu.f64 	%p2, %fd170, %fd171;
	selp.f64 	%fd174, %fd170, %fd171, %p2;
	selp.b64 	%rd194, %rd186, %rd191, %p2;
	setp.geu.f64 	%p3, %fd174, %fd172;
	selp.f64 	%fd175, %fd174, %fd172, %p3;
	selp.b64 	%rd195, %rd194, %rd192, %p3;
	setp.geu.f64 	%p4, %fd175, %fd173;
	selp.f64 	%fd94, %fd175, %fd173, %p4;
	selp.b64 	%rd101, %rd195, %rd193, %p4;
	setp.lt.f64 	%p5, %fd94, %fd229;
	@%p5 bra 	$L__BB2_123;
	setp.lt.f64 	%p6, %fd229, %fd94;
	setp.lt.u64 	%p7, %rd101, %rd99;
	or.pred  	%p8, %p6, %p7;
	selp.f64 	%fd229, %fd94, %fd229, %p8;
	add.s64 	%rd196, %rd98, %rd101;
	selp.b64 	%rd320, %rd196, %rd320, %p8;
$L__BB2_123:
	setp.le.s32 	%p9, %r66, %r3;
	@%p9 bra 	$L__BB2_164;
	setp.ne.s32 	%p10, %r35, 0;
	@%p10 bra 	$L__BB2_126;
	atom.global.add.u32 	%r73, [%rd1+4], 1280;
	add.s32 	%r74, %r73, %r3;
	st.shared.u32 	[_ZN6thrust24THRUST_300001_SM_1000_NS8cuda_cub4core6detail5shmemE+152], %r74;
$L__BB2_126:
	bar.sync 	0;
	ld.shared.u32 	%r427, [_ZN6thrust24THRUST_300001_SM_1000_NS8cuda_cub4core6detail5shmemE+152];
	add.s32 	%r75, %r427, 1280;
	setp.gt.s32 	%p11, %r75, %r66;
	@%p11 bra 	$L__BB2_141;
	mov.f64 	%fd213, %fd229;
$L__BB2_128:
	cvt.s64.s32 	%rd197, %r427;
	add.s64 	%rd198, %rd186, %rd197;
	cvta.to.global.u64 	%rd199, %rd181;
	shl.b64 	%rd200, %rd198, 3;
	add.s64 	%rd201, %rd199, %rd200;
	add.s64 	%rd106, %rd198, %rd182;
	ld.global.f64 	%fd214, [%rd201];
	ld.global.f64 	%fd215, [%rd201+2048];
	ld.global.f64 	%fd216, [%rd201+4096];
	ld.global.f64 	%fd217, [%rd201+6144];
	ld.global.f64 	%fd229, [%rd201+8192];
	setp.lt.f64 	%p12, %fd213, %fd214;
	mov.u64 	%rd305, %rd106;
	@%p12 bra 	$L__BB2_130;
	setp.lt.f64 	%p13, %fd214, %fd213;
	setp.lt.s64 	%p14, %rd320, %rd106;
	or.pred  	%p15, %p13, %p14;
	selp.f64 	%fd214, %fd213, %fd214, %p15;
	selp.b64 	%rd305, %rd320, %rd106, %p15;
$L__BB2_130:
	add.s64 	%rd306, %rd106, 256;
	setp.lt.f64 	%p16, %fd214, %fd215;
	@%p16 bra 	$L__BB2_132;
	setp.lt.f64 	%p17, %fd215, %fd214;
	setp.lt.s64 	%p18, %rd305, %rd306;
	or.pred  	%p19, %p17, %p18;
	selp.f64 	%fd215, %fd214, %fd215, %p19;
	selp.b64 	%rd306, %rd305, %rd306, %p19;
$L__BB2_132:
	add.s64 	%rd207, %rd198, %rd182;
	add.s64 	%rd307, %rd207, 512;
	setp.lt.f64 	%p20, %fd215, %fd216;
	@%p20 bra 	$L__BB2_134;
	setp.lt.f64 	%p21, %fd216, %fd215;
	setp.lt.s64 	%p22, %rd306, %rd307;
	or.pred  	%p23, %p21, %p22;
	selp.f64 	%fd216, %fd215, %fd216, %p23;
	selp.b64 	%rd307, %rd306, %rd307, %p23;
$L__BB2_134:
	cvt.s64.s32 	%rd208, %r427;
	add.s64 	%rd209, %rd186, %rd208;
	add.s64 	%rd210, %rd209, %rd182;
	add.s64 	%rd308, %rd210, 768;
	setp.lt.f64 	%p24, %fd216, %fd217;
	@%p24 bra 	$L__BB2_136;
	setp.lt.f64 	%p25, %fd217, %fd216;
	setp.lt.s64 	%p26, %rd307, %rd308;
	or.pred  	%p27, %p25, %p26;
	selp.f64 	%fd217, %fd216, %fd217, %p27;
	selp.b64 	%rd308, %rd307, %rd308, %p27;
$L__BB2_136:
	add.s64 	%rd320, %rd210, 1024;
	setp.lt.f64 	%p28, %fd217, %fd229;
	@%p28 bra 	$L__BB2_138;
	setp.lt.f64 	%p29, %fd229, %fd217;
	setp.lt.s64 	%p30, %rd308, %rd320;
	or.pred  	%p31, %p29, %p30;
	selp.f64 	%fd229, %fd217, %fd229, %p31;
	selp.b64 	%rd320, %rd308, %rd320, %p31;
$L__BB2_138:
	setp.ne.s32 	%p32, %r35, 0;
	bar.sync 	0;
	@%p32 bra 	$L__BB2_140;
	atom.global.add.u32 	%r76, [%rd1+4], 1280;
	add.s32 	%r77, %r76, %r3;
	st.shared.u32 	[_ZN6thrust24THRUST_300001_SM_1000_NS8cuda_cub4core6detail5shmemE+152], %r77;
$L__BB2_140:
	bar.sync 	0;
	ld.shared.u32 	%r427, [_ZN6thrust24THRUST_300001_SM_1000_NS8cuda_cub4core6detail5shmemE+152];
	add.s32 	%r78, %r427, 1280;
	setp.le.s32 	%p33, %r78, %r66;
	mov.f64 	%fd213, %fd229;
	@%p33 bra 	$L__BB2_128;
$L__BB2_141:
	setp.le.s32 	%p34, %r66, %r427;
	@%p34 bra 	$L__BB2_164;
	sub.s32 	%r40, %r66, %r427;
	setp.ge.s32 	%p35, %r35, %r40;
	@%p35 bra 	$L__BB2_164;
	cvta.to.global.u64 	%rd122, %rd181;
	not.b32 	%r79, %r35;
	add.s32 	%r80, %r66, %r79;
	sub.s32 	%r41, %r80, %r427;
	and.b32  	%r81, %r41, 768;
	setp.eq.s32 	%p36, %r81, 768;
	mov.u32 	%r431, %r35;
	@%p36 bra 	$L__BB2_149;
	add.s32 	%r429, %r35, %r427;
	shr.u32 	%r82, %r41, 8;
	add.s32 	%r83, %r82, 1;
	and.b32  	%r84, %r83, 3;
	neg.s32 	%r428, %r84;
	mov.u32 	%r431, %r35;
$L__BB2_145:
	.pragma "nounroll";
	mov.u64 	%rd123, %rd320;
	mov.f64 	%fd114, %fd229;
	cvt.s64.s32 	%rd215, %r429;
	add.s64 	%rd124, %rd182, %rd215;
	mul.wide.s32 	%rd216, %r429, 8;
	add.s64 	%rd217, %rd122, %rd216;
	ld.global.f64 	%fd115, [%rd217];
	setp.lt.f64 	%p37, %fd114, %fd115;
	mov.f64 	%fd229, %fd115;
	mov.u64 	%rd320, %rd124;
	@%p37 bra 	$L__BB2_148;
	setp.lt.f64 	%p38, %fd115, %fd114;
	mov.f64 	%fd229, %fd114;
	mov.u64 	%rd320, %rd123;
	@%p38 bra 	$L__BB2_148;
	setp.lt.s64 	%p39, %rd123, %rd124;
	selp.f64 	%fd229, %fd114, %fd115, %p39;
	min.s64 	%rd320, %rd123, %rd124;
$L__BB2_148:
	add.s32 	%r431, %r431, 256;
	add.s32 	%r429, %r429, 256;
	add.s32 	%r428, %r428, 1;
	setp.ne.s32 	%p40, %r428, 0;
	@%p40 bra 	$L__BB2_145;
$L__BB2_149:
	setp.lt.u32 	%p41, %r41, 768;
	@%p41 bra 	$L__BB2_164;
	add.s32 	%r432, %r431, %r427;
	add.s32 	%r435, %r432, 256;
	add.s32 	%r434, %r432, 512;
	add.s32 	%r433, %r432, 768;
	add.s64 	%rd129, %rd122, 4096;
$L__BB2_151:
	cvt.s64.s32 	%rd218, %r435;
	add.s64 	%rd131, %rd182, %rd218;
	cvt.s64.s32 	%rd219, %r434;
	add.s64 	%rd132, %rd182, %rd219;
	cvt.s64.s32 	%rd220, %r433;
	add.s64 	%rd133, %rd182, %rd220;
	cvt.s64.s32 	%rd221, %r432;
	mul.wide.s32 	%rd222, %r432, 8;
	add.s64 	%rd134, %rd129, %rd222;
	add.s64 	%rd135, %rd182, %rd221;
	ld.global.f64 	%fd121, [%rd134+-4096];
	setp.lt.f64 	%p42, %fd229, %fd121;
	mov.f64 	%fd225, %fd121;
	mov.u64 	%rd316, %rd135;
	@%p42 bra 	$L__BB2_154;
	setp.lt.f64 	%p43, %fd121, %fd229;
	mov.f64 	%fd225, %fd229;
	mov.u64 	%rd316, %rd320;
	@%p43 bra 	$L__BB2_154;
	setp.lt.s64 	%p44, %rd320, %rd135;
	selp.f64 	%fd225, %fd229, %fd121, %p44;
	min.s64 	%rd316, %rd320, %rd135;
$L__BB2_154:
	ld.global.f64 	%fd124, [%rd134+-2048];
	setp.lt.f64 	%p45, %fd225, %fd124;
	mov.f64 	%fd226, %fd124;
	mov.u64 	%rd317, %rd131;
	@%p45 bra 	$L__BB2_157;
	setp.lt.f64 	%p46, %fd124, %fd225;
	mov.f64 	%fd226, %fd225;
	mov.u64 	%rd317, %rd316;
	@%p46 bra 	$L__BB2_157;
	setp.lt.s64 	%p47, %rd316, %rd131;
	selp.f64 	%fd226, %fd225, %fd124, %p47;
	min.s64 	%rd317, %rd316, %rd131;
$L__BB2_157:
	ld.global.f64 	%fd127, [%rd134];
	setp.lt.f64 	%p48, %fd226, %fd127;
	mov.f64 	%fd227, %fd127;
	mov.u64 	%rd318, %rd132;
	@%p48 bra 	$L__BB2_160;
	setp.lt.f64 	%p49, %fd127, %fd226;
	mov.f64 	%fd227, %fd226;
	mov.u64 	%rd318, %rd317;
	@%p49 bra 	$L__BB2_160;
	setp.lt.s64 	%p50, %rd317, %rd132;
	selp.f64 	%fd227, %fd226, %fd127, %p50;
	min.s64 	%rd318, %rd317, %rd132;
$L__BB2_160:
	ld.global.f64 	%fd130, [%rd134+2048];
	setp.lt.f64 	%p51, %fd227, %fd130;
	mov.f64 	%fd229, %fd130;
	mov.u64 	%rd320, %rd133;
	@%p51 bra 	$L__BB2_163;
	setp.lt.f64 	%p52, %fd130, %fd227;
	mov.f64 	%fd229, %fd227;
	mov.u64 	%rd320, %rd318;
	@%p52 bra 	$L__BB2_163;
	setp.lt.s64 	%p53, %rd318, %rd133;
	selp.f64 	%fd229, %fd227, %fd130, %p53;
	min.s64 	%rd320, %rd318, %rd133;
$L__BB2_163:
	add.s32 	%r431, %r431, 1024;
	add.s32 	%r435, %r435, 1024;
	add.s32 	%r434, %r434, 1024;
	add.s32 	%r433, %r433, 1024;
	add.s32 	%r432, %r432, 1024;
	setp.lt.s32 	%p54, %r431, %r40;
	@%p54 bra 	$L__BB2_151;
$L__BB2_164:
	// begin inline asm
	mov.u32 %r85, %laneid;
	// end inline asm
	mov.b64 	%rd223, %fd229;
	mov.b64 	{%r87, %r92}, %rd223;
	mov.b32 	%r103, 1;
	mov.b32 	%r104, 31;
	mov.b32 	%r105, -1;
	// begin inline asm
	shfl.sync.down.b32 %r86, %r87, %r103, %r104, %r105;
	// end inline asm
	// begin inline asm
	shfl.sync.down.b32 %r91, %r92, %r103, %r104, %r105;
	// end inline asm
	mov.b64 	%rd224, {%r86, %r91};
	mov.b64 	%fd134, %rd224;
	mov.b64 	{%r97, %r102}, %rd320;
	// begin inline asm
	shfl.sync.down.b32 %r96, %r97, %r103, %r104, %r105;
	// end inline asm
	// begin inline asm
	shfl.sync.down.b32 %r101, %r102, %r103, %r104, %r105;
	// end inline asm
	mov.b64 	%rd145, {%r96, %r101};
	setp.gt.s32 	%p55, %r85, 30;
	mov.f64 	%fd230, %fd229;
	mov.u64 	%rd321, %rd320;
	@%p55 bra 	$L__BB2_168;
	setp.lt.f64 	%p56, %fd229, %fd134;
	mov.f64 	%fd230, %fd134;
	mov.u64 	%rd321, %rd145;
	@%p56 bra 	$L__BB2_168;
	setp.gt.f64 	%p57, %fd229, %fd134;
	mov.f64 	%fd230, %fd229;
	mov.u64 	%rd321, %rd320;
	@%p57 bra 	$L__BB2_168;
	setp.lt.s64 	%p58, %rd320, %rd145;
	selp.f64 	%fd230, %fd229, %fd134, %p58;
	min.s64 	%rd321, %rd320, %rd145;
$L__BB2_168:
	mov.b64 	%rd225, %fd230;
	mov.b64 	{%r107, %r112}, %rd225;
	mov.b32 	%r123, 2;
	mov.b32 	%r124, 31;
	mov.b32 	%r125, -1;
	// begin inline asm
	shfl.sync.down.b32 %r106, %r107, %r123, %r124, %r125;
	// end inline asm
	// begin inline asm
	shfl.sync.down.b32 %r111, %r112, %r123, %r124, %r125;
	// end inline asm
	mov.b64 	%rd226, {%r106, %r111};
	mov.b64 	%fd137, %rd226;
	mov.b64 	{%r117, %r122}, %rd321;
	// begin inline asm
	shfl.sync.down.b32 %r116, %r117, %r123, %r124, %r125;
	// end inline asm
	// begin inline asm
	shfl.sync.down.b32 %r121, %r122, %r123, %r124, %r125;
	// end inline asm
	mov.b64 	%rd148, {%r116, %r121};
	setp.gt.s32 	%p59, %r85, 29;
	mov.f64 	%fd231, %fd230;
	mov.u64 	%rd322, %rd321;
	@%p59 bra 	$L__BB2_172;
	setp.lt.f64 	%p60, %fd230, %fd137;
	mov.f64 	%fd231, %fd137;
	mov.u64 	%rd322, %rd148;
	@%p60 bra 	$L__BB2_172;
	setp.gt.f64 	%p61, %fd230, %fd137;
	mov.f64 	%fd231, %fd230;
	mov.u64 	%rd322, %rd321;
	@%p61 bra 	$L__BB2_172;
	setp.lt.s64 	%p62, %rd321, %rd148;
	selp.f64 	%fd231, %fd230, %fd137, %p62;
	min.s64 	%rd322, %rd321, %rd148;
$L__BB2_172:
	mov.b64 	%rd227, %fd231;
	mov.b64 	{%r127, %r132}, %rd227;
	mov.b32 	%r143, 4;
	mov.b32 	%r144, 31;
	mov.b32 	%r145, -1;
	// begin inline asm
	shfl.sync.down.b32 %r126, %r127, %r143, %r144, %r145;
	// end inline asm
	// begin inline asm
	shfl.sync.down.b32 %r131, %r132, %r143, %r144, %r145;
	// end inline asm
	mov.b64 	%rd228, {%r126, %r131};
	mov.b64 	%fd140, %rd228;
	mov.b64 	{%r137, %r142}, %rd322;
	// begin inline asm
	shfl.sync.down.b32 %r136, %r137, %r143, %r144, %r145;
	// end inline asm
	// begin inline asm
	shfl.sync.down.b32 %r141, %r142, %r143, %r144, %r145;
	// end inline asm
	mov.b64 	%rd151, {%r136, %r141};
	setp.gt.s32 	%p63, %r85, 27;
	mov.f64 	%fd232, %fd231;
	mov.u64 	%rd323, %rd322;
	@%p63 bra 	$L__BB2_176;
	setp.lt.f64 	%p64, %fd231, %fd140;
	mov.f64 	%fd232, %fd140;
	mov.u64 	%rd323, %rd151;
	@%p64 bra 	$L__BB2_176;
	setp.gt.f64 	%p65, %fd231, %fd140;
	mov.f64 	%fd232, %fd231;
	mov.u64 	%rd323, %rd322;
	@%p65 bra 	$L__BB2_176;
	setp.lt.s64 	%p66, %rd322, %rd151;
	selp.f64 	%fd232, %fd231, %fd140, %p66;
	min.s64 	%rd323, %rd322, %rd151;
$L__BB2_176:
	mov.b64 	%rd229, %fd232;
	mov.b64 	{%r147, %r152}, %rd229;
	mov.b32 	%r163, 8;
	mov.b32 	%r164, 31;
	mov.b32 	%r165, -1;
	// begin inline asm
	shfl.sync.down.b32 %r146, %r147, %r163, %r164, %r165;
	// end inline asm
	// begin inline asm
	shfl.sync.down.b32 %r151, %r152, %r163, %r164, %r165;
	// end inline asm
	mov.b64 	%rd230, {%r146, %r151};
	mov.b64 	%fd143, %rd230;
	mov.b64 	{%r157, %r162}, %rd323;
	// begin inline asm
	shfl.sync.down.b32 %r156, %r157, %r163, %r164, %r165;
	// end inline asm
	// begin inline asm
	shfl.sync.down.b32 %r161, %r162, %r163, %r164, %r165;
	// end inline asm
	mov.b64 	%rd154, {%r156, %r161};
	setp.gt.s32 	%p67, %r85, 23;
	mov.f64 	%fd233, %fd232;
	mov.u64 	%rd324, %rd323;
	@%p67 bra 	$L__BB2_180;
	setp.lt.f64 	%p68, %fd232, %fd143;
	mov.f64 	%fd233, %fd143;
	mov.u64 	%rd324, %rd154;
	@%p68 bra 	$L__BB2_180;
	setp.gt.f64 	%p69, %fd232, %fd143;
	mov.f64 	%fd233, %fd232;
	mov.u64 	%rd324, %rd323;
	@%p69 bra 	$L__BB2_180;
	setp.lt.s64 	%p70, %rd323, %rd154;
	selp.f64 	%fd233, %fd232, %fd143, %p70;
	min.s64 	%rd324, %rd323, %rd154;
$L__BB2_180:
	mov.b64 	%rd231, %fd233;
	mov.b64 	{%r167, %r172}, %rd231;
	mov.b32 	%r183, 16;
	mov.b32 	%r184, 31;
	mov.b32 	%r185, -1;
	// begin inline asm
	shfl.sync.down.b32 %r166, %r167, %r183, %r184, %r185;
	// end inline asm
	// begin inline asm
	shfl.sync.down.b32 %r171, %r172, %r183, %r184, %r185;
	// end inline asm
	mov.b64 	%rd232, {%r166, %r171};
	mov.b64 	%fd146, %rd232;
	mov.b64 	{%r177, %r182}, %rd324;
	// begin inline asm
	shfl.sync.down.b32 %r176, %r177, %r183, %r184, %r185;
	// end inline asm
	// begin inline asm
	shfl.sync.down.b32 %r181, %r182, %r183, %r184, %r185;
	// end inline asm
	mov.b64 	%rd157, {%r176, %r181};
	setp.gt.s32 	%p71, %r85, 15;
	mov.f64 	%fd241, %fd233;
	mov.u64 	%rd332, %rd324;
	@%p71 bra 	$L__BB2_184;
	setp.lt.f64 	%p72, %fd233, %fd146;
	mov.f64 	%fd241, %fd146;
	mov.u64 	%rd332, %rd157;
	@%p72 bra 	$L__BB2_184;
	setp.gt.f64 	%p73, %fd233, %fd146;
	mov.f64 	%fd241, %fd233;
	mov.u64 	%rd332, %rd324;
	@%p73 bra 	$L__BB2_184;
	setp.lt.s64 	%p74, %rd324, %rd157;
	selp.f64 	%fd241, %fd233, %fd146, %p74;
	min.s64 	%rd332, %rd324, %rd157;
$L__BB2_184:
	setp.ne.s32 	%p75, %r85, 0;
	@%p75 bra 	$L__BB2_186;
	shr.u32 	%r186, %r35, 1;
	and.b32  	%r187, %r186, 496;
	mov.u32 	%r188, _ZN6thrust24THRUST_300001_SM_1000_NS8cuda_cub4core6detail5shmemE;
	add.s32 	%r189, %r188, %r187;
	st.shared.f64 	[%r189+8], %fd241;
	st.shared.u64 	[%r189+16], %rd332;
$L__BB2_186:
	bar.sync 	0;
	setp.ne.s32 	%p76, %r35, 0;
	@%p76 bra 	$L__BB2_208;
	ld.shared.f64 	%fd149, [_ZN6thrust24THRUST_300001_SM_1000_NS8cuda_cub4core6detail5shmemE+24];
	ld.shared.u64 	%rd160, [_ZN6thrust24THRUST_300001_SM_1000_NS8cuda_cub4core6detail5shmemE+32];
	setp.lt.f64 	%p77, %fd241, %fd149;
	mov.f64 	%fd235, %fd149;
	mov.u64 	%rd326, %rd160;
	@%p77 bra 	$L__BB2_190;
	setp.lt.f64 	%p78, %fd149, %fd241;
	mov.f64 	%fd235, %fd241;
	mov.u64 	%rd326, %rd332;
	@%p78 bra 	$L__BB2_190;
	setp.lt.s64 	%p79, %rd332, %rd160;
	selp.f64 	%fd235, %fd241, %fd149, %p79;
	min.s64 	%rd326, %rd332, %rd160;
$L__BB2_190:
	ld.shared.f64 	%fd152, [_ZN6thrust24THRUST_300001_SM_1000_NS8cuda_cub4core6detail5shmemE+40];
	ld.shared.u64 	%rd163, [_ZN6thrust24THRUST_300001_SM_1000_NS8cuda_cub4core6detail5shmemE+48];
	setp.lt.f64 	%p80, %fd235, %fd152;
	mov.f64 	%fd236, %fd152;
	mov.u64 	%rd327, %rd163;
	@%p80 bra 	$L__BB2_193;
	setp.lt.f64 	%p81, %fd152, %fd235;
	mov.f64 	%fd236, %fd235;
	mov.u64 	%rd327, %rd326;
	@%p81 bra 	$L__BB2_193;
	setp.lt.s64 	%p82, %rd326, %rd163;
	selp.f64 	%fd236, %fd235, %fd152, %p82;
	min.s64 	%rd327, %rd326, %rd163;
$L__BB2_193:
	ld.shared.f64 	%fd155, [_ZN6thrust24THRUST_300001_SM_1000_NS8cuda_cub4core6detail5shmemE+56];
	ld.shared.u64 	%rd166, [_ZN6thrust24THRUST_300001_SM_1000_NS8cuda_cub4core6detail5shmemE+64];
	setp.lt.f64 	%p83, %fd236, %fd155;
	mov.f64 	%fd237, %fd155;
	mov.u64 	%rd328, %rd166;
	@%p83 bra 	$L__BB2_196;
	setp.lt.f64 	%p84, %fd155, %fd236;
	mov.f64 	%fd237, %fd236;
	mov.u64 	%rd328, %rd327;
	@%p84 bra 	$L__BB2_196;
	setp.lt.s64 	%p85, %rd327, %rd166;
	selp.f64 	%fd237, %fd236, %fd155, %p85;
	min.s64 	%rd328, %rd327, %rd166;
$L__BB2_196:
	ld.shared.f64 	%fd158, [_ZN6thrust24THRUST_300001_SM_1000_NS8cuda_cub4core6detail5shmemE+72];
	ld.shared.u64 	%rd169, [_ZN6thrust24THRUST_300001_SM_1000_NS8cuda_cub4core6detail5shmemE+80];
	setp.lt.f64 	%p86, %fd237, %fd158;
	mov.f64 	%fd238, %fd158;
	mov.u64 	%rd329, %rd169;
	@%p86 bra 	$L__BB2_199;
	setp.lt.f64 	%p87, %fd158, %fd237;
	mov.f64 	%fd238, %fd237;
	mov.u64 	%rd329, %rd328;
	@%p87 bra 	$L__BB2_199;
	setp.lt.s64 	%p88, %rd328, %rd169;
	selp.f64 	%fd238, %fd237, %fd158, %p88;
	min.s64 	%rd329, %rd328, %rd169;
$L__BB2_199:
	ld.shared.f64 	%fd161, [_ZN6thrust24THRUST_300001_SM_1000_NS8cuda_cub4core6detail5shmemE+88];
	ld.shared.u64 	%rd172, [_ZN6thrust24THRUST_300001_SM_1000_NS8cuda_cub4core6detail5shmemE+96];
	setp.lt.f64 	%p89, %fd238, %fd161;
	mov.f64 	%fd239, %fd161;
	mov.u64 	%rd330, %rd172;
	@%p89 bra 	$L__BB2_202;
	setp.lt.f64 	%p90, %fd161, %fd238;
	mov.f64 	%fd239, %fd238;
	mov.u64 	%rd330, %rd329;
	@%p90 bra 	$L__BB2_202;
	setp.lt.s64 	%p91, %rd329, %rd172;
	selp.f64 	%fd239, %fd238, %fd161, %p91;
	min.s64 	%rd330, %rd329, %rd172;
$L__BB2_202:
	ld.shared.f64 	%fd164, [_ZN6thrust24THRUST_300001_SM_1000_NS8cuda_cub4core6detail5shmemE+104];
	ld.shared.u64 	%rd175, [_ZN6thrust24THRUST_300001_SM_1000_NS8cuda_cub4core6detail5shmemE+112];
	setp.lt.f64 	%p92, %fd239, %fd164;
	mov.f64 	%fd240, %fd164;
	mov.u64 	%rd331, %rd175;
	@%p92 bra 	$L__BB2_205;
	setp.lt.f64 	%p93, %fd164, %fd239;
	mov.f64 	%fd240, %fd239;
	mov.u64 	%rd331, %rd330;
	@%p93 bra 	$L__BB2_205;
	setp.lt.s64 	%p94, %rd330, %rd175;
	selp.f64 	%fd240, %fd239, %fd164, %p94;
	min.s64 	%rd331, %rd330, %rd175;
$L__BB2_205:
	ld.shared.f64 	%fd167, [_ZN6thrust24THRUST_300001_SM_1000_NS8cuda_cub4core6detail5shmemE+120];
	ld.shared.u64 	%rd178, [_ZN6thrust24THRUST_300001_SM_1000_NS8cuda_cub4core6detail5shmemE+128];
	setp.lt.f64 	%p95, %fd240, %fd167;
	mov.u64 	%rd332, %rd178;
	mov.f64 	%fd241, %fd167;
	@%p95 bra 	$L__BB2_208;
	setp.lt.f64 	%p96, %fd167, %fd240;
	mov.u64 	%rd332, %rd331;
	mov.f64 	%fd241, %fd240;
	@%p96 bra 	$L__BB2_208;
	setp.lt.s64 	%p97, %rd331, %rd178;
	selp.f64 	%fd241, %fd240, %fd167, %p97;
	min.s64 	%rd332, %rd331, %rd178;
$L__BB2_208:
	mov.u32 	%r415, %tid.x;
	setp.ne.s32 	%p214, %r415, 0;
	@%p214 bra 	$L__BB2_210;
	ld.param.u64 	%rd269, [_ZN6thrust24THRUST_300001_SM_1000_NS8cuda_cub4core6detail13_kernel_agentINS1_8__reduce11ReduceAgentINS0_12zip_iteratorIN4cuda3std3__45tupleIJNS0_10device_ptrIdEENS0_17counting_iteratorIlNS0_11use_defaultESF_SF_EEEEEEEPNSB_IJdlEEESJ_iNS1_9__extrema9arg_max_fIdlNSA_4lessIdEEEEEEJSI_SK_iN3cub18CUB_300001_SM_100013GridEvenShareIiEENSS_9GridQueueIjEESP_EEEvDpT0__param_1];
	cvta.to.global.u64 	%rd266, %rd269;
	mul.wide.u32 	%rd267, %r1, 16;
	add.s64 	%rd268, %rd266, %rd267;
	st.global.f64 	[%rd268], %fd241;
	st.global.u64 	[%rd268+8], %rd332;
$L__BB2_210:
	ret;

}
	// .globl	_ZN6thrust24THRUST_300001_SM_1000_NS8cuda_cub4core6detail13_kernel_agentINS1_8__reduce10DrainAgentIiEEJN3cub18CUB_300001_SM_10009GridQueueIjEEiEEEvDpT0_
.visible .entry _ZN6thrust24THRUST_300001_SM_1000_NS8cuda_cub4core6detail13_kernel_agentINS1_8__reduce10DrainAgentIiEEJN3cub18CUB_300001_SM_10009GridQueueIjEEiEEEvDpT0_(
	.param .align 8 .b8 _ZN6thrust24THRUST_300001_SM_1000_NS8cuda_cub4core6detail13_kernel_agentINS1_8__reduce10DrainAgentIiEEJN3cub18CUB_300001_SM_10009GridQueueIjEEiEEEvDpT0__param_0[8],
	.param .u32 _ZN6thrust24THRUST_300001_SM_1000_NS8cuda_cub4core6detail13_kernel_agentINS1_8__reduce10DrainAgentIiEEJN3cub18CUB_300001_SM_10009GridQueueIjEEiEEEvDpT0__param_1
)
.maxntid 1
{
	.reg .b32 	%r<3>;
	.reg .b64 	%rd<3>;

	ld.param.u64 	%rd1, [_ZN6thrust24THRUST_300001_SM_1000_NS8cuda_cub4core6detail13_kernel_agentINS1_8__reduce10DrainAgentIiEEJN3cub18CUB_300001_SM_10009GridQueueIjEEiEEEvDpT0__param_0];
	ld.param.u32 	%r1, [_ZN6thrust24THRUST_300001_SM_1000_NS8cuda_cub4core6detail13_kernel_agentINS1_8__reduce10DrainAgentIiEEJN3cub18CUB_300001_SM_10009GridQueueIjEEiEEEvDpT0__param_1];
	cvta.to.global.u64 	%rd2, %rd1;
	st.global.u32 	[%rd2], %r1;
	mov.b32 	%r2, 0;
	st.global.u32 	[%rd2+4], %r2;
	ret;

}
	// .globl	_ZN6thrust24THRUST_300001_SM_1000_NS8cuda_cub4core6detail13_kernel_agentINS1_8__reduce11ReduceAgentIPN4cuda3std3__45tupleIJdlEEESC_SB_iNS1_9__extrema9arg_max_fIdlNS9_4lessIdEEEEEEJSC_SC_iSH_EEEvDpT0_
.visible .entry _ZN6thrust24THRUST_300001_SM_1000_NS8cuda_cub4core6detail13_kernel_agentINS1_8__reduce11ReduceAgentIPN4cuda3std3__45tupleIJdlEEESC_SB_iNS1_9__extrema9arg_max_fIdlNS9_4lessIdEEEEEEJSC_SC_iSH_EEEvDpT0_(
	.param .u64 .ptr .align 1 _ZN6thrust24THRUST_300001_SM_1000_NS8cuda_cub4core6detail13_kernel_agentINS1_8__reduce11ReduceAgentIPN4cuda3std3__45tupleIJdlEEESC_SB_iNS1_9__extrema9arg_max_fIdlNS9_4lessIdEEEEEEJSC_SC_iSH_EEEvDpT0__param_0,
	.param .u64 .ptr .align 1 _ZN6thrust24THRUST_300001_SM_1000_NS8cuda_cub4core6detail13_kernel_agentINS1_8__reduce11ReduceAgentIPN4cuda3std3__45tupleIJdlEEESC_SB_iNS1_9__extrema9arg_max_fIdlNS9_4lessIdEEEEEEJSC_SC_iSH_EEEvDpT0__param_1,
	.param .u32 _ZN6thrust24THRUST_300001_SM_1000_NS8cuda_cub4core6detail13_kernel_agentINS1_8__reduce11ReduceAgentIPN4cuda3std3__45tupleIJdlEEESC_SB_iNS1_9__extrema9arg_max_fIdlNS9_4lessIdEEEEEEJSC_SC_iSH_EEEvDpT0__param_2,
	.param .align 1 .b8 _ZN6thrust24THRUST_300001_SM_1000_NS8cuda_cub4core6detail13_kernel_agentINS1_8__reduce11ReduceAgentIPN4cuda3std3__45tupleIJdlEEESC_SB_iNS1_9__extrema9arg_max_fIdlNS9_4lessIdEEEEEEJSC_SC_iSH_EEEvDpT0__param_3[1]
)
.maxntid 256
{
	.reg .pred 	%p<222>;
	.reg .b32 	%r<390>;
	.reg .b64 	%rd<387>;
	.reg .b64 	%fd<248>;

	ld.param.u64 	%rd186, [_ZN6thrust24THRUST_300001_SM_1000_NS8cuda_cub4core6detail13_kernel_agentINS1_8__reduce11ReduceAgentIPN4cuda3std3__45tupleIJdlEEESC_SB_iNS1_9__extrema9arg_max_fIdlNS9_4lessIdEEEEEEJSC_SC_iSH_EEEvDpT0__param_0];
	ld.param.u32 	%r37, [_ZN6thrust24THRUST_300001_SM_1000_NS8cuda_cub4core6detail13_kernel_agentINS1_8__reduce11ReduceAgentIPN4cuda3std3__45tupleIJdlEEESC_SB_iNS1_9__extrema9arg_max_fIdlNS9_4lessIdEEEEEEJSC_SC_iSH_EEEvDpT0__param_2];
	setp.eq.s32 	%p1, %r37, 0;
	@%p1 bra 	$L__BB4_211;
	setp.gt.s32 	%p2, %r37, 1279;
	@%p2 bra 	$L__BB4_121;
	mov.u32 	%r1, %tid.x;
	setp.ge.s32 	%p105, %r1, %r37;
	mov.f64 	%fd191, 0d0000000000000000;
	mov.b64 	%rd329, 0;
	mov.u32 	%r380, %r1;
	@%p105 bra 	$L__BB4_4;
	mul.wide.u32 	%rd273, %r1, 16;
	add.s64 	%rd270, %rd186, %rd273;
	// begin inline asm
	ld.global.nc.u64 %rd269, [%rd270];
	// end inline asm
	add.s64 	%rd272, %rd270, 8;
	// begin inline asm
	ld.global.nc.u64 %rd329, [%rd272];
	// end inline asm
	mov.b64 	%fd191, %rd269;
	add.s32 	%r380, %r1, 256;
$L__BB4_4:
	setp.ge.s32 	%p106, %r380, %r37;
	@%p106 bra 	$L__BB4_25;
	not.b32 	%r153, %r380;
	add.s32 	%r4, %r37, %r153;
	and.b32  	%r154, %r4, 768;
	setp.eq.s32 	%p107, %r154, 768;
	@%p107 bra 	$L__BB4_11;
	mul.wide.u32 	%rd275, %r380, 16;
	add.s64 	%rd320, %rd186, %rd275;
	shr.u32 	%r155, %r4, 8;
	add.s32 	%r156, %r155, 1;
	and.b32  	%r157, %r156, 3;
	neg.s32 	%r378, %r157;
$L__BB4_7:
	.pragma "nounroll";
	mov.u64 	%rd5, %rd329;
	mov.f64 	%fd3, %fd191;
	// begin inline asm
	ld.global.nc.u64 %rd276, [%rd320];
	// end inline asm
	add.s64 	%rd279, %rd320, 8;
	// begin inline asm
	ld.global.nc.u64 %rd278, [%rd279];
	// end inline asm
	mov.b64 	%fd4, %rd276;
	setp.lt.f64 	%p108, %fd3, %fd4;
	mov.u64 	%rd329, %rd278;
	mov.f64 	%fd191, %fd4;
	@%p108 bra 	$L__BB4_10;
	setp.gt.f64 	%p109, %fd3, %fd4;
	mov.u64 	%rd329, %rd5;
	mov.f64 	%fd191, %fd3;
	@%p109 bra 	$L__BB4_10;
	setp.lt.s64 	%p110, %rd5, %rd278;
	min.s64 	%rd329, %rd5, %rd278;
	selp.f64 	%fd191, %fd3, %fd4, %p110;
$L__BB4_10:
	add.s32 	%r380, %r380, 256;
	add.s64 	%rd320, %rd320, 4096;
	add.s32 	%r378, %r378, 1;
	setp.ne.s32 	%p111, %r378, 0;
	@%p111 bra 	$L__BB4_7;
$L__BB4_11:
	setp.lt.u32 	%p112, %r4, 768;
	@%p112 bra 	$L__BB4_25;
$L__BB4_12:
	mul.wide.s32 	%rd284, %r380, 16;
	add.s64 	%rd281, %rd186, %rd284;
	// begin inline asm
	ld.global.nc.u64 %rd280, [%rd281];
	// end inline asm
	add.s64 	%rd283, %rd281, 8;
	// begin inline asm
	ld.global.nc.u64 %rd282, [%rd283];
	// end inline asm
	mov.b64 	%fd10, %rd280;
	setp.lt.f64 	%p113, %fd191, %fd10;
	mov.u64 	%rd326, %rd282;
	mov.f64 	%fd188, %fd10;
	@%p113 bra 	$L__BB4_15;
	setp.gt.f64 	%p114, %fd191, %fd10;
	mov.u64 	%rd326, %rd329;
	mov.f64 	%fd188, %fd191;
	@%p114 bra 	$L__BB4_15;
	setp.lt.s64 	%p115, %rd329, %rd282;
	min.s64 	%rd326, %rd329, %rd282;
	selp.f64 	%fd188, %fd191, %fd10, %p115;
$L__BB4_15:
	add.s64 	%rd286, %rd281, 4096;
	// begin inline asm
	ld.global.nc.u64 %rd285, [%rd286];
	// end inline asm
	add.s64 	%rd288, %rd281, 4104;
	// begin inline asm
	ld.global.nc.u64 %rd287, [%rd288];
	// end inline asm
	mov.b64 	%fd13, %rd285;
	setp.lt.f64 	%p116, %fd188, %fd13;
	mov.u64 	%rd327, %rd287;
	mov.f64 	%fd189, %fd13;
	@%p116 bra 	$L__BB4_18;
	setp.gt.f64 	%p117, %fd188, %fd13;
	mov.u64 	%rd327, %rd326;
	mov.f64 	%fd189, %fd188;
	@%p117 bra 	$L__BB4_18;
	setp.lt.s64 	%p118, %rd326, %rd287;
	min.s64 	%rd327, %rd326, %rd287;
	selp.f64 	%fd189, %fd188, %fd13, %p118;
$L__BB4_18:
	add.s64 	%rd290, %rd281, 8192;
	// begin inline asm
	ld.global.nc.u64 %rd289, [%rd290];
	// end inline asm
	add.s64 	%rd292, %rd281, 8200;
	// begin inline asm
	ld.global.nc.u64 %rd291, [%rd292];
	// end inline asm
	mov.b64 	%fd16, %rd289;
	setp.lt.f64 	%p119, %fd189, %fd16;
	mov.u64 	%rd328, %rd291;
	mov.f64 	%fd190, %fd16;
	@%p119 bra 	$L__BB4_21;
	setp.gt.f64 	%p120, %fd189, %fd16;
	mov.u64 	%rd328, %rd327;
	mov.f64 	%fd190, %fd189;
	@%p120 bra 	$L__BB4_21;
	setp.lt.s64 	%p121, %rd327, %rd291;
	min.s64 	%rd328, %rd327, %rd291;
	selp.f64 	%fd190, %fd189, %fd16, %p121;
$L__BB4_21:
	add.s64 	%rd294, %rd281, 12288;
	// begin inline asm
	ld.global.nc.u64 %rd293, [%rd294];
	// end inline asm
	add.s64 	%rd296, %rd281, 12296;
	// begin inline asm
	ld.global.nc.u64 %rd295, [%rd296];
	// end inline asm
	mov.b64 	%fd19, %rd293;
	setp.lt.f64 	%p122, %fd190, %fd19;
	mov.u64 	%rd329, %rd295;
	mov.f64 	%fd191, %fd19;
	@%p122 bra 	$L__BB4_24;
	setp.gt.f64 	%p123, %fd190, %fd19;
	mov.u64 	%rd329, %rd328;
	mov.f64 	%fd191, %fd190;
	@%p123 bra 	$L__BB4_24;
	setp.lt.s64 	%p124, %rd328, %rd295;
	min.s64 	%rd329, %rd328, %rd295;
	selp.f64 	%fd191, %fd190, %fd19, %p124;
$L__BB4_24:
	add.s32 	%r380, %r380, 1024;
	setp.lt.s32 	%p125, %r380, %r37;
	@%p125 bra 	$L__BB4_12;
$L__BB4_25:
	setp.lt.s32 	%p126, %r37, 256;
	@%p126 bra 	$L__BB4_70;
	// begin inline asm
	mov.u32 %r271, %laneid;
	// end inline asm
	mov.b64 	%rd307, %fd191;
	mov.b64 	{%r273, %r278}, %rd307;
	mov.b32 	%r289, 1;
	mov.b32 	%r290, 31;
	mov.b32 	%r291, -1;
	// begin inline asm
	shfl.sync.down.b32 %r272, %r273, %r289, %r290, %r291;
	// end inline asm
	// begin inline asm
	shfl.sync.down.b32 %r277, %r278, %r289, %r290, %r291;
	// end inline asm
	mov.b64 	%rd308, {%r272, %r277};
	mov.b64 	%fd23, %rd308;
	mov.b64 	{%r283, %r288}, %rd329;
	// begin inline asm
	shfl.sync.down.b32 %r282, %r283, %r289, %r290, %r291;
	// end inline asm
	// begin inline asm
	shfl.sync.down.b32 %r287, %r288, %r289, %r290, %r291;
	// end inline asm
	mov.b64 	%rd27, {%r282, %r287};
	setp.gt.s32 	%p178, %r271, 30;
	mov.u64 	%rd331, %rd329;
	mov.f64 	%fd193, %fd191;
	@%p178 bra 	$L__BB4_30;
	setp.lt.f64 	%p179, %fd191, %fd23;
	mov.u64 	%rd331, %rd27;
	mov.f64 	%fd193, %fd23;
	@%p179 bra 	$L__BB4_30;
	setp.gt.f64 	%p180, %fd191, %fd23;
	mov.u64 	%rd331, %rd329;
	mov.f64 	%fd193, %fd191;
	@%p180 bra 	$L__BB4_30;
	setp.lt.s64 	%p181, %rd329, %rd27;
	min.s64 	%rd331, %rd329, %rd27;
	selp.f64 	%fd193, %fd191, %fd23, %p181;
$L__BB4_30:
	mov.b64 	%rd309, %fd193;
	mov.b64 	{%r293, %r298}, %rd309;
	mov.b32 	%r309, 2;
	mov.b32 	%r310, 31;
	mov.b32 	%r311, -1;
	// begin inline asm
	shfl.sync.down.b32 %r292, %r293, %r309, %r310, %r311;
	// end inline asm
	// begin inline asm
	shfl.sync.down.b32 %r297, %r298, %r309, %r310, %r311;
	// end inline asm
	mov.b64 	%rd310, {%r292, %r297};
	mov.b64 	%fd26, %rd310;
	mov.b64 	{%r303, %r308}, %rd331;
	// begin inline asm
	shfl.sync.down.b32 %r302, %r303, %r309, %r310, %r311;
	// end inline asm
	// begin inline asm
	shfl.sync.down.b32 %r307, %r308, %r309, %r310, %r311;
	// end inline asm
	mov.b64 	%rd30, {%r302, %r307};
	setp.gt.s32 	%p182, %r271, 29;
	mov.u64 	%rd332, %rd331;
	mov.f64 	%fd194, %fd193;
	@%p182 bra 	$L__BB4_34;
	setp.lt.f64 	%p183, %fd193, %fd26;
	mov.u64 	%rd332, %rd30;
	mov.f64 	%fd194, %fd26;
	@%p183 bra 	$L__BB4_34;
	setp.gt.f64 	%p184, %fd193, %fd26;
	mov.u64 	%rd332, %rd331;
	mov.f64 	%fd194, %fd193;
	@%p184 bra 	$L__BB4_34;
	setp.lt.s64 	%p185, %rd331, %rd30;
	min.s64 	%rd332, %rd331, %rd30;
	selp.f64 	%fd194, %fd193, %fd26, %p185;
$L__BB4_34:
	mov.b64 	%rd311, %fd194;
	mov.b64 	{%r313, %r318}, %rd311;
	mov.b32 	%r329, 4;
	mov.b32 	%r330, 31;
	mov.b32 	%r331, -1;
	// begin inline asm
	shfl.sync.down.b32 %r312, %r313, %r329, %r330, %r331;
	// end inline asm
	// begin inline asm
	shfl.sync.down.b32 %r317, %r318, %r329, %r330, %r331;
	// end inline asm
	mov.b64 	%rd312, {%r312, %r317};
	mov.b64 	%fd29, %rd312;
	mov.b64 	{%r323, %r328}, %rd332;
	// begin inline asm
	shfl.sync.down.b32 %r322, %r323, %r329, %r330, %r331;
	// end inline asm
	// begin inline asm
	shfl.sync.down.b32 %r327, %r328, %r329, %r330, %r331;
	// end inline asm
	mov.b64 	%rd33, {%r322, %r327};
	setp.gt.s32 	%p186, %r271, 27;
	mov.u64 	%rd333, %rd332;
	mov.f64 	%fd195, %fd194;
	@%p186 bra 	$L__BB4_38;
	setp.lt.f64 	%p187, %fd194, %fd29;
	mov.u64 	%rd333, %rd33;
	mov.f64 	%fd195, %fd29;
	@%p187 bra 	$L__BB4_38;
	setp.gt.f64 	%p188, %fd194, %fd29;
	mov.u64 	%rd333, %rd332;
	mov.f64 	%fd195, %fd194;
	@%p188 bra 	$L__BB4_38;
	setp.lt.s64 	%p189, %rd332, %rd33;
	min.s64 	%rd333, %rd332, %rd33;
	selp.f64 	%fd195, %fd194, %fd29, %p189;
$L__BB4_38:
	mov.b64 	%rd313, %fd195;
	mov.b64 	{%r333, %r338}, %rd313;
	mov.b32 	%r349, 8;
	mov.b32 	%r350, 31;
	mov.b32 	%r351, -1;
	// begin inline asm
	shfl.sync.down.b32 %r332, %r333, %r349, %r350, %r351;
	// end inline asm
	// begin inline asm
	shfl.sync.down.b32 %r337, %r338, %r349, %r350, %r351;
	// end inline asm
	mov.b64 	%rd314, {%r332, %r337};
	mov.b64 	%fd32, %rd314;
	mov.b64 	{%r343, %r348}, %rd333;
	// begin inline asm
	shfl.sync.down.b32 %r342, %r343, %r349, %r350, %r351;
	// end inline asm
	// begin inline asm
	shfl.sync.down.b32 %r347, %r348, %r349, %r350, %r351;
	// end inline asm
	mov.b64 	%rd36, {%r342, %r347};
	setp.gt.s32 	%p190, %r271, 23;
	mov.u64 	%rd334, %rd333;
	mov.f64 	%fd196, %fd195;
	@%p190 bra 	$L__BB4_42;
	setp.lt.f64 	%p191, %fd195, %fd32;
	mov.u64 	%rd334, %rd36;
	mov.f64 	%fd196, %fd32;
	@%p191 bra 	$L__BB4_42;
	setp.gt.f64 	%p192, %fd195, %fd32;
	mov.u64 	%rd334, %rd333;
	mov.f64 	%fd196, %fd195;
	@%p192 bra 	$L__BB4_42;
	setp.lt.s64 	%p193, %rd333, %rd36;
	min.s64 	%rd334, %rd333, %rd36;
	selp.f64 	%fd196, %fd195, %fd32, %p193;
$L__BB4_42:
	mov.b64 	%rd315, %fd196;
	mov.b64 	{%r353, %r358}, %rd315;
	mov.b32 	%r369, 16;
	mov.b32 	%r370, 31;
	mov.b32 	%r371, -1;
	// begin inline asm
	shfl.sync.down.b32 %r352, %r353, %r369, %r370, %r371;
	// end inline asm
	// begin inline asm
	shfl.sync.down.b32 %r357, %r358, %r369, %r370, %r371;
	// end inline asm
	mov.b64 	%rd316, {%r352, %r357};
	mov.b64 	%fd35, %rd316;
	mov.b64 	{%r363, %r368}, %rd334;
	// begin inline asm
	shfl.sync.down.b32 %r362, %r363, %r369, %r370, %r371;
	// end inline asm
	// begin inline asm
	shfl.sync.down.b32 %r367, %r368, %r369, %r370, %r371;
	// end inline asm
	mov.b64 	%rd39, {%r362, %r367};
	setp.gt.s32 	%p194, %r271, 15;
	mov.u64 	%rd386, %rd334;
	mov.f64 	%fd247, %fd196;
	@%p194 bra 	$L__BB4_46;
	setp.lt.f64 	%p195, %fd196, %fd35;
	mov.u64 	%rd386, %rd39;
	mov.f64 	%fd247, %fd35;
	@%p195 bra 	$L__BB4_46;
	setp.gt.f64 	%p196, %fd196, %fd35;
	mov.u64 	%rd386, %rd334;
	mov.f64 	%fd247, %fd196;
	@%p196 bra 	$L__BB4_46;
	setp.lt.s64 	%p197, %rd334, %rd39;
	min.s64 	%rd386, %rd334, %rd39;
	selp.f64 	%fd247, %fd196, %fd35, %p197;
$L__BB4_46:
	setp.ne.s32 	%p198, %r271, 0;
	@%p198 bra 	$L__BB4_48;
	shr.u32 	%r372, %r1, 1;
	and.b32  	%r373, %r372, 496;
	mov.u32 	%r374, _ZN6thrust24THRUST_300001_SM_1000_NS8cuda_cub4core6detail5shmemE;
	add.s32 	%r375, %r374, %r373;
	st.shared.f64 	[%r375+8], %fd247;
	st.shared.u64 	[%r375+16], %rd386;
$L__BB4_48:
	bar.sync 	0;
	setp.ne.s32 	%p199, %r1, 0;
	@%p199 bra 	$L__BB4_209;
	ld.shared.f64 	%fd38, [_ZN6thrust24THRUST_300001_SM_1000_NS8cuda_cub4core6detail5shmemE+24];
	ld.shared.u64 	%rd42, [_ZN6thrust24THRUST_300001_SM_1000_NS8cuda_cub4core6detail5shmemE+32];
	setp.lt.f64 	%p200, %fd247, %fd38;
	mov.u64 	%rd336, %rd42;
	mov.f64 	%fd198, %fd38;
	@%p200 bra 	$L__BB4_52;
	setp.lt.f64 	%p201, %fd38, %fd247;
	mov.u64 	%rd336, %rd386;
	mov.f64 	%fd198, %fd247;
	@%p201 bra 	$L__BB4_52;
	setp.lt.s64 	%p202, %rd386, %rd42;
	min.s64 	%rd336, %rd386, %rd42;
	selp.f64 	%fd198, %fd247, %fd38, %p202;
$L__BB4_52:
	ld.shared.f64 	%fd41, [_ZN6thrust24THRUST_300001_SM_1000_NS8cuda_cub4core6detail5shmemE+40];
	ld.shared.u64 	%rd45, [_ZN6thrust24THRUST_300001_SM_1000_NS8cuda_cub4core6detail5shmemE+48];
	setp.lt.f64 	%p203, %fd198, %fd41;
	mov.u64 	%rd337, %rd45;
	mov.f64 	%fd199, %fd41;
	@%p203 bra 	$L__BB4_55;
	setp.lt.f64 	%p204, %fd41, %fd198;
	mov.u64 	%rd337, %rd336;
	mov.f64 	%fd199, %fd198;
	@%p204 bra 	$L__BB4_55;
	setp.lt.s64 	%p205, %rd336, %rd45;
	min.s64 	%rd337, %rd336, %rd45;
	selp.f64 	%fd199, %fd198, %fd41, %p205;
$L__BB4_55:
	ld.shared.f64 	%fd44, [_ZN6thrust24THRUST_300001_SM_1000_NS8cuda_cub4core6detail5shmemE+56];
	ld.shared.u64 	%rd48, [_ZN6thrust24THRUST_300001_SM_1000_NS8cuda_cub4core6detail5shmemE+64];
	setp.lt.f64 	%p206, %fd199, %fd44;
	mov.u64 	%rd338, %rd48;
	mov.f64 	%fd200, %fd44;
	@%p206 bra 	$L__BB4_58;
	setp.lt.f64 	%p207, %fd44, %fd199;
	mov.u64 	%rd338, %rd337;
	mov.f64 	%fd200, %fd199;
	@%p207 bra 	$L__BB4_58;
	setp.lt.s64 	%p208, %rd337, %rd48;
	min.s64 	%rd338, %rd337, %rd48;
	selp.f64 	%fd200, %fd199, %fd44, %p208;
$L__BB4_58:
	ld.shared.f64 	%fd47, [_ZN6thrust24THRUST_300001_SM_1000_NS8cuda_cub4core6detail5shmemE+72];
	ld.shared.u64 	%rd51, [_ZN6thrust24THRUST_300001_SM_1000_NS8cuda_cub4core6detail5shmemE+80];
	setp.lt.f64 	%p209, %fd200, %fd47;
	mov.u64 	%rd339, %rd51;
	mov.f64 	%fd201, %fd47;
	@%p209 bra 	$L__BB4_61;
	setp.lt.f64 	%p210, %fd47, %fd200;
	mov.u64 	%rd339, %rd338;
	mov.f64 	%fd201, %fd200;
	@%p210 bra 	$L__BB4_61;
	setp.lt.s64 	%p211, %rd338, %rd51;
	min.s64 	%rd339, %rd338, %rd51;
	selp.f64 	%fd201, %fd200, %fd47, %p211;
$L__BB4_61:
	ld.shared.f64 	%fd50, [_ZN6thrust24THRUST_300001_SM_1000_NS8cuda_cub4core6detail5shmemE+88];
	ld.shared.u64 	%rd54, [_ZN6thrust24THRUST_300001_SM_1000_NS8cuda_cub4core6detail5shmemE+96];
	setp.lt.f64 	%p212, %fd201, %fd50;
	mov.u64 	%rd340, %rd54;
	mov.f64 	%fd202, %fd50;
	@%p212 bra 	$L__BB4_64;
	setp.lt.f64 	%p213, %fd50, %fd201;
	mov.u64 	%rd340, %rd339;
	mov.f64 	%fd202, %fd201;
	@%p213 bra 	$L__BB4_64;
	setp.lt.s64 	%p214, %rd339, %rd54;
	min.s64 	%rd340, %rd339, %rd54;
	selp.f64 	%fd202, %fd201, %fd50, %p214;
$L__BB4_64:
	ld.shared.f64 	%fd53, [_ZN6thrust24THRUST_300001_SM_1000_NS8cuda_cub4core6detail5shmemE+104];
	ld.shared.u64 	%rd57, [_ZN6thrust24THRUST_300001_SM_1000_NS8cuda_cub4core6detail5shmemE+112];
	setp.lt.f64 	%p215, %fd202, %fd53;
	mov.u64 	%rd341, %rd57;
	mov.f64 	%fd203, %fd53;
	@%p215 bra 	$L__BB4_67;
	setp.lt.f64 	%p216, %fd53, %fd202;
	mov.u64 	%rd341, %rd340;
	mov.f64 	%fd203, %fd202;
	@%p216 bra 	$L__BB4_67;
	setp.lt.s64 	%p217, %rd340, %rd57;
	min.s64 	%rd341, %rd340, %rd57;
	selp.f64 	%fd203, %fd202, %fd53, %p217;
$L__BB4_67:
	ld.shared.f64 	%fd56, [_ZN6thrust24THRUST_300001_SM_1000_NS8cuda_cub4core6detail5shmemE+120];
	ld.shared.u64 	%rd60, [_ZN6thrust24THRUST_300001_SM_1000_NS8cuda_cub4core6detail5shmemE+128];
	setp.lt.f64 	%p218, %fd203, %fd56;
	mov.u64 	%rd386, %rd60;
	mov.f64 	%fd247, %fd56;
	@%p218 bra 	$L__BB4_209;
	setp.lt.f64 	%p219, %fd56, %fd203;
	mov.u64 	%rd386, %rd341;
	mov.f64 	%fd247, %fd203;
	@%p219 bra 	$L__BB4_209;
	setp.lt.s64 	%p220, %rd341, %rd60;
	min.s64 	%rd386, %rd341, %rd60;
	selp.f64 	%fd247, %fd203, %fd56, %p220;
	bra.uni 	$L__BB4_209;
$L__BB4_70:
	// begin inline asm
	mov.u32 %r158, %laneid;
	// end inline asm
	and.b32  	%r179, %r1, 992;
	add.s32 	%r180, %r179, 32;
	setp.gt.s32 	%p127, %r180, %r37;
	not.b32 	%r181, %r179;
	add.s32 	%r182, %r37, %r181;
	selp.b32 	%r177, %r182, 31, %p127;
	mov.b64 	%rd297, %fd191;
	mov.b64 	{%r160, %r165}, %rd297;
	mov.b32 	%r176, 1;
	mov.b32 	%r178, -1;
	// begin inline asm
	shfl.sync.down.b32 %r159, %r160, %r176, %r177, %r178;
	// end inline asm
	// begin inline asm
	shfl.sync.down.b32 %r164, %r165, %r176, %r177, %r178;
	// end inline asm
	mov.b64 	%rd298, {%r159, %r164};
	mov.b64 	%fd58, %rd298;
	mov.b64 	{%r170, %r175}, %rd329;
	// begin inline asm
	shfl.sync.down.b32 %r169, %r170, %r176, %r177, %r178;
	// end inline asm
	// begin inline asm
	shfl.sync.down.b32 %r174, %r175, %r176, %r177, %r178;
	// end inline asm
	mov.b64 	%rd62, {%r169, %r174};
	setp.ge.s32 	%p128, %r158, %r177;
	mov.u64 	%rd342, %rd329;
	mov.f64 	%fd204, %fd191;
	@%p128 bra 	$L__BB4_74;
	setp.lt.f64 	%p129, %fd191, %fd58;
	mov.u64 	%rd342, %rd62;
	mov.f64 	%fd204, %fd58;
	@%p129 bra 	$L__BB4_74;
	setp.gt.f64 	%p130, %fd191, %fd58;
	mov.u64 	%rd342, %rd329;
	mov.f64 	%fd204, %fd191;
	@%p130 bra 	$L__BB4_74;
	setp.lt.s64 	%p131, %rd329, %rd62;
	min.s64 	%rd342, %rd329, %rd62;
	selp.f64 	%fd204, %fd191, %fd58, %p131;
$L__BB4_74:
	mov.b64 	%rd299, %fd204;
	mov.b64 	{%r184, %r189}, %rd299;
	mov.b32 	%r200, 2;
	mov.b32 	%r202, -1;
	// begin inline asm
	shfl.sync.down.b32 %r183, %r184, %r200, %r177, %r202;
	// end inline asm
	// begin inline asm
	shfl.sync.down.b32 %r188, %r189, %r200, %r177, %r202;
	// end inline asm
	mov.b64 	%rd300, {%r183, %r188};
	mov.b64 	%fd61, %rd300;
	mov.b64 	{%r194, %r199}, %rd342;
	// begin inline asm
	shfl.sync.down.b32 %r193, %r194, %r200, %r177, %r202;
	// end inline asm
	// begin inline asm
	shfl.sync.down.b32 %r198, %r199, %r200, %r177, %r202;
	// end inline asm
	mov.b64 	%rd65, {%r193, %r198};
	add.s32 	%r203, %r158, 2;
	setp.gt.s32 	%p132, %r203, %r177;
	mov.u64 	%rd343, %rd342;
	mov.f64 	%fd205, %fd204;
	@%p132 bra 	$L__BB4_78;
	setp.lt.f64 	%p133, %fd204, %fd61;
	mov.u64 	%rd343, %rd65;
	mov.f64 	%fd205, %fd61;
	@%p133 bra 	$L__BB4_78;
	setp.gt.f64 	%p134, %fd204, %fd61;
	mov.u64 	%rd343, %rd342;
	mov.f64 	%fd205, %fd204;
	@%p134 bra 	$L__BB4_78;
	setp.lt.s64 	%p135, %rd342, %rd65;
	min.s64 	%rd343, %rd342, %rd65;
	selp.f64 	%fd205, %fd204, %fd61, %p135;
$L__BB4_78:
	mov.b64 	%rd301, %fd205;
	mov.b64 	{%r205, %r210}, %rd301;
	mov.b32 	%r221, 4;
	mov.b32 	%r223, -1;
	// begin inline asm
	shfl.sync.down.b32 %r204, %r205, %r221, %r177, %r223;
	// end inline asm
	// begin inline asm
	shfl.sync.down.b32 %r209, %r210, %r221, %r177, %r223;
	// end inline asm
	mov.b64 	%rd302, {%r204, %r209};
	mov.b64 	%fd64, %rd302;
	mov.b64 	{%r215, %r220}, %rd343;
	// begin inline asm
	shfl.sync.down.b32 %r214, %r215, %r221, %r177, %r223;
	// end inline asm
	// begin inline asm
	shfl.sync.down.b32 %r219, %r220, %r221, %r177, %r223;
	// end inline asm
	mov.b64 	%rd68, {%r214, %r219};
	add.s32 	%r224, %r158, 4;
	setp.gt.s32 	%p136, %r224, %r177;
	mov.u64 	%rd344, %rd343;
	mov.f64 	%fd206, %fd205;
	@%p136 bra 	$L__BB4_82;
	setp.lt.f64 	%p137, %fd205, %fd64;
	mov.u64 	%rd344, %rd68;
	mov.f64 	%fd206, %fd64;
	@%p137 bra 	$L__BB4_82;
	setp.gt.f64 	%p138, %fd205, %fd64;
	mov.u64 	%rd344, %rd343;
	mov.f64 	%fd206, %fd205;
	@%p138 bra 	$L__BB4_82;
	setp.lt.s64 	%p139, %rd343, %rd68;
	min.s64 	%rd344, %rd343, %rd68;
	selp.f64 	%fd206, %fd205, %fd64, %p139;
$L__BB4_82:
	mov.b64 	%rd303, %fd206;
	mov.b64 	{%r226, %r231}, %rd303;
	mov.b32 	%r242, 8;
	mov.b32 	%r244, -1;
	// begin inline asm
	shfl.sync.down.b32 %r225, %r226, %r242, %r177, %r244;
	// end inline asm
	// begin inline asm
	shfl.sync.down.b32 %r230, %r231, %r242, %r177, %r244;
	// end inline asm
	mov.b64 	%rd304, {%r225, %r230};
	mov.b64 	%fd67, %rd304;
	mov.b64 	{%r236, %r241}, %rd344;
	// begin inline asm
	shfl.sync.down.b32 %r235, %r236, %r242, %r177, %r244;
	// end inline asm
	// begin inline asm
	shfl.sync.down.b32 %r240, %r241, %r242, %r177, %r244;
	// end inline asm
	mov.b64 	%rd71, {%r235, %r240};
	add.s32 	%r245, %r158, 8;
	setp.gt.s32 	%p140, %r245, %r177;
	mov.u64 	%rd345, %rd344;
	mov.f64 	%fd207, %fd206;
	@%p140 bra 	$L__BB4_86;
	setp.lt.f64 	%p141, %fd206, %fd67;
	mov.u64 	%rd345, %rd71;
	mov.f64 	%fd207, %fd67;
	@%p141 bra 	$L__BB4_86;
	setp.gt.f64 	%p142, %fd206, %fd67;
	mov.u64 	%rd345, %rd344;
	mov.f64 	%fd207, %fd206;
	@%p142 bra 	$L__BB4_86;
	setp.lt.s64 	%p143, %rd344, %rd71;
	min.s64 	%rd345, %rd344, %rd71;
	selp.f64 	%fd207, %fd206, %fd67, %p143;
$L__BB4_86:
	mov.b64 	%rd305, %fd207;
	mov.b64 	{%r247, %r252}, %rd305;
	mov.b32 	%r263, 16;
	mov.b32 	%r265, -1;
	// begin inline asm
	shfl.sync.down.b32 %r246, %r247, %r263, %r177, %r265;
	// end inline asm
	// begin inline asm
	shfl.sync.down.b32 %r251, %r252, %r263, %r177, %r265;
	// end inline asm
	mov.b64 	%rd306, {%r246, %r251};
	mov.b64 	%fd70, %rd306;
	mov.b64 	{%r257, %r262}, %rd345;
	// begin inline asm
	shfl.sync.down.b32 %r256, %r257, %r263, %r177, %r265;
	// end inline asm
	// begin inline asm
	shfl.sync.down.b32 %r261, %r262, %r263, %r177, %r265;
	// end inline asm
	mov.b64 	%rd74, {%r256, %r261};
	add.s32 	%r266, %r158, 16;
	setp.gt.s32 	%p144, %r266, %r177;
	mov.u64 	%rd386, %rd345;
	mov.f64 	%fd247, %fd207;
	@%p144 bra 	$L__BB4_90;
	setp.lt.f64 	%p145, %fd207, %fd70;
	mov.u64 	%rd386, %rd74;
	mov.f64 	%fd247, %fd70;
	@%p145 bra 	$L__BB4_90;
	setp.gt.f64 	%p146, %fd207, %fd70;
	mov.u64 	%rd386, %rd345;
	mov.f64 	%fd247, %fd207;
	@%p146 bra 	$L__BB4_90;
	setp.lt.s64 	%p147, %rd345, %rd74;
	min.s64 	%rd386, %rd345, %rd74;
	selp.f64 	%fd247, %fd207, %fd70, %p147;
$L__BB4_90:
	setp.ne.s32 	%p148, %r158, 0;
	@%p148 bra 	$L__BB4_92;
	shr.u32 	%r267, %r1, 1;
	and.b32  	%r268, %r267, 496;
	mov.u32 	%r269, _ZN6thrust24THRUST_300001_SM_1000_NS8cuda_cub4core6detail5shmemE;
	add.s32 	%r270, %r269, %r268;
	st.shared.f64 	[%r270+8], %fd247;
	st.shared.u64 	[%r270+16], %rd386;
$L__BB4_92:
	bar.sync 	0;
	setp.ne.s32 	%p149, %r1, 0;
	@%p149 bra 	$L__BB4_209;
	setp.lt.s32 	%p150, %r37, 33;
	mov.f64 	%fd209, %fd247;
	mov.u64 	%rd347, %rd386;
	@%p150 bra 	$L__BB4_97;
	ld.shared.f64 	%fd73, [_ZN6thrust24THRUST_300001_SM_1000_NS8cuda_cub4core6detail5shmemE+24];
	ld.shared.u64 	%rd77, [_ZN6thrust24THRUST_300001_SM_1000_NS8cuda_cub4core6detail5shmemE+32];
	setp.lt.f64 	%p151, %fd247, %fd73;
	mov.f64 	%fd209, %fd73;
	mov.u64 	%rd347, %rd77;
	@%p151 bra 	$L__BB4_97;
	setp.lt.f64 	%p152, %fd73, %fd247;
	mov.f64 	%fd209, %fd247;
	mov.u64 	%rd347, %rd386;
	@%p152 bra 	$L__BB4_97;
	setp.lt.s64 	%p153, %rd386, %rd77;
	min.s64 	%rd347, %rd386, %rd77;
	selp.f64 	%fd209, %fd247, %fd73, %p153;
$L__BB4_97:
	setp.lt.s32 	%p154, %r37, 65;
	mov.f64 	%fd210, %fd209;
	mov.u64 	%rd348, %rd347;
	@%p154 bra 	$L__BB4_101;
	ld.shared.f64 	%fd76, [_ZN6thrust24THRUST_300001_SM_1000_NS8cuda_cub4core6detail5shmemE+40];
	ld.shared.u64 	%rd80, [_ZN6thrust24THRUST_300001_SM_1000_NS8cuda_cub4core6detail5shmemE+48];
	setp.lt.f64 	%p155, %fd209, %fd76;
	mov.f64 	%fd210, %fd76;
	mov.u64 	%rd348, %rd80;
	@%p155 bra 	$L__BB4_101;
	setp.lt.f64 	%p156, %fd76, %fd209;
	mov.f64 	%fd210, %fd209;
	mov.u64 	%rd348, %rd347;
	@%p156 bra 	$L__BB4_101;
	setp.lt.s64 	%p157, %rd347, %rd80;
	selp.f64 	%fd210, %fd209, %fd76, %p157;
	min.s64 	%rd348, %rd347, %rd80;
$L__BB4_101:
	setp.lt.s32 	%p158, %r37, 97;
	mov.f64 	%fd211, %fd210;
	mov.u64 	%rd349, %rd348;
	@%p158 bra 	$L__BB4_105;
	ld.shared.f64 	%fd79, [_ZN6thrust24THRUST_300001_SM_1000_NS8cuda_cub4core6detail5shmemE+56];
	ld.shared.u64 	%rd83, [_ZN6thrust24THRUST_300001_SM_1000_NS8cuda_cub4core6detail5shmemE+64];
	setp.lt.f64 	%p159, %fd210, %fd79;
	mov.f64 	%fd211, %fd79;
	mov.u64 	%rd349, %rd83;
	@%p159 bra 	$L__BB4_105;
	setp.lt.f64 	%p160, %fd79, %fd210;
	mov.f64 	%fd211, %fd210;
	mov.u64 	%rd349, %rd348;
	@%p160 bra 	$L__BB4_105;
	setp.lt.s64 	%p161, %rd348, %rd83;
	selp.f64 	%fd211, %fd210, %fd79, %p161;
	min.s64 	%rd349, %rd348, %rd83;
$L__BB4_105:
	setp.lt.s32 	%p162, %r37, 129;
	mov.f64 	%fd212, %fd211;
	mov.u64 	%rd350, %rd349;
	@%p162 bra 	$L__BB4_109;
	ld.shared.f64 	%fd82, [_ZN6thrust24THRUST_300001_SM_1000_NS8cuda_cub4core6detail5shmemE+72];
	ld.shared.u64 	%rd86, [_ZN6thrust24THRUST_300001_SM_1000_NS8cuda_cub4core6detail5shmemE+80];
	setp.lt.f64 	%p163, %fd211, %fd82;
	mov.f64 	%fd212, %fd82;
	mov.u64 	%rd350, %rd86;
	@%p163 bra 	$L__BB4_109;
	setp.lt.f64 	%p164, %fd82, %fd211;
	mov.f64 	%fd212, %fd211;
	mov.u64 	%rd350, %rd349;
	@%p164 bra 	$L__BB4_109;
	setp.lt.s64 	%p165, %rd349, %rd86;
	selp.f64 	%fd212, %fd211, %fd82, %p165;
	min.s64 	%rd350, %rd349, %rd86;
$L__BB4_109:
	setp.lt.s32 	%p166, %r37, 161;
	mov.f64 	%fd213, %fd212;
	mov.u64 	%rd351, %rd350;
	@%p166 bra 	$L__BB4_113;
	ld.shared.f64 	%fd85, [_ZN6thrust24THRUST_300001_SM_1000_NS8cuda_cub4core6detail5shmemE+88];
	ld.shared.u64 	%rd89, [_ZN6thrust24THRUST_300001_SM_1000_NS8cuda_cub4core6detail5shmemE+96];
	setp.lt.f64 	%p167, %fd212, %fd85;
	mov.f64 	%fd213, %fd85;
	mov.u64 	%rd351, %rd89;
	@%p167 bra 	$L__BB4_113;
	setp.lt.f64 	%p168, %fd85, %fd212;
	mov.f64 	%fd213, %fd212;
	mov.u64 	%rd351, %rd350;
	@%p168 bra 	$L__BB4_113;
	setp.lt.s64 	%p169, %rd350, %rd89;
	selp.f64 	%fd213, %fd212, %fd85, %p169;
	min.s64 	%rd351, %rd350, %rd89;
$L__BB4_113:
	setp.lt.s32 	%p170, %r37, 193;
	mov.f64 	%fd214, %fd213;
	mov.u64 	%rd352, %rd351;
	@%p170 bra 	$L__BB4_117;
	ld.shared.f64 	%fd88, [_ZN6thrust24THRUST_300001_SM_1000_NS8cuda_cub4core6detail5shmemE+104];
	ld.shared.u64 	%rd92, [_ZN6thrust24THRUST_300001_SM_1000_NS8cuda_cub4core6detail5shmemE+112];
	setp.lt.f64 	%p171, %fd213, %fd88;
	mov.f64 	%fd214, %fd88;
	mov.u64 	%rd352, %rd92;
	@%p171 bra 	$L__BB4_117;
	setp.lt.f64 	%p172, %fd88, %fd213;
	mov.f64 	%fd214, %fd213;
	mov.u64 	%rd352, %rd351;
	@%p172 bra 	$L__BB4_117;
	setp.lt.s64 	%p173, %rd351, %rd92;
	selp.f64 	%fd214, %fd213, %fd88, %p173;
	min.s64 	%rd352, %rd351, %rd92;
$L__BB4_117:
	setp.lt.s32 	%p174, %r37, 225;
	mov.u64 	%rd386, %rd352;
	mov.f64 	%fd247, %fd214;
	@%p174 bra 	$L__BB4_209;
	ld.shared.f64 	%fd91, [_ZN6thrust24THRUST_300001_SM_1000_NS8cuda_cub4core6detail5shmemE+120];
	ld.shared.u64 	%rd95, [_ZN6thrust24THRUST_300001_SM_1000_NS8cuda_cub4core6detail5shmemE+128];
	setp.lt.f64 	%p175, %fd214, %fd91;
	mov.u64 	%rd386, %rd95;
	mov.f64 	%fd247, %fd91;
	@%p175 bra 	$L__BB4_209;
	setp.lt.f64 	%p176, %fd91, %fd214;
	mov.u64 	%rd386, %rd352;
	mov.f64 	%fd247, %fd214;
	@%p176 bra 	$L__BB4_209;
	setp.lt.s64 	%p177, %rd352, %rd95;
	selp.f64 	%fd247, %fd214, %fd91, %p177;
	min.s64 	%rd386, %rd352, %rd95;
	bra.uni 	$L__BB4_209;
$L__BB4_121:
	mov.u32 	%r16, %tid.x;
	mul.wide.u32 	%rd208, %r16, 16;
	add.s64 	%rd189, %rd186, %rd208;
	// begin inline asm
	ld.global.nc.u64 %rd188, [%rd189];
	// end inline asm
	add.s64 	%rd191, %rd189, 8;
	// begin inline asm
	ld.global.nc.u64 %rd190, [%rd191];
	// end inline asm
	mov.b64 	%fd93, %rd188;
	add.s64 	%rd193, %rd189, 4096;
	// begin inline asm
	ld.global.nc.u64 %rd192, [%rd193];
	// end inline asm
	add.s64 	%rd195, %rd189, 4104;
	// begin inline asm
	ld.global.nc.u64 %rd353, [%rd195];
	// end inline asm
	mov.b64 	%fd215, %rd192;
	add.s64 	%rd197, %rd189, 8192;
	// begin inline asm
	ld.global.nc.u64 %rd196, [%rd197];
	// end inline asm
	add.s64 	%rd199, %rd189, 8200;
	// begin inline asm
	ld.global.nc.u64 %rd354, [%rd199];
	// end inline asm
	mov.b64 	%fd216, %rd196;
	add.s64 	%rd201, %rd189, 12288;
	// begin inline asm
	ld.global.nc.u64 %rd200, [%rd201];
	// end inline asm
	add.s64 	%rd203, %rd189, 12296;
	// begin inline asm
	ld.global.nc.u64 %rd355, [%rd203];
	// end inline asm
	mov.b64 	%fd217, %rd200;
	add.s64 	%rd205, %rd189, 16384;
	// begin inline asm
	ld.global.nc.u64 %rd204, [%rd205];
	// end inline asm
	add.s64 	%rd207, %rd189, 16392;
	// begin inline asm
	ld.global.nc.u64 %rd373, [%rd207];
	// end inline asm
	mov.b64 	%fd234, %rd204;
	setp.lt.f64 	%p3, %fd93, %fd215;
	@%p3 bra 	$L__BB4_123;
	setp.lt.f64 	%p4, %fd215, %fd93;
	setp.lt.s64 	%p5, %rd190, %rd353;
	or.pred  	%p6, %p4, %p5;
	selp.f64 	%fd215, %fd93, %fd215, %p6;
	selp.b64 	%rd353, %rd190, %rd353, %p6;
$L__BB4_123:
	setp.lt.f64 	%p7, %fd215, %fd216;
	@%p7 bra 	$L__BB4_125;
	setp.gt.f64 	%p8, %fd215, %fd216;
	setp.lt.s64 	%p9, %rd353, %rd354;
	or.pred  	%p10, %p8, %p9;
	selp.f64 	%fd216, %fd215, %fd216, %p10;
	selp.b64 	%rd354, %rd353, %rd354, %p10;
$L__BB4_125:
	setp.lt.f64 	%p11, %fd216, %fd217;
	@%p11 bra 	$L__BB4_127;
	setp.gt.f64 	%p12, %fd216, %fd217;
	setp.lt.s64 	%p13, %rd354, %rd355;
	or.pred  	%p14, %p12, %p13;
	selp.f64 	%fd217, %fd216, %fd217, %p14;
	selp.b64 	%rd355, %rd354, %rd355, %p14;
$L__BB4_127:
	setp.lt.f64 	%p15, %fd217, %fd234;
	@%p15 bra 	$L__BB4_129;
	setp.gt.f64 	%p16, %fd217, %fd234;
	setp.lt.s64 	%p17, %rd355, %rd373;
	or.pred  	%p18, %p16, %p17;
	selp.f64 	%fd234, %fd217, %fd234, %p18;
	selp.b64 	%rd373, %rd355, %rd373, %p18;
$L__BB4_129:
	setp.lt.u32 	%p19, %r37, 2560;
	mov.b32 	%r383, 1280;
	@%p19 bra 	$L__BB4_142;
	mov.b32 	%r382, 1280;
	mov.f64 	%fd219, %fd234;
	mov.u64 	%rd357, %rd373;
$L__BB4_131:
	add.s32 	%r40, %r382, %r16;
	mul.wide.u32 	%rd229, %r40, 16;
	add.s64 	%rd210, %rd186, %rd229;
	// begin inline asm
	ld.global.nc.u64 %rd209, [%rd210];
	// end inline asm
	add.s64 	%rd212, %rd210, 8;
	// begin inline asm
	ld.global.nc.u64 %rd358, [%rd212];
	// end inline asm
	mov.b64 	%fd220, %rd209;
	add.s64 	%rd214, %rd210, 4096;
	// begin inline asm
	ld.global.nc.u64 %rd213, [%rd214];
	// end inline asm
	add.s64 	%rd216, %rd210, 4104;
	// begin inline asm
	ld.global.nc.u64 %rd359, [%rd216];
	// end inline asm
	mov.b64 	%fd221, %rd213;
	add.s64 	%rd218, %rd210, 8192;
	// begin inline asm
	ld.global.nc.u64 %rd217, [%rd218];
	// end inline asm
	add.s64 	%rd220, %rd210, 8200;
	// begin inline asm
	ld.global.nc.u64 %rd360, [%rd220];
	// end inline asm
	mov.b64 	%fd222, %rd217;
	add.s64 	%rd222, %rd210, 12288;
	// begin inline asm
	ld.global.nc.u64 %rd221, [%rd222];
	// end inline asm
	add.s64 	%rd224, %rd210, 12296;
	// begin inline asm
	ld.global.nc.u64 %rd361, [%rd224];
	// end inline asm
	mov.b64 	%fd223, %rd221;
	add.s64 	%rd226, %rd210, 16384;
	// begin inline asm
	ld.global.nc.u64 %rd225, [%rd226];
	// end inline asm
	add.s64 	%rd228, %rd210, 16392;
	// begin inline asm
	ld.global.nc.u64 %rd373, [%rd228];
	// end inline asm
	mov.b64 	%fd234, %rd225;
	setp.lt.f64 	%p20, %fd219, %fd220;
	@%p20 bra 	$L__BB4_133;
	setp.gt.f64 	%p21, %fd219, %fd220;
	setp.lt.s64 	%p22, %rd357, %rd358;
	or.pred  	%p23, %p21, %p22;
	selp.f64 	%fd220, %fd219, %fd220, %p23;
	selp.b64 	%rd358, %rd357, %rd358, %p23;
$L__BB4_133:
	setp.lt.f64 	%p24, %fd220, %fd221;
	@%p24 bra 	$L__BB4_135;
	setp.gt.f64 	%p25, %fd220, %fd221;
	setp.lt.s64 	%p26, %rd358, %rd359;
	or.pred  	%p27, %p25, %p26;
	selp.f64 	%fd221, %fd220, %fd221, %p27;
	selp.b64 	%rd359, %rd358, %rd359, %p27;
$L__BB4_135:
	setp.lt.f64 	%p28, %fd221, %fd222;
	@%p28 bra 	$L__BB4_137;
	setp.gt.f64 	%p29, %fd221, %fd222;
	setp.lt.s64 	%p30, %rd359, %rd360;
	or.pred  	%p31, %p29, %p30;
	selp.f64 	%fd222, %fd221, %fd222, %p31;
	selp.b64 	%rd360, %rd359, %rd360, %p31;
$L__BB4_137:
	setp.lt.f64 	%p32, %fd222, %fd223;
	@%p32 bra 	$L__BB4_139;
	setp.gt.f64 	%p33, %fd222, %fd223;
	setp.lt.s64 	%p34, %rd360, %rd361;
	or.pred  	%p35, %p33, %p34;
	selp.f64 	%fd223, %fd222, %fd223, %p35;
	selp.b64 	%rd361, %rd360, %rd361, %p35;
$L__BB4_139:
	setp.lt.f64 	%p36, %fd223, %fd234;
	@%p36 bra 	$L__BB4_141;
	setp.gt.f64 	%p37, %fd223, %fd234;
	setp.lt.s64 	%p38, %rd361, %rd373;
	or.pred  	%p39, %p37, %p38;
	selp.f64 	%fd234, %fd223, %fd234, %p39;
	selp.b64 	%rd373, %rd361, %rd373, %p39;
$L__BB4_141:
	add.s32 	%r383, %r382, 1280;
	add.s32 	%r41, %r382, 2560;
	setp.le.s32 	%p40, %r41, %r37;
	mov.u32 	%r382, %r383;
	mov.f64 	%fd219, %fd234;
	mov.u64 	%rd357, %rd373;
	@%p40 bra 	$L__BB4_131;
$L__BB4_142:
	setp.le.s32 	%p41, %r37, %r383;
	@%p41 bra 	$L__BB4_165;
	sub.s32 	%r20, %r37, %r383;
	setp.ge.s32 	%p42, %r16, %r20;
	@%p42 bra 	$L__BB4_165;
	not.b32 	%r42, %r16;
	add.s32 	%r43, %r37, %r42;
	sub.s32 	%r21, %r43, %r383;
	and.b32  	%r44, %r21, 768;
	setp.eq.s32 	%p43, %r44, 768;
	mov.u32 	%r387, %r16;
	@%p43 bra 	$L__BB4_150;
	add.s32 	%r385, %r16, %r383;
	shr.u32 	%r45, %r21, 8;
	add.s32 	%r46, %r45, 1;
	and.b32  	%r47, %r46, 3;
	neg.s32 	%r384, %r47;
	mov.u32 	%r387, %r16;
$L__BB4_146:
	.pragma "nounroll";
	mov.u64 	%rd127, %rd373;
	mov.f64 	%fd123, %fd234;
	mul.wide.u32 	%rd235, %r385, 16;
	add.s64 	%rd232, %rd186, %rd235;
	// begin inline asm
	ld.global.nc.u64 %rd231, [%rd232];
	// end inline asm
	add.s64 	%rd234, %rd232, 8;
	// begin inline asm
	ld.global.nc.u64 %rd233, [%rd234];
	// end inline asm
	mov.b64 	%fd124, %rd231;
	setp.lt.f64 	%p44, %fd123, %fd124;
	mov.f64 	%fd234, %fd124;
	mov.u64 	%rd373, %rd233;
	@%p44 bra 	$L__BB4_149;
	setp.gt.f64 	%p45, %fd123, %fd124;
	mov.f64 	%fd234, %fd123;
	mov.u64 	%rd373, %rd127;
	@%p45 bra 	$L__BB4_149;
	setp.lt.s64 	%p46, %rd127, %rd233;
	selp.f64 	%fd234, %fd123, %fd124, %p46;
	min.s64 	%rd373, %rd127, %rd233;
$L__BB4_149:
	add.s32 	%r387, %r387, 256;
	add.s32 	%r385, %r385, 256;
	add.s32 	%r384, %r384, 1;
	setp.ne.s32 	%p47, %r384, 0;
	@%p47 bra 	$L__BB4_146;
$L__BB4_150:
	setp.lt.u32 	%p48, %r21, 768;
	@%p48 bra 	$L__BB4_165;
	cvt.u64.u32 	%rd236, %r387;
	cvt.u64.u32 	%rd237, %r383;
	add.s64 	%rd238, %rd236, %rd237;
	shl.b64 	%rd239, %rd238, 4;
	add.s64 	%rd240, %rd239, %rd186;
	add.s64 	%rd368, %rd240, 12296;
	add.s32 	%r388, %r387, %r383;
$L__BB4_152:
	mul.wide.u32 	%rd245, %r388, 16;
	add.s64 	%rd242, %rd186, %rd245;
	// begin inline asm
	ld.global.nc.u64 %rd241, [%rd242];
	// end inline asm
	add.s64 	%rd244, %rd242, 8;
	// begin inline asm
	ld.global.nc.u64 %rd243, [%rd244];
	// end inline asm
	mov.b64 	%fd130, %rd241;
	setp.lt.f64 	%p49, %fd234, %fd130;
	mov.f64 	%fd231, %fd130;
	mov.u64 	%rd370, %rd243;
	@%p49 bra 	$L__BB4_155;
	setp.gt.f64 	%p50, %fd234, %fd130;
	mov.f64 	%fd231, %fd234;
	mov.u64 	%rd370, %rd373;
	@%p50 bra 	$L__BB4_155;
	setp.lt.s64 	%p51, %rd373, %rd243;
	selp.f64 	%fd231, %fd234, %fd130, %p51;
	min.s64 	%rd370, %rd373, %rd243;
$L__BB4_155:
	add.s64 	%rd247, %rd368, -8200;
	// begin inline asm
	ld.global.nc.u64 %rd246, [%rd247];
	// end inline asm
	add.s64 	%rd249, %rd368, -8192;
	// begin inline asm
	ld.global.nc.u64 %rd248, [%rd249];
	// end inline asm
	mov.b64 	%fd133, %rd246;
	setp.lt.f64 	%p52, %fd231, %fd133;
	mov.f64 	%fd232, %fd133;
	mov.u64 	%rd371, %rd248;
	@%p52 bra 	$L__BB4_158;
	setp.gt.f64 	%p53, %fd231, %fd133;
	mov.f64 	%fd232, %fd231;
	mov.u64 	%rd371, %rd370;
	@%p53 bra 	$L__BB4_158;
	setp.lt.s64 	%p54, %rd370, %rd248;
	selp.f64 	%fd232, %fd231, %fd133, %p54;
	min.s64 	%rd371, %rd370, %rd248;
$L__BB4_158:
	add.s64 	%rd251, %rd368, -4104;
	// begin inline asm
	ld.global.nc.u64 %rd250, [%rd251];
	// end inline asm
	add.s64 	%rd253, %rd368, -4096;
	// begin inline asm
	ld.global.nc.u64 %rd252, [%rd253];
	// end inline asm
	mov.b64 	%fd136, %rd250;
	setp.lt.f64 	%p55, %fd232, %fd136;
	mov.f64 	%fd233, %fd136;
	mov.u64 	%rd372, %rd252;
	@%p55 bra 	$L__BB4_161;
	setp.gt.f64 	%p56, %fd232, %fd136;
	mov.f64 	%fd233, %fd232;
	mov.u64 	%rd372, %rd371;
	@%p56 bra 	$L__BB4_161;
	setp.lt.s64 	%p57, %rd371, %rd252;
	selp.f64 	%fd233, %fd232, %fd136, %p57;
	min.s64 	%rd372, %rd371, %rd252;
$L__BB4_161:
	add.s64 	%rd255, %rd368, -8;
	// begin inline asm
	ld.global.nc.u64 %rd254, [%rd255];
	// end inline asm
	// begin inline asm
	ld.global.nc.u64 %rd256, [%rd368];
	// end inline asm
	mov.b64 	%fd139, %rd254;
	setp.lt.f64 	%p58, %fd233, %fd139;
	mov.f64 	%fd234, %fd139;
	mov.u64 	%rd373, %rd256;
	@%p58 bra 	$L__BB4_164;
	setp.gt.f64 	%p59, %fd233, %fd139;
	mov.f64 	%fd234, %fd233;
	mov.u64 	%rd373, %rd372;
	@%p59 bra 	$L__BB4_164;
	setp.lt.s64 	%p60, %rd372, %rd256;
	selp.f64 	%fd234, %fd233, %fd139, %p60;
	min.s64 	%rd373, %rd372, %rd256;
$L__BB4_164:
	add.s32 	%r387, %r387, 1024;
	add.s64 	%rd368, %rd368, 16384;
	add.s32 	%r388, %r388, 1024;
	setp.lt.s32 	%p61, %r387, %r20;
	@%p61 bra 	$L__BB4_152;
$L__BB4_165:
	// begin inline asm
	mov.u32 %r48, %laneid;
	// end inline asm
	mov.b64 	%rd258, %fd234;
	mov.b64 	{%r50, %r55}, %rd258;
	mov.b32 	%r66, 1;
	mov.b32 	%r67, 31;
	mov.b32 	%r68, -1;
	// begin inline asm
	shfl.sync.down.b32 %r49, %r50, %r66, %r67, %r68;
	// end inline asm
	// begin inline asm
	shfl.sync.down.b32 %r54, %r55, %r66, %r67, %r68;
	// end inline asm
	mov.b64 	%rd259, {%r49, %r54};
	mov.b64 	%fd143, %rd259;
	mov.b64 	{%r60, %r65}, %rd373;
	// begin inline asm
	shfl.sync.down.b32 %r59, %r60, %r66, %r67, %r68;
	// end inline asm
	// begin inline asm
	shfl.sync.down.b32 %r64, %r65, %r66, %r67, %r68;
	// end inline asm
	mov.b64 	%rd150, {%r59, %r64};
	setp.gt.s32 	%p62, %r48, 30;
	mov.f64 	%fd236, %fd234;
	mov.u64 	%rd375, %rd373;
	@%p62 bra 	$L__BB4_169;
	setp.lt.f64 	%p63, %fd234, %fd143;
	mov.f64 	%fd236, %fd143;
	mov.u64 	%rd375, %rd150;
	@%p63 bra 	$L__BB4_169;
	setp.gt.f64 	%p64, %fd234, %fd143;
	mov.f64 	%fd236, %fd234;
	mov.u64 	%rd375, %rd373;
	@%p64 bra 	$L__BB4_169;
	setp.lt.s64 	%p65, %rd373, %rd150;
	selp.f64 	%fd236, %fd234, %fd143, %p65;
	min.s64 	%rd375, %rd373, %rd150;
$L__BB4_169:
	mov.b64 	%rd260, %fd236;
	mov.b64 	{%r70, %r75}, %rd260;
	mov.b32 	%r86, 2;
	mov.b32 	%r87, 31;
	mov.b32 	%r88, -1;
	// begin inline asm
	shfl.sync.down.b32 %r69, %r70, %r86, %r87, %r88;
	// end inline asm
	// begin inline asm
	shfl.sync.down.b32 %r74, %r75, %r86, %r87, %r88;
	// end inline asm
	mov.b64 	%rd261, {%r69, %r74};
	mov.b64 	%fd146, %rd261;
	mov.b64 	{%r80, %r85}, %rd375;
	// begin inline asm
	shfl.sync.down.b32 %r79, %r80, %r86, %r87, %r88;
	// end inline asm
	// begin inline asm
	shfl.sync.down.b32 %r84, %r85, %r86, %r87, %r88;
	// end inline asm
	mov.b64 	%rd153, {%r79, %r84};
	setp.gt.s32 	%p66, %r48, 29;
	mov.f64 	%fd237, %fd236;
	mov.u64 	%rd376, %rd375;
	@%p66 bra 	$L__BB4_173;
	setp.lt.f64 	%p67, %fd236, %fd146;
	mov.f64 	%fd237, %fd146;
	mov.u64 	%rd376, %rd153;
	@%p67 bra 	$L__BB4_173;
	setp.gt.f64 	%p68, %fd236, %fd146;
	mov.f64 	%fd237, %fd236;
	mov.u64 	%rd376, %rd375;
	@%p68 bra 	$L__BB4_173;
	setp.lt.s64 	%p69, %rd375, %rd153;
	selp.f64 	%fd237, %fd236, %fd146, %p69;
	min.s64 	%rd376, %rd375, %rd153;
$L__BB4_173:
	mov.b64 	%rd262, %fd237;
	mov.b64 	{%r90, %r95}, %rd262;
	mov.b32 	%r106, 4;
	mov.b32 	%r107, 31;
	mov.b32 	%r108, -1;
	// begin inline asm
	shfl.sync.down.b32 %r89, %r90, %r106, %r107, %r108;
	// end inline asm
	// begin inline asm
	shfl.sync.down.b32 %r94, %r95, %r106, %r107, %r108;
	// end inline asm
	mov.b64 	%rd263, {%r89, %r94};
	mov.b64 	%fd149, %rd263;
	mov.b64 	{%r100, %r105}, %rd376;
	// begin inline asm
	shfl.sync.down.b32 %r99, %r100, %r106, %r107, %r108;
	// end inline asm
	// begin inline asm
	shfl.sync.down.b32 %r104, %r105, %r106, %r107, %r108;
	// end inline asm
	mov.b64 	%rd156, {%r99, %r104};
	setp.gt.s32 	%p70, %r48, 27;
	mov.f64 	%fd238, %fd237;
	mov.u64 	%rd377, %rd376;
	@%p70 bra 	$L__BB4_177;
	setp.lt.f64 	%p71, %fd237, %fd149;
	mov.f64 	%fd238, %fd149;
	mov.u64 	%rd377, %rd156;
	@%p71 bra 	$L__BB4_177;
	setp.gt.f64 	%p72, %fd237, %fd149;
	mov.f64 	%fd238, %fd237;
	mov.u64 	%rd377, %rd376;
	@%p72 bra 	$L__BB4_177;
	setp.lt.s64 	%p73, %rd376, %rd156;
	selp.f64 	%fd238, %fd237, %fd149, %p73;
	min.s64 	%rd377, %rd376, %rd156;
$L__BB4_177:
	mov.b64 	%rd264, %fd238;
	mov.b64 	{%r110, %r115}, %rd264;
	mov.b32 	%r126, 8;
	mov.b32 	%r127, 31;
	mov.b32 	%r128, -1;
	// begin inline asm
	shfl.sync.down.b32 %r109, %r110, %r126, %r127, %r128;
	// end inline asm
	// begin inline asm
	shfl.sync.down.b32 %r114, %r115, %r126, %r127, %r128;
	// end inline asm
	mov.b64 	%rd265, {%r109, %r114};
	mov.b64 	%fd152, %rd265;
	mov.b64 	{%r120, %r125}, %rd377;
	// begin inline asm
	shfl.sync.down.b32 %r119, %r120, %r126, %r127, %r128;
	// end inline asm
	// begin inline asm
	shfl.sync.down.b32 %r124, %r125, %r126, %r127, %r128;
	// end inline asm
	mov.b64 	%rd159, {%r119, %r124};
	setp.gt.s32 	%p74, %r48, 23;
	mov.f64 	%fd239, %fd238;
	mov.u64 	%rd378, %rd377;
	@%p74 bra 	$L__BB4_181;
	setp.lt.f64 	%p75, %fd238, %fd152;
	mov.f64 	%fd239, %fd152;
	mov.u64 	%rd378, %rd159;
	@%p75 bra 	$L__BB4_181;
	setp.gt.f64 	%p76, %fd238, %fd152;
	mov.f64 	%fd239, %fd238;
	mov.u64 	%rd378, %rd377;
	@%p76 bra 	$L__BB4_181;
	setp.lt.s64 	%p77, %rd377, %rd159;
	selp.f64 	%fd239, %fd238, %fd152, %p77;
	min.s64 	%rd378, %rd377, %rd159;
$L__BB4_181:
	mov.b64 	%rd266, %fd239;
	mov.b64 	{%r130, %r135}, %rd266;
	mov.b32 	%r146, 16;
	mov.b32 	%r147, 31;
	mov.b32 	%r148, -1;
	// begin inline asm
	shfl.sync.down.b32 %r129, %r130, %r146, %r147, %r148;
	// end inline asm
	// begin inline asm
	shfl.sync.down.b32 %r134, %r135, %r146, %r147, %r148;
	// end inline asm
	mov.b64 	%rd267, {%r129, %r134};
	mov.b64 	%fd155, %rd267;
	mov.b64 	{%r140, %r145}, %rd378;
	// begin inline asm
	shfl.sync.down.b32 %r139, %r140, %r146, %r147, %r148;
	// end inline asm
	// begin inline asm
	shfl.sync.down.b32 %r144, %r145, %r146, %r147, %r148;
	// end inline asm
	mov.b64 	%rd162, {%r139, %r144};
	setp.gt.s32 	%p78, %r48, 15;
	mov.f64 	%fd247, %fd239;
	mov.u64 	%rd386, %rd378;
	@%p78 bra 	$L__BB4_185;
	setp.lt.f64 	%p79, %fd239, %fd155;
	mov.f64 	%fd247, %fd155;
	mov.u64 	%rd386, %rd162;
	@%p79 bra 	$L__BB4_185;
	setp.gt.f64 	%p80, %fd239, %fd155;
	mov.f64 	%fd247, %fd239;
	mov.u64 	%rd386, %rd378;
	@%p80 bra 	$L__BB4_185;
	setp.lt.s64 	%p81, %rd378, %rd162;
	selp.f64 	%fd247, %fd239, %fd155, %p81;
	min.s64 	%rd386, %rd378, %rd162;
$L__BB4_185:
	setp.ne.s32 	%p82, %r48, 0;
	@%p82 bra 	$L__BB4_187;
	shr.u32 	%r149, %r16, 1;
	and.b32  	%r150, %r149, 496;
	mov.u32 	%r151, _ZN6thrust24THRUST_300001_SM_1000_NS8cuda_cub4core6detail5shmemE;
	add.s32 	%r152, %r151, %r150;
	st.shared.f64 	[%r152+8], %fd247;
	st.shared.u64 	[%r152+16], %rd386;
$L__BB4_187:
	bar.sync 	0;
	setp.ne.s32 	%p83, %r16, 0;
	@%p83 bra 	$L__BB4_209;
	ld.shared.f64 	%fd158, [_ZN6thrust24THRUST_300001_SM_1000_NS8cuda_cub4core6detail5shmemE+24];
	ld.shared.u64 	%rd165, [_ZN6thrust24THRUST_300001_SM_1000_NS8cuda_cub4core6detail5shmemE+32];
	setp.lt.f64 	%p84, %fd247, %fd158;
	mov.f64 	%fd241, %fd158;
	mov.u64 	%rd380, %rd165;
	@%p84 bra 	$L__BB4_191;
	setp.lt.f64 	%p85, %fd158, %fd247;
	mov.f64 	%fd241, %fd247;
	mov.u64 	%rd380, %rd386;
	@%p85 bra 	$L__BB4_191;
	setp.lt.s64 	%p86, %rd386, %rd165;
	selp.f64 	%fd241, %fd247, %fd158, %p86;
	min.s64 	%rd380, %rd386, %rd165;
$L__BB4_191:
	ld.shared.f64 	%fd161, [_ZN6thrust24THRUST_300001_SM_1000_NS8cuda_cub4core6detail5shmemE+40];
	ld.shared.u64 	%rd168, [_ZN6thrust24THRUST_300001_SM_1000_NS8cuda_cub4core6detail5shmemE+48];
	setp.lt.f64 	%p87, %fd241, %fd161;
	mov.f64 	%fd242, %fd161;
	mov.u64 	%rd381, %rd168;
	@%p87 bra 	$L__BB4_194;
	setp.lt.f64 	%p88, %fd161, %fd241;
	mov.f64 	%fd242, %fd241;
	mov.u64 	%rd381, %rd380;
	@%p88 bra 	$L__BB4_194;
	setp.lt.s64 	%p89, %rd380, %rd168;
	selp.f64 	%fd242, %fd241, %fd161, %p89;
	min.s64 	%rd381, %rd380, %rd168;
$L__BB4_194:
	ld.shared.f64 	%fd164, [_ZN6thrust24THRUST_300001_SM_1000_NS8cuda_cub4core6detail5shmemE+56];
	ld.shared.u64 	%rd171, [_ZN6thrust24THRUST_300001_SM_1000_NS8cuda_cub4core6detail5shmemE+64];
	setp.lt.f64 	%p90, %fd242, %fd164;
	mov.f64 	%fd243, %fd164;
	mov.u64 	%rd382, %rd171;
	@%p90 bra 	$L__BB4_197;
	setp.lt.f64 	%p91, %fd164, %fd242;
	mov.f64 	%fd243, %fd242;
	mov.u64 	%rd382, %rd381;
	@%p91 bra 	$L__BB4_197;
	setp.lt.s64 	%p92, %rd381, %rd171;
	selp.f64 	%fd243, %fd242, %fd164, %p92;
	min.s64 	%rd382, %rd381, %rd171;
$L__BB4_197:
	ld.shared.f64 	%fd167, [_ZN6thrust24THRUST_300001_SM_1000_NS8cuda_cub4core6detail5shmemE+72];
	ld.shared.u64 	%rd174, [_ZN6thrust24THRUST_300001_SM_1000_NS8cuda_cub4core6detail5shmemE+80];
	setp.lt.f64 	%p93, %fd243, %fd167;
	mov.f64 	%fd244, %fd167;
	mov.u64 	%rd383, %rd174;
	@%p93 bra 	$L__BB4_200;
	setp.lt.f64 	%p94, %fd167, %fd243;
	mov.f64 	%fd244, %fd243;
	mov.u64 	%rd383, %rd382;
	@%p94 bra 	$L__BB4_200;
	setp.lt.s64 	%p95, %rd382, %rd174;
	selp.f64 	%fd244, %fd243, %fd167, %p95;
	min.s64 	%rd383, %rd382, %rd174;
$L__BB4_200:
	ld.shared.f64 	%fd170, [_ZN6thrust24THRUST_300001_SM_1000_NS8cuda_cub4core6detail5shmemE+88];
	ld.shared.u64 	%rd177, [_ZN6thrust24THRUST_300001_SM_1000_NS8cuda_cub4core6detail5shmemE+96];
	setp.lt.f64 	%p96, %fd244, %fd170;
	mov.f64 	%fd245, %fd170;
	mov.u64 	%rd384, %rd177;
	@%p96 bra 	$L__BB4_203;
	setp.lt.f64 	%p97, %fd170, %fd244;
	mov.f64 	%fd245, %fd244;
	mov.u64 	%rd384, %rd383;
	@%p97 bra 	$L__BB4_203;
	setp.lt.s64 	%p98, %rd383, %rd177;
	selp.f64 	%fd245, %fd244, %fd170, %p98;
	min.s64 	%rd384, %rd383, %rd177;
$L__BB4_203:
	ld.shared.f64 	%fd173, [_ZN6thrust24THRUST_300001_SM_1000_NS8cuda_cub4core6detail5shmemE+104];
	ld.shared.u64 	%rd180, [_ZN6thrust24THRUST_300001_SM_1000_NS8cuda_cub4core6detail5shmemE+112];
	setp.lt.f64 	%p99, %fd245, %fd173;
	mov.f64 	%fd246, %fd173;
	mov.u64 	%rd385, %rd180;
	@%p99 bra 	$L__BB4_206;
	setp.lt.f64 	%p100, %fd173, %fd245;
	mov.f64 	%fd246, %fd245;
	mov.u64 	%rd385, %rd384;
	@%p100 bra 	$L__BB4_206;
	setp.lt.s64 	%p101, %rd384, %rd180;
	selp.f64 	%fd246, %fd245, %fd173, %p101;
	min.s64 	%rd385, %rd384, %rd180;
$L__BB4_206:
	ld.shared.f64 	%fd176, [_ZN6thrust24THRUST_300001_SM_1000_NS8cuda_cub4core6detail5shmemE+120];
	ld.shared.u64 	%rd183, [_ZN6thrust24THRUST_300001_SM_1000_NS8cuda_cub4core6detail5shmemE+128];
	setp.lt.f64 	%p102, %fd246, %fd176;
	mov.u64 	%rd386, %rd183;
	mov.f64 	%fd247, %fd176;
	@%p102 bra 	$L__BB4_209;
	setp.lt.f64 	%p103, %fd176, %fd246;
	mov.u64 	%rd386, %rd385;
	mov.f64 	%fd247, %fd246;
	@%p103 bra 	$L__BB4_209;
	setp.lt.s64 	%p104, %rd385, %rd183;
	selp.f64 	%fd247, %fd246, %fd176, %p104;
	min.s64 	%rd386, %rd385, %rd183;
$L__BB4_209:
	mov.u32 	%r376, %tid.x;
	setp.ne.s32 	%p221, %r376, 0;
	@%p221 bra 	$L__BB4_211;
	ld.param.u64 	%rd318, [_ZN6thrust24THRUST_300001_SM_1000_NS8cuda_cub4core6detail13_kernel_agentINS1_8__reduce11ReduceAgentIPN4cuda3std3__45tupleIJdlEEESC_SB_iNS1_9__extrema9arg_max_fIdlNS9_4lessIdEEEEEEJSC_SC_iSH_EEEvDpT0__param_1];
	cvta.to.global.u64 	%rd317, %rd318;
	st.global.f64 	[%rd317], %fd247;
	st.global.u64 	[%rd317+8], %rd386;
$L__BB4_211:
	ret;

}
	// .globl	_ZN6thrust24THRUST_300001_SM_1000_NS8cuda_cub4core6detail13_kernel_agentINS1_8__reduce11ReduceAgentINS0_12zip_iteratorIN4cuda3std3__45tupleIJNS0_10device_ptrIdEENS0_17counting_iteratorIlNS0_11use_defaultESF_SF_EEEEEEEPNSB_IJdlEEESJ_lNS1_9__extrema9arg_max_fIdlNSA_4lessIdEEEEEEJSI_SK_lSP_EEEvDpT0_
.visible .entry _ZN6thrust24THRUST_300001_SM_1000_NS8cuda_cub4core6detail13_kernel_agentINS1_8__reduce11ReduceAgentINS0_12zip_iteratorIN4cuda3std3__45tupleIJNS0_10device_ptrIdEENS0_17counting_iteratorIlNS0_11use_defaultESF_SF_EEEEEEEPNSB_IJdlEEESJ_lNS1_9__extrema9arg_max_fIdlNSA_4lessIdEEEEEEJSI_SK_lSP_EEEvDpT0_(
	.param .align 8 .b8 _ZN6thrust24THRUST_300001_SM_1000_NS8cuda_cub4core6detail13_kernel_agentINS1_8__reduce11ReduceAgentINS0_12zip_iteratorIN4cuda3std3__45tupleIJNS0_10device_ptrIdEENS0_17counting_iteratorIlNS0_11use_defaultESF_SF_EEEEEEEPNSB_IJdlEEESJ_lNS1_9__extrema9arg_max_fIdlNSA_4lessIdEEEEEEJSI_SK_lSP_EEEvDpT0__param_0[16],
	.param .u64 .ptr .align 1 _ZN6thrust24THRUST_300001_SM_1000_NS8cuda_cub4core6detail13_kernel_agentINS1_8__reduce11ReduceAgentINS0_12zip_iteratorIN4cuda3std3__45tupleIJNS0_10device_ptrIdEENS0_17counting_iteratorIlNS0_11use_defaultESF_SF_EEEEEEEPNSB_IJdlEEESJ_lNS1_9__extrema9arg_max_fIdlNSA_4lessIdEEEEEEJSI_SK_lSP_EEEvDpT0__param_1,
	.param .u64 _ZN6thrust24THRUST_300001_SM_1000_NS8cuda_cub4core6detail13_kernel_agentINS1_8__reduce11ReduceAgentINS0_12zip_iteratorIN4cuda3std3__45tupleIJNS0_10device_ptrIdEENS0_17counting_iteratorIlNS0_11use_defaultESF_SF_EEEEEEEPNSB_IJdlEEESJ_lNS1_9__extrema9arg_max_fIdlNSA_4lessIdEEEEEEJSI_SK_lSP_EEEvDpT0__param_2,
	.param .align 1 .b8 _ZN6thrust24THRUST_300001_SM_1000_NS8cuda_cub4core6detail13_kernel_agentINS1_8__reduce11ReduceAgentINS0_12zip_iteratorIN4cuda3std3__45tupleIJNS0_10device_ptrIdEENS0_17counting_iteratorIlNS0_11use_defaultESF_SF_EEEEEEEPNSB_IJdlEEESJ_lNS1_9__extrema9arg_max_fIdlNSA_4lessIdEEEEEEJSI_SK_lSP_EEEvDpT0__param_3[1]
)
.maxntid 256
{
	.reg .pred 	%p<213>;
	.reg .b32 	%r<391>;
	.reg .b64 	%rd<358>;
	.reg .b64 	%fd<242>;

	ld.param.u64 	%rd194, [_ZN6thrust24THRUST_300001_SM_1000_NS8cuda_cub4core6detail13_kernel_agentINS1_8__reduce11ReduceAgentINS0_12zip_iteratorIN4cuda3std3__45tupleIJNS0_10device_ptrIdEENS0_17counting_iteratorIlNS0_11use_defaultESF_SF_EEEEEEEPNSB_IJdlEEESJ_lNS1_9__extrema9arg_max_fIdlNSA_4lessIdEEEEEEJSI_SK_lSP_EEEvDpT0__param_0+8];
	ld.param.u64 	%rd193, [_ZN6thrust24THRUST_300001_SM_1000_NS8cuda_cub4core6detail13_kernel_agentINS1_8__reduce11ReduceAgentINS0_12zip_iteratorIN4cuda3std3__45tupleIJNS0_10device_ptrIdEENS0_17counting_iteratorIlNS0_11use_defaultESF_SF_EEEEEEEPNSB_IJdlEEESJ_lNS1_9__extrema9arg_max_fIdlNSA_4lessIdEEEEEEJSI_SK_lSP_EEEvDpT0__param_0];
	ld.param.u64 	%rd196, [_ZN6thrust24THRUST_300001_SM_1000_NS8cuda_cub4core6detail13_kernel_agentINS1_8__reduce11ReduceAgentINS0_12zip_iteratorIN4cuda3std3__45tupleIJNS0_10device_ptrIdEENS0_17counting_iteratorIlNS0_11use_defaultESF_SF_EEEEEEEPNSB_IJdlEEESJ_lNS1_9__extrema9arg_max_fIdlNSA_4lessIdEEEEEEJSI_SK_lSP_EEEvDpT0__param_2];
	setp.eq.s64 	%p1, %rd196, 0;
	@%p1 bra 	$L__BB5_206;
	cvta.to.global.u64 	%rd1, %rd193;
	setp.gt.s64 	%p2, %rd196, 1279;
	@%p2 bra 	$L__BB5_122;
	cvt.u32.u64 	%r1, %rd196;
	mov.u32 	%r2, %tid.x;
	setp.ge.s32 	%p96, %r2, %r1;
	mov.f64 	%fd188, 0d0000000000000000;
	mov.b64 	%rd300, 0;
	mov.u32 	%r385, %r2;
	@%p96 bra 	$L__BB5_4;
	cvt.u64.u32 	%rd256, %r2;
	mul.wide.u32 	%rd257, %r2, 8;
	add.s64 	%rd258, %rd1, %rd257;
	add.s64 	%rd300, %rd194, %rd256;
	ld.global.f64 	%fd188, [%rd258];
	add.s32 	%r385, %r2, 256;
$L__BB5_4:
	setp.ge.s32 	%p97, %r385, %r1;
	@%p97 bra 	$L__BB5_26;
	not.b32 	%r154, %r385;
	add.s32 	%r5, %r154, %r1;
	and.b32  	%r155, %r5, 768;
	setp.eq.s32 	%p98, %r155, 768;
	@%p98 bra 	$L__BB5_11;
	cvt.u64.u32 	%rd260, %r385;
	add.s64 	%rd291, %rd194, %rd260;
	mul.wide.u32 	%rd261, %r385, 8;
	add.s64 	%rd290, %rd1, %rd261;
	shr.u32 	%r156, %r5, 8;
	add.s32 	%r157, %r156, 1;
	and.b32  	%r158, %r157, 3;
	neg.s32 	%r383, %r158;
$L__BB5_7:
	.pragma "nounroll";
	mov.u64 	%rd9, %rd300;
	mov.f64 	%fd3, %fd188;
	ld.global.f64 	%fd4, [%rd290];
	setp.lt.f64 	%p99, %fd3, %fd4;
	mov.u64 	%rd300, %rd291;
	mov.f64 	%fd188, %fd4;
	@%p99 bra 	$L__BB5_10;
	setp.lt.f64 	%p100, %fd4, %fd3;
	mov.u64 	%rd300, %rd9;
	mov.f64 	%fd188, %fd3;
	@%p100 bra 	$L__BB5_10;
	setp.lt.s64 	%p101, %rd9, %rd291;
	min.s64 	%rd300, %rd9, %rd291;
	selp.f64 	%fd188, %fd3, %fd4, %p101;
$L__BB5_10:
	add.s32 	%r385, %r385, 256;
	add.s64 	%rd291, %rd291, 256;
	add.s64 	%rd290, %rd290, 2048;
	add.s32 	%r383, %r383, 1;
	setp.ne.s32 	%p102, %r383, 0;
	@%p102 bra 	$L__BB5_7;
$L__BB5_11:
	setp.lt.u32 	%p103, %r5, 768;
	@%p103 bra 	$L__BB5_26;
	add.s32 	%r386, %r385, 512;
$L__BB5_13:
	mov.u32 	%r13, %r386;
	add.s32 	%r159, %r13, -512;
	cvt.s64.s32 	%rd262, %r159;
	mul.wide.s32 	%rd263, %r159, 8;
	add.s64 	%rd17, %rd1, %rd263;
	add.s64 	%rd18, %rd194, %rd262;
	ld.global.f64 	%fd10, [%rd17];
	setp.lt.f64 	%p104, %fd188, %fd10;
	mov.u64 	%rd297, %rd18;
	mov.f64 	%fd185, %fd10;
	@%p104 bra 	$L__BB5_16;
	setp.lt.f64 	%p105, %fd10, %fd188;
	mov.u64 	%rd297, %rd300;
	mov.f64 	%fd185, %fd188;
	@%p105 bra 	$L__BB5_16;
	setp.lt.s64 	%p106, %rd300, %rd18;
	min.s64 	%rd297, %rd300, %rd18;
	selp.f64 	%fd185, %fd188, %fd10, %p106;
$L__BB5_16:
	add.s32 	%r160, %r13, -256;
	cvt.s64.s32 	%rd264, %r160;
	add.s64 	%rd21, %rd194, %rd264;
	ld.global.f64 	%fd13, [%rd17+2048];
	setp.lt.f64 	%p107, %fd185, %fd13;
	mov.u64 	%rd298, %rd21;
	mov.f64 	%fd186, %fd13;
	@%p107 bra 	$L__BB5_19;
	setp.lt.f64 	%p108, %fd13, %fd185;
	mov.u64 	%rd298, %rd297;
	mov.f64 	%fd186, %fd185;
	@%p108 bra 	$L__BB5_19;
	setp.lt.s64 	%p109, %rd297, %rd21;
	min.s64 	%rd298, %rd297, %rd21;
	selp.f64 	%fd186, %fd185, %fd13, %p109;
$L__BB5_19:
	cvt.s64.s32 	%rd265, %r13;
	add.s64 	%rd24, %rd194, %rd265;
	ld.global.f64 	%fd16, [%rd17+4096];
	setp.lt.f64 	%p110, %fd186, %fd16;
	mov.u64 	%rd299, %rd24;
	mov.f64 	%fd187, %fd16;
	@%p110 bra 	$L__BB5_22;
	setp.lt.f64 	%p111, %fd16, %fd186;
	mov.u64 	%rd299, %rd298;
	mov.f64 	%fd187, %fd186;
	@%p111 bra 	$L__BB5_22;
	setp.lt.s64 	%p112, %rd298, %rd24;
	min.s64 	%rd299, %rd298, %rd24;
	selp.f64 	%fd187, %fd186, %fd16, %p112;
$L__BB5_22:
	add.s32 	%r161, %r13, 256;
	cvt.s64.s32 	%rd266, %r161;
	add.s64 	%rd27, %rd194, %rd266;
	ld.global.f64 	%fd19, [%rd17+6144];
	setp.lt.f64 	%p113, %fd187, %fd19;
	mov.u64 	%rd300, %rd27;
	mov.f64 	%fd188, %fd19;
	@%p113 bra 	$L__BB5_25;
	setp.lt.f64 	%p114, %fd19, %fd187;
	mov.u64 	%rd300, %rd299;
	mov.f64 	%fd188, %fd187;
	@%p114 bra 	$L__BB5_25;
	setp.lt.s64 	%p115, %rd299, %rd27;
	min.s64 	%rd300, %rd299, %rd27;
	selp.f64 	%fd188, %fd187, %fd19, %p115;
$L__BB5_25:
	add.s32 	%r386, %r13, 1024;
	add.s32 	%r162, %r13, 512;
	setp.lt.s32 	%p116, %r162, %r1;
	@%p116 bra 	$L__BB5_13;
$L__BB5_26:
	setp.lt.s32 	%p117, %r1, 256;
	@%p117 bra 	$L__BB5_71;
	// begin inline asm
	mov.u32 %r276, %laneid;
	// end inline asm
	mov.b64 	%rd277, %fd188;
	mov.b64 	{%r278, %r283}, %rd277;
	mov.b32 	%r294, 1;
	mov.b32 	%r295, 31;
	mov.b32 	%r296, -1;
	// begin inline asm
	shfl.sync.down.b32 %r277, %r278, %r294, %r295, %r296;
	// end inline asm
	// begin inline asm
	shfl.sync.down.b32 %r282, %r283, %r294, %r295, %r296;
	// end inline asm
	mov.b64 	%rd278, {%r277, %r282};
	mov.b64 	%fd23, %rd278;
	mov.b64 	{%r288, %r293}, %rd300;
	// begin inline asm
	shfl.sync.down.b32 %r287, %r288, %r294, %r295, %r296;
	// end inline asm
	// begin inline asm
	shfl.sync.down.b32 %r292, %r293, %r294, %r295, %r296;
	// end inline asm
	mov.b64 	%rd31, {%r287, %r292};
	setp.gt.s32 	%p169, %r276, 30;
	mov.u64 	%rd302, %rd300;
	mov.f64 	%fd190, %fd188;
	@%p169 bra 	$L__BB5_31;
	setp.lt.f64 	%p170, %fd188, %fd23;
	mov.u64 	%rd302, %rd31;
	mov.f64 	%fd190, %fd23;
	@%p170 bra 	$L__BB5_31;
	setp.gt.f64 	%p171, %fd188, %fd23;
	mov.u64 	%rd302, %rd300;
	mov.f64 	%fd190, %fd188;
	@%p171 bra 	$L__BB5_31;
	setp.lt.s64 	%p172, %rd300, %rd31;
	min.s64 	%rd302, %rd300, %rd31;
	selp.f64 	%fd190, %fd188, %fd23, %p172;
$L__BB5_31:
	mov.b64 	%rd279, %fd190;
	mov.b64 	{%r298, %r303}, %rd279;
	mov.b32 	%r314, 2;
	mov.b32 	%r315, 31;
	mov.b32 	%r316, -1;
	// begin inline asm
	shfl.sync.down.b32 %r297, %r298, %r314, %r315, %r316;
	// end inline asm
	// begin inline asm
	shfl.sync.down.b32 %r302, %r303, %r314, %r315, %r316;
	// end inline asm
	mov.b64 	%rd280, {%r297, %r302};
	mov.b64 	%fd26, %rd280;
	mov.b64 	{%r308, %r313}, %rd302;
	// begin inline asm
	shfl.sync.down.b32 %r307, %r308, %r314, %r315, %r316;
	// end inline asm
	// begin inline asm
	shfl.sync.down.b32 %r312, %r313, %r314, %r315, %r316;
	// end inline asm
	mov.b64 	%rd34, {%r307, %r312};
	setp.gt.s32 	%p173, %r276, 29;
	mov.u64 	%rd303, %rd302;
	mov.f64 	%fd191, %fd190;
	@%p173 bra 	$L__BB5_35;
	setp.lt.f64 	%p174, %fd190, %fd26;
	mov.u64 	%rd303, %rd34;
	mov.f64 	%fd191, %fd26;
	@%p174 bra 	$L__BB5_35;
	setp.gt.f64 	%p175, %fd190, %fd26;
	mov.u64 	%rd303, %rd302;
	mov.f64 	%fd191, %fd190;
	@%p175 bra 	$L__BB5_35;
	setp.lt.s64 	%p176, %rd302, %rd34;
	min.s64 	%rd303, %rd302, %rd34;
	selp.f64 	%fd191, %fd190, %fd26, %p176;
$L__BB5_35:
	mov.b64 	%rd281, %fd191;
	mov.b64 	{%r318, %r323}, %rd281;
	mov.b32 	%r334, 4;
	mov.b32 	%r335, 31;
	mov.b32 	%r336, -1;
	// begin inline asm
	shfl.sync.down.b32 %r317, %r318, %r334, %r335, %r336;
	// end inline asm
	// begin inline asm
	shfl.sync.down.b32 %r322, %r323, %r334, %r335, %r336;
	// end inline asm
	mov.b64 	%rd282, {%r317, %r322};
	mov.b64 	%fd29, %rd282;
	mov.b64 	{%r328, %r333}, %rd303;
	// begin inline asm
	shfl.sync.down.b32 %r327, %r328, %r334, %r335, %r336;
	// end inline asm
	// begin inline asm
	shfl.sync.down.b32 %r332, %r333, %r334, %r335, %r336;
	// end inline asm
	mov.b64 	%rd37, {%r327, %r332};
	setp.gt.s32 	%p177, %r276, 27;
	mov.u64 	%rd304, %rd303;
	mov.f64 	%fd192, %fd191;
	@%p177 bra 	$L__BB5_39;
	setp.lt.f64 	%p178, %fd191, %fd29;
	mov.u64 	%rd304, %rd37;
	mov.f64 	%fd192, %fd29;
	@%p178 bra 	$L__BB5_39;
	setp.gt.f64 	%p179, %fd191, %fd29;
	mov.u64 	%rd304, %rd303;
	mov.f64 	%fd192, %fd191;
	@%p179 bra 	$L__BB5_39;
	setp.lt.s64 	%p180, %rd303, %rd37;
	min.s64 	%rd304, %rd303, %rd37;
	selp.f64 	%fd192, %fd191, %fd29, %p180;
$L__BB5_39:
	mov.b64 	%rd283, %fd192;
	mov.b64 	{%r338, %r343}, %rd283;
	mov.b32 	%r354, 8;
	mov.b32 	%r355, 31;
	mov.b32 	%r356, -1;
	// begin inline asm
	shfl.sync.down.b32 %r337, %r338, %r354, %r355, %r356;
	// end inline asm
	// begin inline asm
	shfl.sync.down.b32 %r342, %r343, %r354, %r355, %r356;
	// end inline asm
	mov.b64 	%rd284, {%r337, %r342};
	mov.b64 	%fd32, %rd284;
	mov.b64 	{%r348, %r353}, %rd304;
	// begin inline asm
	shfl.sync.down.b32 %r347, %r348, %r354, %r355, %r356;
	// end inline asm
	// begin inline asm
	shfl.sync.down.b32 %r352, %r353, %r354, %r355, %r356;
	// end inline asm
	mov.b64 	%rd40, {%r347, %r352};
	setp.gt.s32 	%p181, %r276, 23;
	mov.u64 	%rd305, %rd304;
	mov.f64 	%fd193, %fd192;
	@%p181 bra 	$L__BB5_43;
	setp.lt.f64 	%p182, %fd192, %fd32;
	mov.u64 	%rd305, %rd40;
	mov.f64 	%fd193, %fd32;
	@%p182 bra 	$L__BB5_43;
	setp.gt.f64 	%p183, %fd192, %fd32;
	mov.u64 	%rd305, %rd304;
	mov.f64 	%fd193, %fd192;
	@%p183 bra 	$L__BB5_43;
	setp.lt.s64 	%p184, %rd304, %rd40;
	min.s64 	%rd305, %rd304, %rd40;
	selp.f64 	%fd193, %fd192, %fd32, %p184;
$L__BB5_43:
	mov.b64 	%rd285, %fd193;
	mov.b64 	{%r358, %r363}, %rd285;
	mov.b32 	%r374, 16;
	mov.b32 	%r375, 31;
	mov.b32 	%r376, -1;
	// begin inline asm
	shfl.sync.down.b32 %r357, %r358, %r374, %r375, %r376;
	// end inline asm
	// begin inline asm
	shfl.sync.down.b32 %r362, %r363, %r374, %r375, %r376;
	// end inline asm
	mov.b64 	%rd286, {%r357, %r362};
	mov.b64 	%fd35, %rd286;
	mov.b64 	{%r368, %r373}, %rd305;
	// begin inline asm
	shfl.sync.down.b32 %r367, %r368, %r374, %r375, %r376;
	// end inline asm
	// begin inline asm
	shfl.sync.down.b32 %r372, %r373, %r374, %r375, %r376;
	// end inline asm
	mov.b64 	%rd43, {%r367, %r372};
	setp.gt.s32 	%p185, %r276, 15;
	mov.u64 	%rd357, %rd305;
	mov.f64 	%fd241, %fd193;
	@%p185 bra 	$L__BB5_47;
	setp.lt.f64 	%p186, %fd193, %fd35;
	mov.u64 	%rd357, %rd43;
	mov.f64 	%fd241, %fd35;
	@%p186 bra 	$L__BB5_47;
	setp.gt.f64 	%p187, %fd193, %fd35;
	mov.u64 	%rd357, %rd305;
	mov.f64 	%fd241, %fd193;
	@%p187 bra 	$L__BB5_47;
	setp.lt.s64 	%p188, %rd305, %rd43;
	min.s64 	%rd357, %rd305, %rd43;
	selp.f64 	%fd241, %fd193, %fd35, %p188;
$L__BB5_47:
	setp.ne.s32 	%p189, %r276, 0;
	@%p189 bra 	$L__BB5_49;
	shr.u32 	%r377, %r2, 1;
	and.b32  	%r378, %r377, 496;
	mov.u32 	%r379, _ZN6thrust24THRUST_300001_SM_1000_NS8cuda_cub4core6detail5shmemE;
	add.s32 	%r380, %r379, %r378;
	st.shared.f64 	[%r380+8], %fd241;
	st.shared.u64 	[%r380+16], %rd357;
$L__BB5_49:
	bar.sync 	0;
	setp.ne.s32 	%p190, %r2, 0;
	@%p190 bra 	$L__BB5_204;
	ld.shared.f64 	%fd38, [_ZN6thrust24THRUST_300001_SM_1000_NS8cuda_cub4core6detail5shmemE+24];
	ld.shared.u64 	%rd46, [_ZN6thrust24THRUST_300001_SM_1000_NS8cuda_cub4core6detail5shmemE+32];
	setp.lt.f64 	%p191, %fd241, %fd38;
	mov.u64 	%rd307, %rd46;
	mov.f64 	%fd195, %fd38;
	@%p191 bra 	$L__BB5_53;
	setp.lt.f64 	%p192, %fd38, %fd241;
	mov.u64 	%rd307, %rd357;
	mov.f64 	%fd195, %fd241;
	@%p192 bra 	$L__BB5_53;
	setp.lt.s64 	%p193, %rd357, %rd46;
	min.s64 	%rd307, %rd357, %rd46;
	selp.f64 	%fd195, %fd241, %fd38, %p193;
$L__BB5_53:
	ld.shared.f64 	%fd41, [_ZN6thrust24THRUST_300001_SM_1000_NS8cuda_cub4core6detail5shmemE+40];
	ld.shared.u64 	%rd49, [_ZN6thrust24THRUST_300001_SM_1000_NS8cuda_cub4core6detail5shmemE+48];
	setp.lt.f64 	%p194, %fd195, %fd41;
	mov.u64 	%rd308, %rd49;
	mov.f64 	%fd196, %fd41;
	@%p194 bra 	$L__BB5_56;
	setp.lt.f64 	%p195, %fd41, %fd195;
	mov.u64 	%rd308, %rd307;
	mov.f64 	%fd196, %fd195;
	@%p195 bra 	$L__BB5_56;
	setp.lt.s64 	%p196, %rd307, %rd49;
	min.s64 	%rd308, %rd307, %rd49;
	selp.f64 	%fd196, %fd195, %fd41, %p196;
$L__BB5_56:
	ld.shared.f64 	%fd44, [_ZN6thrust24THRUST_300001_SM_1000_NS8cuda_cub4core6detail5shmemE+56];
	ld.shared.u64 	%rd52, [_ZN6thrust24THRUST_300001_SM_1000_NS8cuda_cub4core6detail5shmemE+64];
	setp.lt.f64 	%p197, %fd196, %fd44;
	mov.u64 	%rd309, %rd52;
	mov.f64 	%fd197, %fd44;
	@%p197 bra 	$L__BB5_59;
	setp.lt.f64 	%p198, %fd44, %fd196;
	mov.u64 	%rd309, %rd308;
	mov.f64 	%fd197, %fd196;
	@%p198 bra 	$L__BB5_59;
	setp.lt.s64 	%p199, %rd308, %rd52;
	min.s64 	%rd309, %rd308, %rd52;
	selp.f64 	%fd197, %fd196, %fd44, %p199;
$L__BB5_59:
	ld.shared.f64 	%fd47, [_ZN6thrust24THRUST_300001_SM_1000_NS8cuda_cub4core6detail5shmemE+72];
	ld.shared.u64 	%rd55, [_ZN6thrust24THRUST_300001_SM_1000_NS8cuda_cub4core6detail5shmemE+80];
	setp.lt.f64 	%p200, %fd197, %fd47;
	mov.u64 	%rd310, %rd55;
	mov.f64 	%fd198, %fd47;
	@%p200 bra 	$L__BB5_62;
	setp.lt.f64 	%p201, %fd47, %fd197;
	mov.u64 	%rd310, %rd309;
	mov.f64 	%fd198, %fd197;
	@%p201 bra 	$L__BB5_62;
	setp.lt.s64 	%p202, %rd309, %rd55;
	min.s64 	%rd310, %rd309, %rd55;
	selp.f64 	%fd198, %fd197, %fd47, %p202;
$L__BB5_62:
	ld.shared.f64 	%fd50, [_ZN6thrust24THRUST_300001_SM_1000_NS8cuda_cub4core6detail5shmemE+88];
	ld.shared.u64 	%rd58, [_ZN6thrust24THRUST_300001_SM_1000_NS8cuda_cub4core6detail5shmemE+96];
	setp.lt.f64 	%p203, %fd198, %fd50;
	mov.u64 	%rd311, %rd58;
	mov.f64 	%fd199, %fd50;
	@%p203 bra 	$L__BB5_65;
	setp.lt.f64 	%p204, %fd50, %fd198;
	mov.u64 	%rd311, %rd310;
	mov.f64 	%fd199, %fd198;
	@%p204 bra 	$L__BB5_65;
	setp.lt.s64 	%p205, %rd310, %rd58;
	min.s64 	%rd311, %rd310, %rd58;
	selp.f64 	%fd199, %fd198, %fd50, %p205;
$L__BB5_65:
	ld.shared.f64 	%fd53, [_ZN6thrust24THRUST_300001_SM_1000_NS8cuda_cub4core6detail5shmemE+104];
	ld.shared.u64 	%rd61, [_ZN6thrust24THRUST_300001_SM_1000_NS8cuda_cub4core6detail5shmemE+112];
	setp.lt.f64 	%p206, %fd199, %fd53;
	mov.u64 	%rd312, %rd61;
	mov.f64 	%fd200, %fd53;
	@%p206 bra 	$L__BB5_68;
	setp.lt.f64 	%p207, %fd53, %fd199;
	mov.u64 	%rd312, %rd311;
	mov.f64 	%fd200, %fd199;
	@%p207 bra 	$L__BB5_68;
	setp.lt.s64 	%p208, %rd311, %rd61;
	min.s64 	%rd312, %rd311, %rd61;
	selp.f64 	%fd200, %fd199, %fd53, %p208;
$L__BB5_68:
	ld.shared.f64 	%fd56, [_ZN6thrust24THRUST_300001_SM_1000_NS8cuda_cub4core6detail5shmemE+120];
	ld.shared.u64 	%rd64, [_ZN6thrust24THRUST_300001_SM_1000_NS8cuda_cub4core6detail5shmemE+128];
	setp.lt.f64 	%p209, %fd200, %fd56;
	mov.u64 	%rd357, %rd64;
	mov.f64 	%fd241, %fd56;
	@%p209 bra 	$L__BB5_204;
	setp.lt.f64 	%p210, %fd56, %fd200;
	mov.u64 	%rd357, %rd312;
	mov.f64 	%fd241, %fd200;
	@%p210 bra 	$L__BB5_204;
	setp.lt.s64 	%p211, %rd312, %rd64;
	min.s64 	%rd357, %rd312, %rd64;
	selp.f64 	%fd241, %fd200, %fd56, %p211;
	bra.uni 	$L__BB5_204;
$L__BB5_71:
	// begin inline asm
	mov.u32 %r163, %laneid;
	// end inline asm
	and.b32  	%r184, %r2, 992;
	add.s32 	%r185, %r184, 32;
	setp.gt.s32 	%p118, %r185, %r1;
	not.b32 	%r186, %r184;
	add.s32 	%r187, %r1, %r186;
	selp.b32 	%r182, %r187, 31, %p118;
	mov.b64 	%rd267, %fd188;
	mov.b64 	{%r165, %r170}, %rd267;
	mov.b32 	%r181, 1;
	mov.b32 	%r183, -1;
	// begin inline asm
	shfl.sync.down.b32 %r164, %r165, %r181, %r182, %r183;
	// end inline asm
	// begin inline asm
	shfl.sync.down.b32 %r169, %r170, %r181, %r182, %r183;
	// end inline asm
	mov.b64 	%rd268, {%r164, %r169};
	mov.b64 	%fd58, %rd268;
	mov.b64 	{%r175, %r180}, %rd300;
	// begin inline asm
	shfl.sync.down.b32 %r174, %r175, %r181, %r182, %r183;
	// end inline asm
	// begin inline asm
	shfl.sync.down.b32 %r179, %r180, %r181, %r182, %r183;
	// end inline asm
	mov.b64 	%rd66, {%r174, %r179};
	setp.ge.s32 	%p119, %r163, %r182;
	mov.u64 	%rd313, %rd300;
	mov.f64 	%fd201, %fd188;
	@%p119 bra 	$L__BB5_75;
	setp.lt.f64 	%p120, %fd188, %fd58;
	mov.u64 	%rd313, %rd66;
	mov.f64 	%fd201, %fd58;
	@%p120 bra 	$L__BB5_75;
	setp.gt.f64 	%p121, %fd188, %fd58;
	mov.u64 	%rd313, %rd300;
	mov.f64 	%fd201, %fd188;
	@%p121 bra 	$L__BB5_75;
	setp.lt.s64 	%p122, %rd300, %rd66;
	min.s64 	%rd313, %rd300, %rd66;
	selp.f64 	%fd201, %fd188, %fd58, %p122;
$L__BB5_75:
	mov.b64 	%rd269, %fd201;
	mov.b64 	{%r189, %r194}, %rd269;
	mov.b32 	%r205, 2;
	mov.b32 	%r207, -1;
	// begin inline asm
	shfl.sync.down.b32 %r188, %r189, %r205, %r182, %r207;
	// end inline asm
	// begin inline asm
	shfl.sync.down.b32 %r193, %r194, %r205, %r182, %r207;
	// end inline asm
	mov.b64 	%rd270, {%r188, %r193};
	mov.b64 	%fd61, %rd270;
	mov.b64 	{%r199, %r204}, %rd313;
	// begin inline asm
	shfl.sync.down.b32 %r198, %r199, %r205, %r182, %r207;
	// end inline asm
	// begin inline asm
	shfl.sync.down.b32 %r203, %r204, %r205, %r182, %r207;
	// end inline asm
	mov.b64 	%rd69, {%r198, %r203};
	add.s32 	%r208, %r163, 2;
	setp.gt.s32 	%p123, %r208, %r182;
	mov.u64 	%rd314, %rd313;
	mov.f64 	%fd202, %fd201;
	@%p123 bra 	$L__BB5_79;
	setp.lt.f64 	%p124, %fd201, %fd61;
	mov.u64 	%rd314, %rd69;
	mov.f64 	%fd202, %fd61;
	@%p124 bra 	$L__BB5_79;
	setp.gt.f64 	%p125, %fd201, %fd61;
	mov.u64 	%rd314, %rd313;
	mov.f64 	%fd202, %fd201;
	@%p125 bra 	$L__BB5_79;
	setp.lt.s64 	%p126, %rd313, %rd69;
	min.s64 	%rd314, %rd313, %rd69;
	selp.f64 	%fd202, %fd201, %fd61, %p126;
$L__BB5_79:
	mov.b64 	%rd271, %fd202;
	mov.b64 	{%r210, %r215}, %rd271;
	mov.b32 	%r226, 4;
	mov.b32 	%r228, -1;
	// begin inline asm
	shfl.sync.down.b32 %r209, %r210, %r226, %r182, %r228;
	// end inline asm
	// begin inline asm
	shfl.sync.down.b32 %r214, %r215, %r226, %r182, %r228;
	// end inline asm
	mov.b64 	%rd272, {%r209, %r214};
	mov.b64 	%fd64, %rd272;
	mov.b64 	{%r220, %r225}, %rd314;
	// begin inline asm
	shfl.sync.down.b32 %r219, %r220, %r226, %r182, %r228;
	// end inline asm
	// begin inline asm
	shfl.sync.down.b32 %r224, %r225, %r226, %r182, %r228;
	// end inline asm
	mov.b64 	%rd72, {%r219, %r224};
	add.s32 	%r229, %r163, 4;
	setp.gt.s32 	%p127, %r229, %r182;
	mov.u64 	%rd315, %rd314;
	mov.f64 	%fd203, %fd202;
	@%p127 bra 	$L__BB5_83;
	setp.lt.f64 	%p128, %fd202, %fd64;
	mov.u64 	%rd315, %rd72;
	mov.f64 	%fd203, %fd64;
	@%p128 bra 	$L__BB5_83;
	setp.gt.f64 	%p129, %fd202, %fd64;
	mov.u64 	%rd315, %rd314;
	mov.f64 	%fd203, %fd202;
	@%p129 bra 	$L__BB5_83;
	setp.lt.s64 	%p130, %rd314, %rd72;
	min.s64 	%rd315, %rd314, %rd72;
	selp.f64 	%fd203, %fd202, %fd64, %p130;
$L__BB5_83:
	mov.b64 	%rd273, %fd203;
	mov.b64 	{%r231, %r236}, %rd273;
	mov.b32 	%r247, 8;
	mov.b32 	%r249, -1;
	// begin inline asm
	shfl.sync.down.b32 %r230, %r231, %r247, %r182, %r249;
	// end inline asm
	// begin inline asm
	shfl.sync.down.b32 %r235, %r236, %r247, %r182, %r249;
	// end inline asm
	mov.b64 	%rd274, {%r230, %r235};
	mov.b64 	%fd67, %rd274;
	mov.b64 	{%r241, %r246}, %rd315;
	// begin inline asm
	shfl.sync.down.b32 %r240, %r241, %r247, %r182, %r249;
	// end inline asm
	// begin inline asm
	shfl.sync.down.b32 %r245, %r246, %r247, %r182, %r249;
	// end inline asm
	mov.b64 	%rd75, {%r240, %r245};
	add.s32 	%r250, %r163, 8;
	setp.gt.s32 	%p131, %r250, %r182;
	mov.f64 	%fd204, %fd203;
	mov.u64 	%rd316, %rd315;
	@%p131 bra 	$L__BB5_87;
	setp.lt.f64 	%p132, %fd203, %fd67;
	mov.f64 	%fd204, %fd67;
	mov.u64 	%rd316, %rd75;
	@%p132 bra 	$L__BB5_87;
	setp.gt.f64 	%p133, %fd203, %fd67;
	mov.f64 	%fd204, %fd203;
	mov.u64 	%rd316, %rd315;
	@%p133 bra 	$L__BB5_87;
	setp.lt.s64 	%p134, %rd315, %rd75;
	selp.f64 	%fd204, %fd203, %fd67, %p134;
	min.s64 	%rd316, %rd315, %rd75;
$L__BB5_87:
	mov.b64 	%rd275, %fd204;
	mov.b64 	{%r252, %r257}, %rd275;
	mov.b32 	%r268, 16;
	mov.b32 	%r270, -1;
	// begin inline asm
	shfl.sync.down.b32 %r251, %r252, %r268, %r182, %r270;
	// end inline asm
	// begin inline asm
	shfl.sync.down.b32 %r256, %r257, %r268, %r182, %r270;
	// end inline asm
	mov.b64 	%rd276, {%r251, %r256};
	mov.b64 	%fd70, %rd276;
	mov.b64 	{%r262, %r267}, %rd316;
	// begin inline asm
	shfl.sync.down.b32 %r261, %r262, %r268, %r182, %r270;
	// end inline asm
	// begin inline asm
	shfl.sync.down.b32 %r266, %r267, %r268, %r182, %r270;
	// end inline asm
	mov.b64 	%rd78, {%r261, %r266};
	add.s32 	%r271, %r163, 16;
	setp.gt.s32 	%p135, %r271, %r182;
	mov.f64 	%fd241, %fd204;
	mov.u64 	%rd357, %rd316;
	@%p135 bra 	$L__BB5_91;
	setp.lt.f64 	%p136, %fd204, %fd70;
	mov.f64 	%fd241, %fd70;
	mov.u64 	%rd357, %rd78;
	@%p136 bra 	$L__BB5_91;
	setp.gt.f64 	%p137, %fd204, %fd70;
	mov.f64 	%fd241, %fd204;
	mov.u64 	%rd357, %rd316;
	@%p137 bra 	$L__BB5_91;
	setp.lt.s64 	%p138, %rd316, %rd78;
	selp.f64 	%fd241, %fd204, %fd70, %p138;
	min.s64 	%rd357, %rd316, %rd78;
$L__BB5_91:
	setp.ne.s32 	%p139, %r163, 0;
	@%p139 bra 	$L__BB5_93;
	shr.u32 	%r272, %r2, 1;
	and.b32  	%r273, %r272, 496;
	mov.u32 	%r274, _ZN6thrust24THRUST_300001_SM_1000_NS8cuda_cub4core6detail5shmemE;
	add.s32 	%r275, %r274, %r273;
	st.shared.f64 	[%r275+8], %fd241;
	st.shared.u64 	[%r275+16], %rd357;
$L__BB5_93:
	bar.sync 	0;
	setp.ne.s32 	%p140, %r2, 0;
	@%p140 bra 	$L__BB5_204;
	setp.lt.s32 	%p141, %r1, 33;
	mov.f64 	%fd206, %fd241;
	mov.u64 	%rd318, %rd357;
	@%p141 bra 	$L__BB5_98;
	ld.shared.f64 	%fd73, [_ZN6thrust24THRUST_300001_SM_1000_NS8cuda_cub4core6detail5shmemE+24];
	ld.shared.u64 	%rd81, [_ZN6thrust24THRUST_300001_SM_1000_NS8cuda_cub4core6detail5shmemE+32];
	setp.lt.f64 	%p142, %fd241, %fd73;
	mov.f64 	%fd206, %fd73;
	mov.u64 	%rd318, %rd81;
	@%p142 bra 	$L__BB5_98;
	setp.lt.f64 	%p143, %fd73, %fd241;
	mov.f64 	%fd206, %fd241;
	mov.u64 	%rd318, %rd357;
	@%p143 bra 	$L__BB5_98;
	setp.lt.s64 	%p144, %rd357, %rd81;
	selp.f64 	%fd206, %fd241, %fd73, %p144;
	min.s64 	%rd318, %rd357, %rd81;
$L__BB5_98:
	setp.lt.s32 	%p145, %r1, 65;
	mov.f64 	%fd207, %fd206;
	mov.u64 	%rd319, %rd318;
	@%p145 bra 	$L__BB5_102;
	ld.shared.f64 	%fd76, [_ZN6thrust24THRUST_300001_SM_1000_NS8cuda_cub4core6detail5shmemE+40];
	ld.shared.u64 	%rd84, [_ZN6thrust24THRUST_300001_SM_1000_NS8cuda_cub4core6detail5shmemE+48];
	setp.lt.f64 	%p146, %fd206, %fd76;
	mov.f64 	%fd207, %fd76;
	mov.u64 	%rd319, %rd84;
	@%p146 bra 	$L__BB5_102;
	setp.lt.f64 	%p147, %fd76, %fd206;
	mov.f64 	%fd207, %fd206;
	mov.u64 	%rd319, %rd318;
	@%p147 bra 	$L__BB5_102;
	setp.lt.s64 	%p148, %rd318, %rd84;
	selp.f64 	%fd207, %fd206, %fd76, %p148;
	min.s64 	%rd319, %rd318, %rd84;
$L__BB5_102:
	setp.lt.s32 	%p149, %r1, 97;
	mov.f64 	%fd208, %fd207;
	mov.u64 	%rd320, %rd319;
	@%p149 bra 	$L__BB5_106;
	ld.shared.f64 	%fd79, [_ZN6thrust24THRUST_300001_SM_1000_NS8cuda_cub4core6detail5shmemE+56];
	ld.shared.u64 	%rd87, [_ZN6thrust24THRUST_300001_SM_1000_NS8cuda_cub4core6detail5shmemE+64];
	setp.lt.f64 	%p150, %fd207, %fd79;
	mov.f64 	%fd208, %fd79;
	mov.u64 	%rd320, %rd87;
	@%p150 bra 	$L__BB5_106;
	setp.lt.f64 	%p151, %fd79, %fd207;
	mov.f64 	%fd208, %fd207;
	mov.u64 	%rd320, %rd319;
	@%p151 bra 	$L__BB5_106;
	setp.lt.s64 	%p152, %rd319, %rd87;
	selp.f64 	%fd208, %fd207, %fd79, %p152;
	min.s64 	%rd320, %rd319, %rd87;
$L__BB5_106:
	setp.lt.s32 	%p153, %r1, 129;
	mov.f64 	%fd209, %fd208;
	mov.u64 	%rd321, %rd320;
	@%p153 bra 	$L__BB5_110;
	ld.shared.f64 	%fd82, [_ZN6thrust24THRUST_300001_SM_1000_NS8cuda_cub4core6detail5shmemE+72];
	ld.shared.u64 	%rd90, [_ZN6thrust24THRUST_300001_SM_1000_NS8cuda_cub4core6detail5shmemE+80];
	setp.lt.f64 	%p154, %fd208, %fd82;
	mov.f64 	%fd209, %fd82;
	mov.u64 	%rd321, %rd90;
	@%p154 bra 	$L__BB5_110;
	setp.lt.f64 	%p155, %fd82, %fd208;
	mov.f64 	%fd209, %fd208;
	mov.u64 	%rd321, %rd320;
	@%p155 bra 	$L__BB5_110;
	setp.lt.s64 	%p156, %rd320, %rd90;
	selp.f64 	%fd209, %fd208, %fd82, %p156;
	min.s64 	%rd321, %rd320, %rd90;
$L__BB5_110:
	setp.lt.s32 	%p157, %r1, 161;
	mov.f64 	%fd210, %fd209;
	mov.u64 	%rd322, %rd321;
	@%p157 bra 	$L__BB5_114;
	ld.shared.f64 	%fd85, [_ZN6thrust24THRUST_300001_SM_1000_NS8cuda_cub4core6detail5shmemE+88];
	ld.shared.u64 	%rd93, [_ZN6thrust24THRUST_300001_SM_1000_NS8cuda_cub4core6detail5shmemE+96];
	setp.lt.f64 	%p158, %fd209, %fd85;
	mov.f64 	%fd210, %fd85;
	mov.u64 	%rd322, %rd93;
	@%p158 bra 	$L__BB5_114;
	setp.lt.f64 	%p159, %fd85, %fd209;
	mov.f64 	%fd210, %fd209;
	mov.u64 	%rd322, %rd321;
	@%p159 bra 	$L__BB5_114;
	setp.lt.s64 	%p160, %rd321, %rd93;
	selp.f64 	%fd210, %fd209, %fd85, %p160;
	min.s64 	%rd322, %rd321, %rd93;
$L__BB5_114:
	setp.lt.s32 	%p161, %r1, 193;
	mov.f64 	%fd211, %fd210;
	mov.u64 	%rd323, %rd322;
	@%p161 bra 	$L__BB5_118;
	ld.shared.f64 	%fd88, [_ZN6thrust24THRUST_300001_SM_1000_NS8cuda_cub4core6detail5shmemE+104];
	ld.shared.u64 	%rd96, [_ZN6thrust24THRUST_300001_SM_1000_NS8cuda_cub4core6detail5shmemE+112];
	setp.lt.f64 	%p162, %fd210, %fd88;
	mov.f64 	%fd211, %fd88;
	mov.u64 	%rd323, %rd96;
	@%p162 bra 	$L__BB5_118;
	setp.lt.f64 	%p163, %fd88, %fd210;
	mov.f64 	%fd211, %fd210;
	mov.u64 	%rd323, %rd322;
	@%p163 bra 	$L__BB5_118;
	setp.lt.s64 	%p164, %rd322, %rd96;
	selp.f64 	%fd211, %fd210, %fd88, %p164;
	min.s64 	%rd323, %rd322, %rd96;
$L__BB5_118:
	setp.lt.s32 	%p165, %r1, 225;
	mov.u64 	%rd357, %rd323;
	mov.f64 	%fd241, %fd211;
	@%p165 bra 	$L__BB5_204;
	ld.shared.f64 	%fd91, [_ZN6thrust24THRUST_300001_SM_1000_NS8cuda_cub4core6detail5shmemE+120];
	ld.shared.u64 	%rd99, [_ZN6thrust24THRUST_300001_SM_1000_NS8cuda_cub4core6detail5shmemE+128];
	setp.lt.f64 	%p166, %fd211, %fd91;
	mov.u64 	%rd357, %rd99;
	mov.f64 	%fd241, %fd91;
	@%p166 bra 	$L__BB5_204;
	setp.lt.f64 	%p167, %fd91, %fd211;
	mov.u64 	%rd357, %rd323;
	mov.f64 	%fd241, %fd211;
	@%p167 bra 	$L__BB5_204;
	setp.lt.s64 	%p168, %rd323, %rd99;
	selp.f64 	%fd241, %fd211, %fd91, %p168;
	min.s64 	%rd357, %rd323, %rd99;
	bra.uni 	$L__BB5_204;
$L__BB5_122:
	mov.u32 	%r18, %tid.x;
	cvt.u64.u32 	%rd197, %r18;
	cvta.to.global.u64 	%rd198, %rd193;
	mul.wide.u32 	%rd199, %r18, 8;
	add.s64 	%rd200, %rd198, %rd199;
	ld.global.f64 	%fd170, [%rd200];
	add.s32 	%r31, %r18, 256;
	cvt.u64.u32 	%rd201, %r31;
	ld.global.f64 	%fd171, [%rd200+2048];
	add.s32 	%r32, %r18, 512;
	cvt.u64.u32 	%rd202, %r32;
	ld.global.f64 	%fd172, [%rd200+4096];
	add.s32 	%r33, %r18, 768;
	cvt.u64.u32 	%rd203, %r33;
	ld.global.f64 	%fd173, [%rd200+6144];
	or.b32  	%r34, %r18, 1024;
	cvt.u64.u32 	%rd101, %r34;
	add.s64 	%rd344, %rd194, %rd101;
	ld.global.f64 	%fd228, [%rd200+8192];
	setp.geu.f64 	%p3, %fd170, %fd171;
	selp.f64 	%fd174, %fd170, %fd171, %p3;
	selp.b64 	%rd204, %rd197, %rd201, %p3;
	setp.geu.f64 	%p4, %fd174, %fd172;
	selp.f64 	%fd175, %fd174, %fd172, %p4;
	selp.b64 	%rd205, %rd204, %rd202, %p4;
	setp.geu.f64 	%p5, %fd175, %fd173;
	selp.f64 	%fd94, %fd175, %fd173, %p5;
	selp.b64 	%rd104, %rd205, %rd203, %p5;
	setp.lt.f64 	%p6, %fd94, %fd228;
	@%p6 bra 	$L__BB5_124;
	setp.lt.f64 	%p7, %fd228, %fd94;
	setp.lt.u64 	%p8, %rd104, %rd101;
	or.pred  	%p9, %p7, %p8;
	selp.f64 	%fd228, %fd94, %fd228, %p9;
	add.s64 	%rd206, %rd194, %rd104;
	selp.b64 	%rd344, %rd206, %rd344, %p9;
$L__BB5_124:
	setp.lt.u64 	%p10, %rd196, 2560;
	mov.b64 	%rd333, 1280;
	@%p10 bra 	$L__BB5_137;
	mov.b64 	%rd325, 1280;
	mov.f64 	%fd213, %fd228;
$L__BB5_126:
	add.s64 	%rd209, %rd325, %rd197;
	shl.b64 	%rd210, %rd325, 3;
	cvta.to.global.u64 	%rd211, %rd193;
	add.s64 	%rd213, %rd211, %rd199;
	add.s64 	%rd214, %rd213, %rd210;
	add.s64 	%rd327, %rd209, %rd194;
	ld.global.f64 	%fd214, [%rd214];
	ld.global.f64 	%fd215, [%rd214+2048];
	ld.global.f64 	%fd216, [%rd214+4096];
	ld.global.f64 	%fd217, [%rd214+6144];
	ld.global.f64 	%fd228, [%rd214+8192];
	setp.lt.f64 	%p11, %fd213, %fd214;
	@%p11 bra 	$L__BB5_128;
	setp.lt.f64 	%p12, %fd214, %fd213;
	setp.lt.s64 	%p13, %rd344, %rd327;
	or.pred  	%p14, %p12, %p13;
	selp.f64 	%fd214, %fd213, %fd214, %p14;
	selp.b64 	%rd327, %rd344, %rd327, %p14;
$L__BB5_128:
	add.s64 	%rd215, %rd325, %rd197;
	add.s64 	%rd216, %rd215, %rd194;
	add.s64 	%rd328, %rd216, 256;
	setp.lt.f64 	%p15, %fd214, %fd215;
	@%p15 bra 	$L__BB5_130;
	setp.lt.f64 	%p16, %fd215, %fd214;
	add.s64 	%rd218, %rd325, %rd197;
	add.s64 	%rd219, %rd218, %rd194;
	add.s64 	%rd220, %rd219, 256;
	setp.lt.s64 	%p17, %rd327, %rd220;
	or.pred  	%p18, %p16, %p17;
	selp.f64 	%fd215, %fd214, %fd215, %p18;
	selp.b64 	%rd328, %rd327, %rd220, %p18;
$L__BB5_130:
	add.s64 	%rd329, %rd216, 512;
	setp.lt.f64 	%p19, %fd215, %fd216;
	@%p19 bra 	$L__BB5_132;
	setp.lt.f64 	%p20, %fd216, %fd215;
	add.s64 	%rd224, %rd325, %rd197;
	add.s64 	%rd225, %rd224, %rd194;
	add.s64 	%rd226, %rd225, 512;
	setp.lt.s64 	%p21, %rd328, %rd226;
	or.pred  	%p22, %p20, %p21;
	selp.f64 	%fd216, %fd215, %fd216, %p22;
	selp.b64 	%rd329, %rd328, %rd226, %p22;
$L__BB5_132:
	add.s64 	%rd227, %rd325, %rd197;
	add.s64 	%rd228, %rd227, %rd194;
	add.s64 	%rd330, %rd228, 768;
	setp.lt.f64 	%p23, %fd216, %fd217;
	@%p23 bra 	$L__BB5_134;
	setp.lt.f64 	%p24, %fd217, %fd216;
	setp.lt.s64 	%p25, %rd329, %rd330;
	or.pred  	%p26, %p24, %p25;
	selp.f64 	%fd217, %fd216, %fd217, %p26;
	selp.b64 	%rd330, %rd329, %rd330, %p26;
$L__BB5_134:
	add.s64 	%rd344, %rd228, 1024;
	setp.lt.f64 	%p27, %fd217, %fd228;
	@%p27 bra 	$L__BB5_136;
	setp.lt.f64 	%p28, %fd228, %fd217;
	setp.lt.s64 	%p29, %rd330, %rd344;
	or.pred  	%p30, %p28, %p29;
	selp.f64 	%fd228, %fd217, %fd228, %p30;
	selp.b64 	%rd344, %rd330, %rd344, %p30;
$L__BB5_136:
	add.s64 	%rd333, %rd325, 1280;
	add.s64 	%rd231, %rd325, 2560;
	setp.le.s64 	%p31, %rd231, %rd196;
	mov.u64 	%rd325, %rd333;
	mov.f64 	%fd213, %fd228;
	@%p31 bra 	$L__BB5_126;
$L__BB5_137:
	setp.le.s64 	%p32, %rd196, %rd333;
	@%p32 bra 	$L__BB5_160;
	cvt.u32.u64 	%r35, %rd333;
	cvt.u32.u64 	%r36, %rd196;
	sub.s32 	%r19, %r36, %r35;
	setp.ge.s32 	%p33, %r18, %r19;
	@%p33 bra 	$L__BB5_160;
	cvta.to.global.u64 	%rd130, %rd193;
	not.b32 	%r38, %r18;
	add.s32 	%r39, %r38, %r36;
	sub.s32 	%r20, %r39, %r35;
	and.b32  	%r41, %r20, 768;
	setp.eq.s32 	%p34, %r41, 768;
	mov.u32 	%r389, %r18;
	@%p34 bra 	$L__BB5_145;
	add.s64 	%rd234, %rd333, %rd197;
	add.s64 	%rd335, %rd234, %rd194;
	shl.b64 	%rd235, %rd234, 3;
	add.s64 	%rd334, %rd130, %rd235;
	shr.u32 	%r42, %r20, 8;
	add.s32 	%r43, %r42, 1;
	and.b32  	%r44, %r43, 3;
	neg.s32 	%r387, %r44;
	mov.u32 	%r389, %r18;
$L__BB5_141:
	.pragma "nounroll";
	mov.u64 	%rd135, %rd344;
	mov.f64 	%fd114, %fd228;
	ld.global.f64 	%fd115, [%rd334];
	setp.lt.f64 	%p35, %fd114, %fd115;
	mov.f64 	%fd228, %fd115;
	mov.u64 	%rd344, %rd335;
	@%p35 bra 	$L__BB5_144;
	setp.lt.f64 	%p36, %fd115, %fd114;
	mov.f64 	%fd228, %fd114;
	mov.u64 	%rd344, %rd135;
	@%p36 bra 	$L__BB5_144;
	setp.lt.s64 	%p37, %rd135, %rd335;
	selp.f64 	%fd228, %fd114, %fd115, %p37;
	min.s64 	%rd344, %rd135, %rd335;
$L__BB5_144:
	add.s32 	%r389, %r389, 256;
	add.s64 	%rd335, %rd335, 256;
	add.s64 	%rd334, %rd334, 2048;
	add.s32 	%r387, %r387, 1;
	setp.ne.s32 	%p38, %r387, 0;
	@%p38 bra 	$L__BB5_141;
$L__BB5_145:
	setp.lt.u32 	%p39, %r20, 768;
	@%p39 bra 	$L__BB5_160;
	add.s32 	%r390, %r389, 512;
$L__BB5_147:
	mov.u32 	%r28, %r390;
	add.s32 	%r45, %r28, -512;
	cvt.u64.u32 	%rd236, %r45;
	add.s64 	%rd237, %rd333, %rd236;
	shl.b64 	%rd238, %rd237, 3;
	add.s64 	%rd143, %rd130, %rd238;
	add.s64 	%rd144, %rd237, %rd194;
	ld.global.f64 	%fd121, [%rd143];
	setp.lt.f64 	%p40, %fd228, %fd121;
	mov.f64 	%fd225, %fd121;
	mov.u64 	%rd341, %rd144;
	@%p40 bra 	$L__BB5_150;
	setp.lt.f64 	%p41, %fd121, %fd228;
	mov.f64 	%fd225, %fd228;
	mov.u64 	%rd341, %rd344;
	@%p41 bra 	$L__BB5_150;
	setp.lt.s64 	%p42, %rd344, %rd144;
	selp.f64 	%fd225, %fd228, %fd121, %p42;
	min.s64 	%rd341, %rd344, %rd144;
$L__BB5_150:
	add.s32 	%r46, %r28, -256;
	cvt.u64.u32 	%rd239, %r46;
	add.s64 	%rd240, %rd333, %rd239;
	add.s64 	%rd147, %rd240, %rd194;
	ld.global.f64 	%fd124, [%rd143+2048];
	setp.lt.f64 	%p43, %fd225, %fd124;
	mov.f64 	%fd226, %fd124;
	mov.u64 	%rd342, %rd147;
	@%p43 bra 	$L__BB5_153;
	setp.lt.f64 	%p44, %fd124, %fd225;
	mov.f64 	%fd226, %fd225;
	mov.u64 	%rd342, %rd341;
	@%p44 bra 	$L__BB5_153;
	setp.lt.s64 	%p45, %rd341, %rd147;
	selp.f64 	%fd226, %fd225, %fd124, %p45;
	min.s64 	%rd342, %rd341, %rd147;
$L__BB5_153:
	cvt.u64.u32 	%rd241, %r28;
	add.s64 	%rd242, %rd333, %rd241;
	add.s64 	%rd150, %rd242, %rd194;
	ld.global.f64 	%fd127, [%rd143+4096];
	setp.lt.f64 	%p46, %fd226, %fd127;
	mov.f64 	%fd227, %fd127;
	mov.u64 	%rd343, %rd150;
	@%p46 bra 	$L__BB5_156;
	setp.lt.f64 	%p47, %fd127, %fd226;
	mov.f64 	%fd227, %fd226;
	mov.u64 	%rd343, %rd342;
	@%p47 bra 	$L__BB5_156;
	setp.lt.s64 	%p48, %rd342, %rd150;
	selp.f64 	%fd227, %fd226, %fd127, %p48;
	min.s64 	%rd343, %rd342, %rd150;
$L__BB5_156:
	add.s32 	%r47, %r28, 256;
	cvt.u64.u32 	%rd243, %r47;
	add.s64 	%rd244, %rd333, %rd243;
	add.s64 	%rd153, %rd244, %rd194;
	ld.global.f64 	%fd130, [%rd143+6144];
	setp.lt.f64 	%p49, %fd227, %fd130;
	mov.f64 	%fd228, %fd130;
	mov.u64 	%rd344, %rd153;
	@%p49 bra 	$L__BB5_159;
	setp.lt.f64 	%p50, %fd130, %fd227;
	mov.f64 	%fd228, %fd227;
	mov.u64 	%rd344, %rd343;
	@%p50 bra 	$L__BB5_159;
	setp.lt.s64 	%p51, %rd343, %rd153;
	selp.f64 	%fd228, %fd227, %fd130, %p51;
	min.s64 	%rd344, %rd343, %rd153;
$L__BB5_159:
	add.s32 	%r390, %r28, 1024;
	add.s32 	%r48, %r28, 512;
	setp.lt.s32 	%p52, %r48, %r19;
	@%p52 bra 	$L__BB5_147;
$L__BB5_160:
	// begin inline asm
	mov.u32 %r49, %laneid;
	// end inline asm
	mov.b64 	%rd245, %fd228;
	mov.b64 	{%r51, %r56}, %rd245;
	mov.b32 	%r67, 1;
	mov.b32 	%r68, 31;
	mov.b32 	%r69, -1;
	// begin inline asm
	shfl.sync.down.b32 %r50, %r51, %r67, %r68, %r69;
	// end inline asm
	// begin inline asm
	shfl.sync.down.b32 %r55, %r56, %r67, %r68, %r69;
	// end inline asm
	mov.b64 	%rd246, {%r50, %r55};
	mov.b64 	%fd134, %rd246;
	mov.b64 	{%r61, %r66}, %rd344;
	// begin inline asm
	shfl.sync.down.b32 %r60, %r61, %r67, %r68, %r69;
	// end inline asm
	// begin inline asm
	shfl.sync.down.b32 %r65, %r66, %r67, %r68, %r69;
	// end inline asm
	mov.b64 	%rd157, {%r60, %r65};
	setp.gt.s32 	%p53, %r49, 30;
	mov.f64 	%fd230, %fd228;
	mov.u64 	%rd346, %rd344;
	@%p53 bra 	$L__BB5_164;
	setp.lt.f64 	%p54, %fd228, %fd134;
	mov.f64 	%fd230, %fd134;
	mov.u64 	%rd346, %rd157;
	@%p54 bra 	$L__BB5_164;
	setp.gt.f64 	%p55, %fd228, %fd134;
	mov.f64 	%fd230, %fd228;
	mov.u64 	%rd346, %rd344;
	@%p55 bra 	$L__BB5_164;
	setp.lt.s64 	%p56, %rd344, %rd157;
	selp.f64 	%fd230, %fd228, %fd134, %p56;
	min.s64 	%rd346, %rd344, %rd157;
$L__BB5_164:
	mov.b64 	%rd247, %fd230;
	mov.b64 	{%r71, %r76}, %rd247;
	mov.b32 	%r87, 2;
	mov.b32 	%r88, 31;
	mov.b32 	%r89, -1;
	// begin inline asm
	shfl.sync.down.b32 %r70, %r71, %r87, %r88, %r89;
	// end inline asm
	// begin inline asm
	shfl.sync.down.b32 %r75, %r76, %r87, %r88, %r89;
	// end inline asm
	mov.b64 	%rd248, {%r70, %r75};
	mov.b64 	%fd137, %rd248;
	mov.b64 	{%r81, %r86}, %rd346;
	// begin inline asm
	shfl.sync.down.b32 %r80, %r81, %r87, %r88, %r89;
	// end inline asm
	// begin inline asm
	shfl.sync.down.b32 %r85, %r86, %r87, %r88, %r89;
	// end inline asm
	mov.b64 	%rd160, {%r80, %r85};
	setp.gt.s32 	%p57, %r49, 29;
	mov.f64 	%fd231, %fd230;
	mov.u64 	%rd347, %rd346;
	@%p57 bra 	$L__BB5_168;
	setp.lt.f64 	%p58, %fd230, %fd137;
	mov.f64 	%fd231, %fd137;
	mov.u64 	%rd347, %rd160;
	@%p58 bra 	$L__BB5_168;
	setp.gt.f64 	%p59, %fd230, %fd137;
	mov.f64 	%fd231, %fd230;
	mov.u64 	%rd347, %rd346;
	@%p59 bra 	$L__BB5_168;
	setp.lt.s64 	%p60, %rd346, %rd160;
	selp.f64 	%fd231, %fd230, %fd137, %p60;
	min.s64 	%rd347, %rd346, %rd160;
$L__BB5_168:
	mov.b64 	%rd249, %fd231;
	mov.b64 	{%r91, %r96}, %rd249;
	mov.b32 	%r107, 4;
	mov.b32 	%r108, 31;
	mov.b32 	%r109, -1;
	// begin inline asm
	shfl.sync.down.b32 %r90, %r91, %r107, %r108, %r109;
	// end inline asm
	// begin inline asm
	shfl.sync.down.b32 %r95, %r96, %r107, %r108, %r109;
	// end inline asm
	mov.b64 	%rd250, {%r90, %r95};
	mov.b64 	%fd140, %rd250;
	mov.b64 	{%r101, %r106}, %rd347;
	// begin inline asm
	shfl.sync.down.b32 %r100, %r101, %r107, %r108, %r109;
	// end inline asm
	// begin inline asm
	shfl.sync.down.b32 %r105, %r106, %r107, %r108, %r109;
	// end inline asm
	mov.b64 	%rd163, {%r100, %r105};
	setp.gt.s32 	%p61, %r49, 27;
	mov.f64 	%fd232, %fd231;
	mov.u64 	%rd348, %rd347;
	@%p61 bra 	$L__BB5_172;
	setp.lt.f64 	%p62, %fd231, %fd140;
	mov.f64 	%fd232, %fd140;
	mov.u64 	%rd348, %rd163;
	@%p62 bra 	$L__BB5_172;
	setp.gt.f64 	%p63, %fd231, %fd140;
	mov.f64 	%fd232, %fd231;
	mov.u64 	%rd348, %rd347;
	@%p63 bra 	$L__BB5_172;
	setp.lt.s64 	%p64, %rd347, %rd163;
	selp.f64 	%fd232, %fd231, %fd140, %p64;
	min.s64 	%rd348, %rd347, %rd163;
$L__BB5_172:
	mov.b64 	%rd251, %fd232;
	mov.b64 	{%r111, %r116}, %rd251;
	mov.b32 	%r127, 8;
	mov.b32 	%r128, 31;
	mov.b32 	%r129, -1;
	// begin inline asm
	shfl.sync.down.b32 %r110, %r111, %r127, %r128, %r129;
	// end inline asm
	// begin inline asm
	shfl.sync.down.b32 %r115, %r116, %r127, %r128, %r129;
	// end inline asm
	mov.b64 	%rd252, {%r110, %r115};
	mov.b64 	%fd143, %rd252;
	mov.b64 	{%r121, %r126}, %rd348;
	// begin inline asm
	shfl.sync.down.b32 %r120, %r121, %r127, %r128, %r129;
	// end inline asm
	// begin inline asm
	shfl.sync.down.b32 %r125, %r126, %r127, %r128, %r129;
	// end inline asm
	mov.b64 	%rd166, {%r120, %r125};
	setp.gt.s32 	%p65, %r49, 23;
	mov.f64 	%fd233, %fd232;
	mov.u64 	%rd349, %rd348;
	@%p65 bra 	$L__BB5_176;
	setp.lt.f64 	%p66, %fd232, %fd143;
	mov.f64 	%fd233, %fd143;
	mov.u64 	%rd349, %rd166;
	@%p66 bra 	$L__BB5_176;
	setp.gt.f64 	%p67, %fd232, %fd143;
	mov.f64 	%fd233, %fd232;
	mov.u64 	%rd349, %rd348;
	@%p67 bra 	$L__BB5_176;
	setp.lt.s64 	%p68, %rd348, %rd166;
	selp.f64 	%fd233, %fd232, %fd143, %p68;
	min.s64 	%rd349, %rd348, %rd166;
$L__BB5_176:
	mov.b64 	%rd253, %fd233;
	mov.b64 	{%r131, %r136}, %rd253;
	mov.b32 	%r147, 16;
	mov.b32 	%r148, 31;
	mov.b32 	%r149, -1;
	// begin inline asm
	shfl.sync.down.b32 %r130, %r131, %r147, %r148, %r149;
	// end inline asm
	// begin inline asm
	shfl.sync.down.b32 %r135, %r136, %r147, %r148, %r149;
	// end inline asm
	mov.b64 	%rd254, {%r130, %r135};
	mov.b64 	%fd146, %rd254;
	mov.b64 	{%r141, %r146}, %rd349;
	// begin inline asm
	shfl.sync.down.b32 %r140, %r141, %r147, %r148, %r149;
	// end inline asm
	// begin inline asm
	shfl.sync.down.b32 %r145, %r146, %r147, %r148, %r149;
	// end inline asm
	mov.b64 	%rd169, {%r140, %r145};
	setp.gt.s32 	%p69, %r49, 15;
	mov.f64 	%fd241, %fd233;
	mov.u64 	%rd357, %rd349;
	@%p69 bra 	$L__BB5_180;
	setp.lt.f64 	%p70, %fd233, %fd146;
	mov.f64 	%fd241, %fd146;
	mov.u64 	%rd357, %rd169;
	@%p70 bra 	$L__BB5_180;
	setp.gt.f64 	%p71, %fd233, %fd146;
	mov.f64 	%fd241, %fd233;
	mov.u64 	%rd357, %rd349;
	@%p71 bra 	$L__BB5_180;
	setp.lt.s64 	%p72, %rd349, %rd169;
	selp.f64 	%fd241, %fd233, %fd146, %p72;
	min.s64 	%rd357, %rd349, %rd169;
$L__BB5_180:
	setp.ne.s32 	%p73, %r49, 0;
	@%p73 bra 	$L__BB5_182;
	shr.u32 	%r150, %r18, 1;
	and.b32  	%r151, %r150, 496;
	mov.u32 	%r152, _ZN6thrust24THRUST_300001_SM_1000_NS8cuda_cub4core6detail5shmemE;
	add.s32 	%r153, %r152, %r151;
	st.shared.f64 	[%r153+8], %fd241;
	st.shared.u64 	[%r153+16], %rd357;
$L__BB5_182:
	bar.sync 	0;
	setp.ne.s32 	%p74, %r18, 0;
	@%p74 bra 	$L__BB5_204;
	ld.shared.f64 	%fd149, [_ZN6thrust24THRUST_300001_SM_1000_NS8cuda_cub4core6detail5shmemE+24];
	ld.shared.u64 	%rd172, [_ZN6thrust24THRUST_300001_SM_1000_NS8cuda_cub4core6detail5shmemE+32];
	setp.lt.f64 	%p75, %fd241, %fd149;
	mov.f64 	%fd235, %fd149;
	mov.u64 	%rd351, %rd172;
	@%p75 bra 	$L__BB5_186;
	setp.lt.f64 	%p76, %fd149, %fd241;
	mov.f64 	%fd235, %fd241;
	mov.u64 	%rd351, %rd357;
	@%p76 bra 	$L__BB5_186;
	setp.lt.s64 	%p77, %rd357, %rd172;
	selp.f64 	%fd235, %fd241, %fd149, %p77;
	min.s64 	%rd351, %rd357, %rd172;
$L__BB5_186:
	ld.shared.f64 	%fd152, [_ZN6thrust24THRUST_300001_SM_1000_NS8cuda_cub4core6detail5shmemE+40];
	ld.shared.u64 	%rd175, [_ZN6thrust24THRUST_300001_SM_1000_NS8cuda_cub4core6detail5shmemE+48];
	setp.lt.f64 	%p78, %fd235, %fd152;
	mov.f64 	%fd236, %fd152;
	mov.u64 	%rd352, %rd175;
	@%p78 bra 	$L__BB5_189;
	setp.lt.f64 	%p79, %fd152, %fd235;
	mov.f64 	%fd236, %fd235;
	mov.u64 	%rd352, %rd351;
	@%p79 bra 	$L__BB5_189;
	setp.lt.s64 	%p80, %rd351, %rd175;
	selp.f64 	%fd236, %fd235, %fd152, %p80;
	min.s64 	%rd352, %rd351, %rd175;
$L__BB5_189:
	ld.shared.f64 	%fd155, [_ZN6thrust24THRUST_300001_SM_1000_NS8cuda_cub4core6detail5shmemE+56];
	ld.shared.u64 	%rd178, [_ZN6thrust24THRUST_300001_SM_1000_NS8cuda_cub4core6detail5shmemE+64];
	setp.lt.f64 	%p81, %fd236, %fd155;
	mov.f64 	%fd237, %fd155;
	mov.u64 	%rd353, %rd178;
	@%p81 bra 	$L__BB5_192;
	setp.lt.f64 	%p82, %fd155, %fd236;
	mov.f64 	%fd237, %fd236;
	mov.u64 	%rd353, %rd352;
	@%p82 bra 	$L__BB5_192;
	setp.lt.s64 	%p83, %rd352, %rd178;
	selp.f64 	%fd237, %fd236, %fd155, %p83;
	min.s64 	%rd353, %rd352, %rd178;
$L__BB5_192:
	ld.shared.f64 	%fd158, [_ZN6thrust24THRUST_300001_SM_1000_NS8cuda_cub4core6detail5shmemE+72];
	ld.shared.u64 	%rd181, [_ZN6thrust24THRUST_300001_SM_1000_NS8cuda_cub4core6detail5shmemE+80];
	setp.lt.f64 	%p84, %fd237, %fd158;
	mov.f64 	%fd238, %fd158;
	mov.u64 	%rd354, %rd181;
	@%p84 bra 	$L__BB5_195;
	setp.lt.f64 	%p85, %fd158, %fd237;
	mov.f64 	%fd238, %fd237;
	mov.u64 	%rd354, %rd353;
	@%p85 bra 	$L__BB5_195;
	setp.lt.s64 	%p86, %rd353, %rd181;
	selp.f64 	%fd238, %fd237, %fd158, %p86;
	min.s64 	%rd354, %rd353, %rd181;
$L__BB5_195:
	ld.shared.f64 	%fd161, [_ZN6thrust24THRUST_300001_SM_1000_NS8cuda_cub4core6detail5shmemE+88];
	ld.shared.u64 	%rd184, [_ZN6thrust24THRUST_300001_SM_1000_NS8cuda_cub4core6detail5shmemE+96];
	setp.lt.f64 	%p87, %fd238, %fd161;
	mov.f64 	%fd239, %fd161;
	mov.u64 	%rd355, %rd184;
	@%p87 bra 	$L__BB5_198;
	setp.lt.f64 	%p88, %fd161, %fd238;
	mov.f64 	%fd239, %fd238;
	mov.u64 	%rd355, %rd354;
	@%p88 bra 	$L__BB5_198;
	setp.lt.s64 	%p89, %rd354, %rd184;
	selp.f64 	%fd239, %fd238, %fd161, %p89;
	min.s64 	%rd355, %rd354, %rd184;
$L__BB5_198:
	ld.shared.f64 	%fd164, [_ZN6thrust24THRUST_300001_SM_1000_NS8cuda_cub4core6detail5shmemE+104];
	ld.shared.u64 	%rd187, [_ZN6thrust24THRUST_300001_SM_1000_NS8cuda_cub4core6detail5shmemE+112];
	setp.lt.f64 	%p90, %fd239, %fd164;
	mov.f64 	%fd240, %fd164;
	mov.u64 	%rd356, %rd187;
	@%p90 bra 	$L__BB5_201;
	setp.lt.f64 	%p91, %fd164, %fd239;
	mov.f64 	%fd240, %fd239;
	mov.u64 	%rd356, %rd355;
	@%p91 bra 	$L__BB5_201;
	setp.lt.s64 	%p92, %rd355, %rd187;
	selp.f64 	%fd240, %fd239, %fd164, %p92;
	min.s64 	%rd356, %rd355, %rd187;
$L__BB5_201:
	ld.shared.f64 	%fd167, [_ZN6thrust24THRUST_300001_SM_1000_NS8cuda_cub4core6detail5shmemE+120];
	ld.shared.u64 	%rd190, [_ZN6thrust24THRUST_300001_SM_1000_NS8cuda_cub4core6detail5shmemE+128];
	setp.lt.f64 	%p93, %fd240, %fd167;
	mov.u64 	%rd357, %rd190;
	mov.f64 	%fd241, %fd167;
	@%p93 bra 	$L__BB5_204;
	setp.lt.f64 	%p94, %fd167, %fd240;
	mov.u64 	%rd357, %rd356;
	mov.f64 	%fd241, %fd240;
	@%p94 bra 	$L__BB5_204;
	setp.lt.s64 	%p95, %rd356, %rd190;
	selp.f64 	%fd241, %fd240, %fd167, %p95;
	min.s64 	%rd357, %rd356, %rd190;
$L__BB5_204:
	mov.u32 	%r381, %tid.x;
	setp.ne.s32 	%p212, %r381, 0;
	@%p212 bra 	$L__BB5_206;
	ld.param.u64 	%rd288, [_ZN6thrust24THRUST_300001_SM_1000_NS8cuda_cub4core6detail13_kernel_agentINS1_8__reduce11ReduceAgentINS0_12zip_iteratorIN4cuda3std3__45tupleIJNS0_10device_ptrIdEENS0_17counting_iteratorIlNS0_11use_defaultESF_SF_EEEEEEEPNSB_IJdlEEESJ_lNS1_9__extrema9arg_max_fIdlNSA_4lessIdEEEEEEJSI_SK_lSP_EEEvDpT0__param_1];
	cvta.to.global.u64 	%rd287, %rd288;
	st.global.f64 	[%rd287], %fd241;
	st.global.u64 	[%rd287+8], %rd357;
$L__BB5_206:
	ret;

}
	// .globl	_ZN6thrust24THRUST_300001_SM_1000_NS8cuda_cub4core6detail13_kernel_agentINS1_8__reduce11ReduceAgentINS0_12zip_iteratorIN4cuda3std3__45tupleIJNS0_10device_ptrIdEENS0_17counting_iteratorIlNS0_11use_defaultESF_SF_EEEEEEEPNSB_IJdlEEESJ_lNS1_9__extrema9arg_max_fIdlNSA_4lessIdEEEEEEJSI_SK_lN3cub18CUB_300001_SM_100013GridEvenShareIlEENSS_9GridQueueIyEESP_EEEvDpT0_
.visible .entry _ZN6thrust24THRUST_300001_SM_1000_NS8cuda_cub4core6detail13_kernel_agentINS1_8__reduce11ReduceAgentINS0_12zip_iteratorIN4cuda3std3__45tupleIJNS0_10device_ptrIdEENS0_17counting_iteratorIlNS0_11use_defaultESF_SF_EEEEEEEPNSB_IJdlEEESJ_lNS1_9__extrema9arg_max_fIdlNSA_4lessIdEEEEEEJSI_SK_lN3cub18CUB_300001_SM_100013GridEvenShareIlEENSS_9GridQueueIyEESP_EEEvDpT0_(
	.param .align 8 .b8 _ZN6thrust24THRUST_300001_SM_1000_NS8cuda_cub4core6detail13_kernel_agentINS1_8__reduce11ReduceAgentINS0_12zip_iteratorIN4cuda3std3__45tupleIJNS0_10device_ptrIdEENS0_17counting_iteratorIlNS0_11use_defaultESF_SF_EEEEEEEPNSB_IJdlEEESJ_lNS1_9__extrema9arg_max_fIdlNSA_4lessIdEEEEEEJSI_SK_lN3cub18CUB_300001_SM_100013GridEvenShareIlEENSS_9GridQueueIyEESP_EEEvDpT0__param_0[16],
	.param .u64 .ptr .align 1 _ZN6thrust24THRUST_300001_SM_1000_NS8cuda_cub4core6detail13_kernel_agentINS1_8__reduce11ReduceAgentINS0_12zip_iteratorIN4cuda3std3__45tupleIJNS0_10device_ptrIdEENS0_17counting_iteratorIlNS0_11use_defaultESF_SF_EEEEEEEPNSB_IJdlEEESJ_lNS1_9__extrema9arg_max_fIdlNSA_4lessIdEEEEEEJSI_SK_lN3cub18CUB_300001_SM_100013GridEvenShareIlEENSS_9GridQueueIyEESP_EEEvDpT0__param_1,
	.param .u64 _ZN6thrust24THRUST_300001_SM_1000_NS8cuda_cub4core6detail13_kernel_agentINS1_8__reduce11ReduceAgentINS0_12zip_iteratorIN4cuda3std3__45tupleIJNS0_10device_ptrIdEENS0_17counting_iteratorIlNS0_11use_defaultESF_SF_EEEEEEEPNSB_IJdlEEESJ_lNS1_9__extrema9arg_max_fIdlNSA_4lessIdEEEEEEJSI_SK_lN3cub18CUB_300001_SM_100013GridEvenShareIlEENSS_9GridQueueIyEESP_EEEvDpT0__param_2,
	.param .align 8 .b8 _ZN6thrust24THRUST_300001_SM_1000_NS8cuda_cub4core6detail13_kernel_agentINS1_8__reduce11ReduceAgentINS0_12zip_iteratorIN4cuda3std3__45tupleIJNS0_10device_ptrIdEENS0_17counting_iteratorIlNS0_11use_defaultESF_SF_EEEEEEEPNSB_IJdlEEESJ_lNS1_9__extrema9arg_max_fIdlNSA_4lessIdEEEEEEJSI_SK_lN3cub18CUB_300001_SM_100013GridEvenShareIlEENSS_9GridQueueIyEESP_EEEvDpT0__param_3[72],
	.param .align 8 .b8 _ZN6thrust24THRUST_300001_SM_1000_NS8cuda_cub4core6detail13_kernel_agentINS1_8__reduce11ReduceAgentINS0_12zip_iteratorIN4cuda3std3__45tupleIJNS0_10device_ptrIdEENS0_17counting_iteratorIlNS0_11use_defaultESF_SF_EEEEEEEPNSB_IJdlEEESJ_lNS1_9__extrema9arg_max_fIdlNSA_4lessIdEEEEEEJSI_SK_lN3cub18CUB_300001_SM_100013GridEvenShareIlEENSS_9GridQueueIyEESP_EEEvDpT0__param_4[8],
	.param .align 1 .b8 _ZN6thrust24THRUST_300001_SM_1000_NS8cuda_cub4core6detail13_kernel_agentINS1_8__reduce11ReduceAgentINS0_12zip_iteratorIN4cuda3std3__45tupleIJNS0_10device_ptrIdEENS0_17counting_iteratorIlNS0_11use_defaultESF_SF_EEEEEEEPNSB_IJdlEEESJ_lNS1_9__extrema9arg_max_fIdlNSA_4lessIdEEEEEEJSI_SK_lN3cub18CUB_300001_SM_100013GridEvenShareIlEENSS_9GridQueueIyEESP_EEEvDpT0__param_5[1]
)
.maxntid 256
{
	.reg .pred 	%p<215>;
	.reg .b32 	%r<399>;
	.reg .b64 	%rd<350>;
	.reg .b64 	%fd<242>;

	ld.param.u64 	%rd3, [_ZN6thrust24THRUST_300001_SM_1000_NS8cuda_cub4core6detail13_kernel_agentINS1_8__reduce11ReduceAgentINS0_12zip_iteratorIN4cuda3std3__45tupleIJNS0_10device_ptrIdEENS0_17counting_iteratorIlNS0_11use_defaultESF_SF_EEEEEEEPNSB_IJdlEEESJ_lNS1_9__extrema9arg_max_fIdlNSA_4lessIdEEEEEEJSI_SK_lN3cub18CUB_300001_SM_100013GridEvenShareIlEENSS_9GridQueueIyEESP_EEEvDpT0__param_0+8];
	ld.param.u64 	%rd196, [_ZN6thrust24THRUST_300001_SM_1000_NS8cuda_cub4core6detail13_kernel_agentINS1_8__reduce11ReduceAgentINS0_12zip_iteratorIN4cuda3std3__45tupleIJNS0_10device_ptrIdEENS0_17counting_iteratorIlNS0_11use_defaultESF_SF_EEEEEEEPNSB_IJdlEEESJ_lNS1_9__extrema9arg_max_fIdlNSA_4lessIdEEEEEEJSI_SK_lN3cub18CUB_300001_SM_100013GridEvenShareIlEENSS_9GridQueueIyEESP_EEEvDpT0__param_0];
	ld.param.u64 	%rd197, [_ZN6thrust24THRUST_300001_SM_1000_NS8cuda_cub4core6detail13_kernel_agentINS1_8__reduce11ReduceAgentINS0_12zip_iteratorIN4cuda3std3__45tupleIJNS0_10device_ptrIdEENS0_17counting_iteratorIlNS0_11use_defaultESF_SF_EEEEEEEPNSB_IJdlEEESJ_lNS1_9__extrema9arg_max_fIdlNSA_4lessIdEEEEEEJSI_SK_lN3cub18CUB_300001_SM_100013GridEvenShareIlEENSS_9GridQueueIyEESP_EEEvDpT0__param_4];
	ld.param.u64 	%rd195, [_ZN6thrust24THRUST_300001_SM_1000_NS8cuda_cub4core6detail13_kernel_agentINS1_8__reduce11ReduceAgentINS0_12zip_iteratorIN4cuda3std3__45tupleIJNS0_10device_ptrIdEENS0_17counting_iteratorIlNS0_11use_defaultESF_SF_EEEEEEEPNSB_IJdlEEESJ_lNS1_9__extrema9arg_max_fIdlNSA_4lessIdEEEEEEJSI_SK_lN3cub18CUB_300001_SM_100013GridEvenShareIlEENSS_9GridQueueIyEESP_EEEvDpT0__param_2];
	cvta.to.global.u64 	%rd1, %rd197;
	cvta.to.global.u64 	%rd2, %rd196;
	mov.u32 	%r1, %ctaid.x;
	mul.lo.s32 	%r33, %r1, 1280;
	cvt.u64.u32 	%rd4, %r33;
	mov.u32 	%r34, %nctaid.x;
	mul.lo.s32 	%r35, %r34, 1280;
	cvt.u64.u32 	%rd5, %r35;
	add.s64 	%rd198, %rd4, 1280;
	setp.le.s64 	%p1, %rd198, %rd195;
	@%p1 bra 	$L__BB6_121;
	cvt.u32.u64 	%r159, %rd4;
	cvt.u32.u64 	%r2, %rd195;
	sub.s32 	%r3, %r2, %r159;
	mov.u32 	%r4, %tid.x;
	setp.ge.s32 	%p98, %r4, %r3;
	mov.f64 	%fd188, 0d0000000000000000;
	mov.b64 	%rd292, 0;
	mov.u32 	%r393, %r4;
	@%p98 bra 	$L__BB6_3;
	cvt.u64.u32 	%rd240, %r4;
	add.s64 	%rd241, %rd4, %rd240;
	shl.b64 	%rd242, %rd241, 3;
	add.s64 	%rd243, %rd2, %rd242;
	add.s64 	%rd292, %rd3, %rd241;
	ld.global.f64 	%fd188, [%rd243];
	add.s32 	%r393, %r4, 256;
$L__BB6_3:
	setp.ge.s32 	%p99, %r393, %r3;
	@%p99 bra 	$L__BB6_25;
	not.b32 	%r161, %r393;
	add.s32 	%r162, %r161, %r2;
	sub.s32 	%r7, %r162, %r159;
	and.b32  	%r163, %r7, 768;
	setp.eq.s32 	%p100, %r163, 768;
	@%p100 bra 	$L__BB6_10;
	cvt.u64.u32 	%rd245, %r393;
	add.s64 	%rd246, %rd245, %rd4;
	add.s64 	%rd283, %rd246, %rd3;
	shl.b64 	%rd247, %rd246, 3;
	add.s64 	%rd282, %rd2, %rd247;
	shr.u32 	%r164, %r7, 8;
	add.s32 	%r165, %r164, 1;
	and.b32  	%r166, %r165, 3;
	neg.s32 	%r391, %r166;
$L__BB6_6:
	.pragma "nounroll";
	mov.u64 	%rd12, %rd292;
	mov.f64 	%fd3, %fd188;
	ld.global.f64 	%fd4, [%rd282];
	setp.lt.f64 	%p101, %fd3, %fd4;
	mov.u64 	%rd292, %rd283;
	mov.f64 	%fd188, %fd4;
	@%p101 bra 	$L__BB6_9;
	setp.lt.f64 	%p102, %fd4, %fd3;
	mov.u64 	%rd292, %rd12;
	mov.f64 	%fd188, %fd3;
	@%p102 bra 	$L__BB6_9;
	setp.lt.s64 	%p103, %rd12, %rd283;
	min.s64 	%rd292, %rd12, %rd283;
	selp.f64 	%fd188, %fd3, %fd4, %p103;
$L__BB6_9:
	add.s32 	%r393, %r393, 256;
	add.s64 	%rd283, %rd283, 256;
	add.s64 	%rd282, %rd282, 2048;
	add.s32 	%r391, %r391, 1;
	setp.ne.s32 	%p104, %r391, 0;
	@%p104 bra 	$L__BB6_6;
$L__BB6_10:
	setp.lt.u32 	%p105, %r7, 768;
	@%p105 bra 	$L__BB6_25;
	add.s32 	%r394, %r393, 512;
$L__BB6_12:
	mov.u32 	%r15, %r394;
	add.s32 	%r167, %r15, -512;
	cvt.s64.s32 	%rd248, %r167;
	add.s64 	%rd249, %rd248, %rd4;
	shl.b64 	%rd250, %rd249, 3;
	add.s64 	%rd20, %rd2, %rd250;
	add.s64 	%rd21, %rd249, %rd3;
	ld.global.f64 	%fd10, [%rd20];
	setp.lt.f64 	%p106, %fd188, %fd10;
	mov.u64 	%rd289, %rd21;
	mov.f64 	%fd185, %fd10;
	@%p106 bra 	$L__BB6_15;
	setp.lt.f64 	%p107, %fd10, %fd188;
	mov.u64 	%rd289, %rd292;
	mov.f64 	%fd185, %fd188;
	@%p107 bra 	$L__BB6_15;
	setp.lt.s64 	%p108, %rd292, %rd21;
	min.s64 	%rd289, %rd292, %rd21;
	selp.f64 	%fd185, %fd188, %fd10, %p108;
$L__BB6_15:
	add.s32 	%r168, %r15, -256;
	cvt.s64.s32 	%rd251, %r168;
	add.s64 	%rd252, %rd251, %rd4;
	add.s64 	%rd24, %rd252, %rd3;
	ld.global.f64 	%fd13, [%rd20+2048];
	setp.lt.f64 	%p109, %fd185, %fd13;
	mov.u64 	%rd290, %rd24;
	mov.f64 	%fd186, %fd13;
	@%p109 bra 	$L__BB6_18;
	setp.lt.f64 	%p110, %fd13, %fd185;
	mov.u64 	%rd290, %rd289;
	mov.f64 	%fd186, %fd185;
	@%p110 bra 	$L__BB6_18;
	setp.lt.s64 	%p111, %rd289, %rd24;
	min.s64 	%rd290, %rd289, %rd24;
	selp.f64 	%fd186, %fd185, %fd13, %p111;
$L__BB6_18:
	cvt.s64.s32 	%rd253, %r15;
	add.s64 	%rd254, %rd253, %rd4;
	add.s64 	%rd27, %rd254, %rd3;
	ld.global.f64 	%fd16, [%rd20+4096];
	setp.lt.f64 	%p112, %fd186, %fd16;
	mov.u64 	%rd291, %rd27;
	mov.f64 	%fd187, %fd16;
	@%p112 bra 	$L__BB6_21;
	setp.lt.f64 	%p113, %fd16, %fd186;
	mov.u64 	%rd291, %rd290;
	mov.f64 	%fd187, %fd186;
	@%p113 bra 	$L__BB6_21;
	setp.lt.s64 	%p114, %rd290, %rd27;
	min.s64 	%rd291, %rd290, %rd27;
	selp.f64 	%fd187, %fd186, %fd16, %p114;
$L__BB6_21:
	add.s32 	%r169, %r15, 256;
	cvt.s64.s32 	%rd255, %r169;
	add.s64 	%rd256, %rd255, %rd4;
	add.s64 	%rd30, %rd256, %rd3;
	ld.global.f64 	%fd19, [%rd20+6144];
	setp.lt.f64 	%p115, %fd187, %fd19;
	mov.u64 	%rd292, %rd30;
	mov.f64 	%fd188, %fd19;
	@%p115 bra 	$L__BB6_24;
	setp.lt.f64 	%p116, %fd19, %fd187;
	mov.u64 	%rd292, %rd291;
	mov.f64 	%fd188, %fd187;
	@%p116 bra 	$L__BB6_24;
	setp.lt.s64 	%p117, %rd291, %rd30;
	min.s64 	%rd292, %rd291, %rd30;
	selp.f64 	%fd188, %fd187, %fd19, %p117;
$L__BB6_24:
	add.s32 	%r394, %r15, 1024;
	add.s32 	%r170, %r15, 512;
	setp.lt.s32 	%p118, %r170, %r3;
	@%p118 bra 	$L__BB6_12;
$L__BB6_25:
	setp.lt.s32 	%p119, %r3, 256;
	@%p119 bra 	$L__BB6_70;
	// begin inline asm
	mov.u32 %r284, %laneid;
	// end inline asm
	mov.b64 	%rd267, %fd188;
	mov.b64 	{%r286, %r291}, %rd267;
	mov.b32 	%r302, 1;
	mov.b32 	%r303, 31;
	mov.b32 	%r304, -1;
	// begin inline asm
	shfl.sync.down.b32 %r285, %r286, %r302, %r303, %r304;
	// end inline asm
	// begin inline asm
	shfl.sync.down.b32 %r290, %r291, %r302, %r303, %r304;
	// end inline asm
	mov.b64 	%rd268, {%r285, %r290};
	mov.b64 	%fd23, %rd268;
	mov.b64 	{%r296, %r301}, %rd292;
	// begin inline asm
	shfl.sync.down.b32 %r295, %r296, %r302, %r303, %r304;
	// end inline asm
	// begin inline asm
	shfl.sync.down.b32 %r300, %r301, %r302, %r303, %r304;
	// end inline asm
	mov.b64 	%rd34, {%r295, %r300};
	setp.gt.s32 	%p171, %r284, 30;
	mov.u64 	%rd294, %rd292;
	mov.f64 	%fd190, %fd188;
	@%p171 bra 	$L__BB6_30;
	setp.lt.f64 	%p172, %fd188, %fd23;
	mov.u64 	%rd294, %rd34;
	mov.f64 	%fd190, %fd23;
	@%p172 bra 	$L__BB6_30;
	setp.gt.f64 	%p173, %fd188, %fd23;
	mov.u64 	%rd294, %rd292;
	mov.f64 	%fd190, %fd188;
	@%p173 bra 	$L__BB6_30;
	setp.lt.s64 	%p174, %rd292, %rd34;
	min.s64 	%rd294, %rd292, %rd34;
	selp.f64 	%fd190, %fd188, %fd23, %p174;
$L__BB6_30:
	mov.b64 	%rd269, %fd190;
	mov.b64 	{%r306, %r311}, %rd269;
	mov.b32 	%r322, 2;
	mov.b32 	%r323, 31;
	mov.b32 	%r324, -1;
	// begin inline asm
	shfl.sync.down.b32 %r305, %r306, %r322, %r323, %r324;
	// end inline asm
	// begin inline asm
	shfl.sync.down.b32 %r310, %r311, %r322, %r323, %r324;
	// end inline asm
	mov.b64 	%rd270, {%r305, %r310};
	mov.b64 	%fd26, %rd270;
	mov.b64 	{%r316, %r321}, %rd294;
	// begin inline asm
	shfl.sync.down.b32 %r315, %r316, %r322, %r323, %r324;
	// end inline asm
	// begin inline asm
	shfl.sync.down.b32 %r320, %r321, %r322, %r323, %r324;
	// end inline asm
	mov.b64 	%rd37, {%r315, %r320};
	setp.gt.s32 	%p175, %r284, 29;
	mov.u64 	%rd295, %rd294;
	mov.f64 	%fd191, %fd190;
	@%p175 bra 	$L__BB6_34;
	setp.lt.f64 	%p176, %fd190, %fd26;
	mov.u64 	%rd295, %rd37;
	mov.f64 	%fd191, %fd26;
	@%p176 bra 	$L__BB6_34;
	setp.gt.f64 	%p177, %fd190, %fd26;
	mov.u64 	%rd295, %rd294;
	mov.f64 	%fd191, %fd190;
	@%p177 bra 	$L__BB6_34;
	setp.lt.s64 	%p178, %rd294, %rd37;
	min.s64 	%rd295, %rd294, %rd37;
	selp.f64 	%fd191, %fd190, %fd26, %p178;
$L__BB6_34:
	mov.b64 	%rd271, %fd191;
	mov.b64 	{%r326, %r331}, %rd271;
	mov.b32 	%r342, 4;
	mov.b32 	%r343, 31;
	mov.b32 	%r344, -1;
	// begin inline asm
	shfl.sync.down.b32 %r325, %r326, %r342, %r343, %r344;
	// end inline asm
	// begin inline asm
	shfl.sync.down.b32 %r330, %r331, %r342, %r343, %r344;
	// end inline asm
	mov.b64 	%rd272, {%r325, %r330};
	mov.b64 	%fd29, %rd272;
	mov.b64 	{%r336, %r341}, %rd295;
	// begin inline asm
	shfl.sync.down.b32 %r335, %r336, %r342, %r343, %r344;
	// end inline asm
	// begin inline asm
	shfl.sync.down.b32 %r340, %r341, %r342, %r343, %r344;
	// end inline asm
	mov.b64 	%rd40, {%r335, %r340};
	setp.gt.s32 	%p179, %r284, 27;
	mov.u64 	%rd296, %rd295;
	mov.f64 	%fd192, %fd191;
	@%p179 bra 	$L__BB6_38;
	setp.lt.f64 	%p180, %fd191, %fd29;
	mov.u64 	%rd296, %rd40;
	mov.f64 	%fd192, %fd29;
	@%p180 bra 	$L__BB6_38;
	setp.gt.f64 	%p181, %fd191, %fd29;
	mov.u64 	%rd296, %rd295;
	mov.f64 	%fd192, %fd191;
	@%p181 bra 	$L__BB6_38;
	setp.lt.s64 	%p182, %rd295, %rd40;
	min.s64 	%rd296, %rd295, %rd40;
	selp.f64 	%fd192, %fd191, %fd29, %p182;
$L__BB6_38:
	mov.b64 	%rd273, %fd192;
	mov.b64 	{%r346, %r351}, %rd273;
	mov.b32 	%r362, 8;
	mov.b32 	%r363, 31;
	mov.b32 	%r364, -1;
	// begin inline asm
	shfl.sync.down.b32 %r345, %r346, %r362, %r363, %r364;
	// end inline asm
	// begin inline asm
	shfl.sync.down.b32 %r350, %r351, %r362, %r363, %r364;
	// end inline asm
	mov.b64 	%rd274, {%r345, %r350};
	mov.b64 	%fd32, %rd274;
	mov.b64 	{%r356, %r361}, %rd296;
	// begin inline asm
	shfl.sync.down.b32 %r355, %r356, %r362, %r363, %r364;
	// end inline asm
	// begin inline asm
	shfl.sync.down.b32 %r360, %r361, %r362, %r363, %r364;
	// end inline asm
	mov.b64 	%rd43, {%r355, %r360};
	setp.gt.s32 	%p183, %r284, 23;
	mov.u64 	%rd297, %rd296;
	mov.f64 	%fd193, %fd192;
	@%p183 bra 	$L__BB6_42;
	setp.lt.f64 	%p184, %fd192, %fd32;
	mov.u64 	%rd297, %rd43;
	mov.f64 	%fd193, %fd32;
	@%p184 bra 	$L__BB6_42;
	setp.gt.f64 	%p185, %fd192, %fd32;
	mov.u64 	%rd297, %rd296;
	mov.f64 	%fd193, %fd192;
	@%p185 bra 	$L__BB6_42;
	setp.lt.s64 	%p186, %rd296, %rd43;
	min.s64 	%rd297, %rd296, %rd43;
	selp.f64 	%fd193, %fd192, %fd32, %p186;
$L__BB6_42:
	mov.b64 	%rd275, %fd193;
	mov.b64 	{%r366, %r371}, %rd275;
	mov.b32 	%r382, 16;
	mov.b32 	%r383, 31;
	mov.b32 	%r384, -1;
	// begin inline asm
	shfl.sync.down.b32 %r365, %r366, %r382, %r383, %r384;
	// end inline asm
	// begin inline asm
	shfl.sync.down.b32 %r370, %r371, %r382, %r383, %r384;
	// end inline asm
	mov.b64 	%rd276, {%r365, %r370};
	mov.b64 	%fd35, %rd276;
	mov.b64 	{%r376, %r381}, %rd297;
	// begin inline asm
	shfl.sync.down.b32 %r375, %r376, %r382, %r383, %r384;
	// end inline asm
	// begin inline asm
	shfl.sync.down.b32 %r380, %r381, %r382, %r383, %r384;
	// end inline asm
	mov.b64 	%rd46, {%r375, %r380};
	setp.gt.s32 	%p187, %r284, 15;
	mov.u64 	%rd349, %rd297;
	mov.f64 	%fd241, %fd193;
	@%p187 bra 	$L__BB6_46;
	setp.lt.f64 	%p188, %fd193, %fd35;
	mov.u64 	%rd349, %rd46;
	mov.f64 	%fd241, %fd35;
	@%p188 bra 	$L__BB6_46;
	setp.gt.f64 	%p189, %fd193, %fd35;
	mov.u64 	%rd349, %rd297;
	mov.f64 	%fd241, %fd193;
	@%p189 bra 	$L__BB6_46;
	setp.lt.s64 	%p190, %rd297, %rd46;
	min.s64 	%rd349, %rd297, %rd46;
	selp.f64 	%fd241, %fd193, %fd35, %p190;
$L__BB6_46:
	setp.ne.s32 	%p191, %r284, 0;
	@%p191 bra 	$L__BB6_48;
	shr.u32 	%r385, %r4, 1;
	and.b32  	%r386, %r385, 496;
	mov.u32 	%r387, _ZN6thrust24THRUST_300001_SM_1000_NS8cuda_cub4core6detail5shmemE;
	add.s32 	%r388, %r387, %r386;
	st.shared.f64 	[%r388+8], %fd241;
	st.shared.u64 	[%r388+16], %rd349;
$L__BB6_48:
	bar.sync 	0;
	setp.ne.s32 	%p192, %r4, 0;
	@%p192 bra 	$L__BB6_208;
	ld.shared.f64 	%fd38, [_ZN6thrust24THRUST_300001_SM_1000_NS8cuda_cub4core6detail5shmemE+24];
	ld.shared.u64 	%rd49, [_ZN6thrust24THRUST_300001_SM_1000_NS8cuda_cub4core6detail5shmemE+32];
	setp.lt.f64 	%p193, %fd241, %fd38;
	mov.u64 	%rd299, %rd49;
	mov.f64 	%fd195, %fd38;
	@%p193 bra 	$L__BB6_52;
	setp.lt.f64 	%p194, %fd38, %fd241;
	mov.u64 	%rd299, %rd349;
	mov.f64 	%fd195, %fd241;
	@%p194 bra 	$L__BB6_52;
	setp.lt.s64 	%p195, %rd349, %rd49;
	min.s64 	%rd299, %rd349, %rd49;
	selp.f64 	%fd195, %fd241, %fd38, %p195;
$L__BB6_52:
	ld.shared.f64 	%fd41, [_ZN6thrust24THRUST_300001_SM_1000_NS8cuda_cub4core6detail5shmemE+40];
	ld.shared.u64 	%rd52, [_ZN6thrust24THRUST_300001_SM_1000_NS8cuda_cub4core6detail5shmemE+48];
	setp.lt.f64 	%p196, %fd195, %fd41;
	mov.u64 	%rd300, %rd52;
	mov.f64 	%fd196, %fd41;
	@%p196 bra 	$L__BB6_55;
	setp.lt.f64 	%p197, %fd41, %fd195;
	mov.u64 	%rd300, %rd299;
	mov.f64 	%fd196, %fd195;
	@%p197 bra 	$L__BB6_55;
	setp.lt.s64 	%p198, %rd299, %rd52;
	min.s64 	%rd300, %rd299, %rd52;
	selp.f64 	%fd196, %fd195, %fd41, %p198;
$L__BB6_55:
	ld.shared.f64 	%fd44, [_ZN6thrust24THRUST_300001_SM_1000_NS8cuda_cub4core6detail5shmemE+56];
	ld.shared.u64 	%rd55, [_ZN6thrust24THRUST_300001_SM_1000_NS8cuda_cub4core6detail5shmemE+64];
	setp.lt.f64 	%p199, %fd196, %fd44;
	mov.u64 	%rd301, %rd55;
	mov.f64 	%fd197, %fd44;
	@%p199 bra 	$L__BB6_58;
	setp.lt.f64 	%p200, %fd44, %fd196;
	mov.u64 	%rd301, %rd300;
	mov.f64 	%fd197, %fd196;
	@%p200 bra 	$L__BB6_58;
	setp.lt.s64 	%p201, %rd300, %rd55;
	min.s64 	%rd301, %rd300, %rd55;
	selp.f64 	%fd197, %fd196, %fd44, %p201;
$L__BB6_58:
	ld.shared.f64 	%fd47, [_ZN6thrust24THRUST_300001_SM_1000_NS8cuda_cub4core6detail5shmemE+72];
	ld.shared.u64 	%rd58, [_ZN6thrust24THRUST_300001_SM_1000_NS8cuda_cub4core6detail5shmemE+80];
	setp.lt.f64 	%p202, %fd197, %fd47;
	mov.u64 	%rd302, %rd58;
	mov.f64 	%fd198, %fd47;
	@%p202 bra 	$L__BB6_61;
	setp.lt.f64 	%p203, %fd47, %fd197;
	mov.u64 	%rd302, %rd301;
	mov.f64 	%fd198, %fd197;
	@%p203 bra 	$L__BB6_61;
	setp.lt.s64 	%p204, %rd301, %rd58;
	min.s64 	%rd302, %rd301, %rd58;
	selp.f64 	%fd198, %fd197, %fd47, %p204;
$L__BB6_61:
	ld.shared.f64 	%fd50, [_ZN6thrust24THRUST_300001_SM_1000_NS8cuda_cub4core6detail5shmemE+88];
	ld.shared.u64 	%rd61, [_ZN6thrust24THRUST_300001_SM_1000_NS8cuda_cub4core6detail5shmemE+96];
	setp.lt.f64 	%p205, %fd198, %fd50;
	mov.u64 	%rd303, %rd61;
	mov.f64 	%fd199, %fd50;
	@%p205 bra 	$L__BB6_64;
	setp.lt.f64 	%p206, %fd50, %fd198;
	mov.u64 	%rd303, %rd302;
	mov.f64 	%fd199, %fd198;
	@%p206 bra 	$L__BB6_64;
	setp.lt.s64 	%p207, %rd302, %rd61;
	min.s64 	%rd303, %rd302, %rd61;
	selp.f64 	%fd199, %fd198, %fd50, %p207;
$L__BB6_64:
	ld.shared.f64 	%fd53, [_ZN6thrust24THRUST_300001_SM_1000_NS8cuda_cub4core6detail5shmemE+104];
	ld.shared.u64 	%rd64, [_ZN6thrust24THRUST_300001_SM_1000_NS8cuda_cub4core6detail5shmemE+112];
	setp.lt.f64 	%p208, %fd199, %fd53;
	mov.u64 	%rd304, %rd64;
	mov.f64 	%fd200, %fd53;
	@%p208 bra 	$L__BB6_67;
	setp.lt.f64 	%p209, %fd53, %fd199;
	mov.u64 	%rd304, %rd303;
	mov.f64 	%fd200, %fd199;
	@%p209 bra 	$L__BB6_67;
	setp.lt.s64 	%p210, %rd303, %rd64;
	min.s64 	%rd304, %rd303, %rd64;
	selp.f64 	%fd200, %fd199, %fd53, %p210;
$L__BB6_67:
	ld.shared.f64 	%fd56, [_ZN6thrust24THRUST_300001_SM_1000_NS8cuda_cub4core6detail5shmemE+120];
	ld.shared.u64 	%rd67, [_ZN6thrust24THRUST_300001_SM_1000_NS8cuda_cub4core6detail5shmemE+128];
	setp.lt.f64 	%p211, %fd200, %fd56;
	mov.u64 	%rd349, %rd67;
	mov.f64 	%fd241, %fd56;
	@%p211 bra 	$L__BB6_208;
	setp.lt.f64 	%p212, %fd56, %fd200;
	mov.u64 	%rd349, %rd304;
	mov.f64 	%fd241, %fd200;
	@%p212 bra 	$L__BB6_208;
	setp.lt.s64 	%p213, %rd304, %rd67;
	min.s64 	%rd349, %rd304, %rd67;
	selp.f64 	%fd241, %fd200, %fd56, %p213;
	bra.uni 	$L__BB6_208;
$L__BB6_70:
	// begin inline asm
	mov.u32 %r171, %laneid;
	// end inline asm
	and.b32  	%r192, %r4, 992;
	add.s32 	%r193, %r192, 32;
	setp.gt.s32 	%p120, %r193, %r3;
	not.b32 	%r194, %r192;
	add.s32 	%r195, %r3, %r194;
	selp.b32 	%r190, %r195, 31, %p120;
	mov.b64 	%rd257, %fd188;
	mov.b64 	{%r173, %r178}, %rd257;
	mov.b32 	%r189, 1;
	mov.b32 	%r191, -1;
	// begin inline asm
	shfl.sync.down.b32 %r172, %r173, %r189, %r190, %r191;
	// end inline asm
	// begin inline asm
	shfl.sync.down.b32 %r177, %r178, %r189, %r190, %r191;
	// end inline asm
	mov.b64 	%rd258, {%r172, %r177};
	mov.b64 	%fd58, %rd258;
	mov.b64 	{%r183, %r188}, %rd292;
	// begin inline asm
	shfl.sync.down.b32 %r182, %r183, %r189, %r190, %r191;
	// end inline asm
	// begin inline asm
	shfl.sync.down.b32 %r187, %r188, %r189, %r190, %r191;
	// end inline asm
	mov.b64 	%rd69, {%r182, %r187};
	setp.ge.s32 	%p121, %r171, %r190;
	mov.u64 	%rd305, %rd292;
	mov.f64 	%fd201, %fd188;
	@%p121 bra 	$L__BB6_74;
	setp.lt.f64 	%p122, %fd188, %fd58;
	mov.u64 	%rd305, %rd69;
	mov.f64 	%fd201, %fd58;
	@%p122 bra 	$L__BB6_74;
	setp.gt.f64 	%p123, %fd188, %fd58;
	mov.u64 	%rd305, %rd292;
	mov.f64 	%fd201, %fd188;
	@%p123 bra 	$L__BB6_74;
	setp.lt.s64 	%p124, %rd292, %rd69;
	min.s64 	%rd305, %rd292, %rd69;
	selp.f64 	%fd201, %fd188, %fd58, %p124;
$L__BB6_74:
	mov.b64 	%rd259, %fd201;
	mov.b64 	{%r197, %r202}, %rd259;
	mov.b32 	%r213, 2;
	mov.b32 	%r215, -1;
	// begin inline asm
	shfl.sync.down.b32 %r196, %r197, %r213, %r190, %r215;
	// end inline asm
	// begin inline asm
	shfl.sync.down.b32 %r201, %r202, %r213, %r190, %r215;
	// end inline asm
	mov.b64 	%rd260, {%r196, %r201};
	mov.b64 	%fd61, %rd260;
	mov.b64 	{%r207, %r212}, %rd305;
	// begin inline asm
	shfl.sync.down.b32 %r206, %r207, %r213, %r190, %r215;
	// end inline asm
	// begin inline asm
	shfl.sync.down.b32 %r211, %r212, %r213, %r190, %r215;
	// end inline asm
	mov.b64 	%rd72, {%r206, %r211};
	add.s32 	%r216, %r171, 2;
	setp.gt.s32 	%p125, %r216, %r190;
	mov.f64 	%fd202, %fd201;
	mov.u64 	%rd306, %rd305;
	@%p125 bra 	$L__BB6_78;
	setp.lt.f64 	%p126, %fd201, %fd61;
	mov.f64 	%fd202, %fd61;
	mov.u64 	%rd306, %rd72;
	@%p126 bra 	$L__BB6_78;
	setp.gt.f64 	%p127, %fd201, %fd61;
	mov.f64 	%fd202, %fd201;
	mov.u64 	%rd306, %rd305;
	@%p127 bra 	$L__BB6_78;
	setp.lt.s64 	%p128, %rd305, %rd72;
	selp.f64 	%fd202, %fd201, %fd61, %p128;
	min.s64 	%rd306, %rd305, %rd72;
$L__BB6_78:
	mov.b64 	%rd261, %fd202;
	mov.b64 	{%r218, %r223}, %rd261;
	mov.b32 	%r234, 4;
	mov.b32 	%r236, -1;
	// begin inline asm
	shfl.sync.down.b32 %r217, %r218, %r234, %r190, %r236;
	// end inline asm
	// begin inline asm
	shfl.sync.down.b32 %r222, %r223, %r234, %r190, %r236;
	// end inline asm
	mov.b64 	%rd262, {%r217, %r222};
	mov.b64 	%fd64, %rd262;
	mov.b64 	{%r228, %r233}, %rd306;
	// begin inline asm
	shfl.sync.down.b32 %r227, %r228, %r234, %r190, %r236;
	// end inline asm
	// begin inline asm
	shfl.sync.down.b32 %r232, %r233, %r234, %r190, %r236;
	// end inline asm
	mov.b64 	%rd75, {%r227, %r232};
	add.s32 	%r237, %r171, 4;
	setp.gt.s32 	%p129, %r237, %r190;
	mov.f64 	%fd203, %fd202;
	mov.u64 	%rd307, %rd306;
	@%p129 bra 	$L__BB6_82;
	setp.lt.f64 	%p130, %fd202, %fd64;
	mov.f64 	%fd203, %fd64;
	mov.u64 	%rd307, %rd75;
	@%p130 bra 	$L__BB6_82;
	setp.gt.f64 	%p131, %fd202, %fd64;
	mov.f64 	%fd203, %fd202;
	mov.u64 	%rd307, %rd306;
	@%p131 bra 	$L__BB6_82;
	setp.lt.s64 	%p132, %rd306, %rd75;
	selp.f64 	%fd203, %fd202, %fd64, %p132;
	min.s64 	%rd307, %rd306, %rd75;
$L__BB6_82:
	mov.b64 	%rd263, %fd203;
	mov.b64 	{%r239, %r244}, %rd263;
	mov.b32 	%r255, 8;
	mov.b32 	%r257, -1;
	// begin inline asm
	shfl.sync.down.b32 %r238, %r239, %r255, %r190, %r257;
	// end inline asm
	// begin inline asm
	shfl.sync.down.b32 %r243, %r244, %r255, %r190, %r257;
	// end inline asm
	mov.b64 	%rd264, {%r238, %r243};
	mov.b64 	%fd67, %rd264;
	mov.b64 	{%r249, %r254}, %rd307;
	// begin inline asm
	shfl.sync.down.b32 %r248, %r249, %r255, %r190, %r257;
	// end inline asm
	// begin inline asm
	shfl.sync.down.b32 %r253, %r254, %r255, %r190, %r257;
	// end inline asm
	mov.b64 	%rd78, {%r248, %r253};
	add.s32 	%r258, %r171, 8;
	setp.gt.s32 	%p133, %r258, %r190;
	mov.f64 	%fd204, %fd203;
	mov.u64 	%rd308, %rd307;
	@%p133 bra 	$L__BB6_86;
	setp.lt.f64 	%p134, %fd203, %fd67;
	mov.f64 	%fd204, %fd67;
	mov.u64 	%rd308, %rd78;
	@%p134 bra 	$L__BB6_86;
	setp.gt.f64 	%p135, %fd203, %fd67;
	mov.f64 	%fd204, %fd203;
	mov.u64 	%rd308, %rd307;
	@%p135 bra 	$L__BB6_86;
	setp.lt.s64 	%p136, %rd307, %rd78;
	selp.f64 	%fd204, %fd203, %fd67, %p136;
	min.s64 	%rd308, %rd307, %rd78;
$L__BB6_86:
	mov.b64 	%rd265, %fd204;
	mov.b64 	{%r260, %r265}, %rd265;
	mov.b32 	%r276, 16;
	mov.b32 	%r278, -1;
	// begin inline asm
	shfl.sync.down.b32 %r259, %r260, %r276, %r190, %r278;
	// end inline asm
	// begin inline asm
	shfl.sync.down.b32 %r264, %r265, %r276, %r190, %r278;
	// end inline asm
	mov.b64 	%rd266, {%r259, %r264};
	mov.b64 	%fd70, %rd266;
	mov.b64 	{%r270, %r275}, %rd308;
	// begin inline asm
	shfl.sync.down.b32 %r269, %r270, %r276, %r190, %r278;
	// end inline asm
	// begin inline asm
	shfl.sync.down.b32 %r274, %r275, %r276, %r190, %r278;
	// end inline asm
	mov.b64 	%rd81, {%r269, %r274};
	add.s32 	%r279, %r171, 16;
	setp.gt.s32 	%p137, %r279, %r190;
	mov.f64 	%fd241, %fd204;
	mov.u64 	%rd349, %rd308;
	@%p137 bra 	$L__BB6_90;
	setp.lt.f64 	%p138, %fd204, %fd70;
	mov.f64 	%fd241, %fd70;
	mov.u64 	%rd349, %rd81;
	@%p138 bra 	$L__BB6_90;
	setp.gt.f64 	%p139, %fd204, %fd70;
	mov.f64 	%fd241, %fd204;
	mov.u64 	%rd349, %rd308;
	@%p139 bra 	$L__BB6_90;
	setp.lt.s64 	%p140, %rd308, %rd81;
	selp.f64 	%fd241, %fd204, %fd70, %p140;
	min.s64 	%rd349, %rd308, %rd81;
$L__BB6_90:
	setp.ne.s32 	%p141, %r171, 0;
	@%p141 bra 	$L__BB6_92;
	shr.u32 	%r280, %r4, 1;
	and.b32  	%r281, %r280, 496;
	mov.u32 	%r282, _ZN6thrust24THRUST_300001_SM_1000_NS8cuda_cub4core6detail5shmemE;
	add.s32 	%r283, %r282, %r281;
	st.shared.f64 	[%r283+8], %fd241;
	st.shared.u64 	[%r283+16], %rd349;
$L__BB6_92:
	bar.sync 	0;
	setp.ne.s32 	%p142, %r4, 0;
	@%p142 bra 	$L__BB6_208;
	setp.lt.s32 	%p143, %r3, 33;
	mov.f64 	%fd206, %fd241;
	mov.u64 	%rd310, %rd349;
	@%p143 bra 	$L__BB6_97;
	ld.shared.f64 	%fd73, [_ZN6thrust24THRUST_300001_SM_1000_NS8cuda_cub4core6detail5shmemE+24];
	ld.shared.u64 	%rd84, [_ZN6thrust24THRUST_300001_SM_1000_NS8cuda_cub4core6detail5shmemE+32];
	setp.lt.f64 	%p144, %fd241, %fd73;
	mov.f64 	%fd206, %fd73;
	mov.u64 	%rd310, %rd84;
	@%p144 bra 	$L__BB6_97;
	setp.lt.f64 	%p145, %fd73, %fd241;
	mov.f64 	%fd206, %fd241;
	mov.u64 	%rd310, %rd349;
	@%p145 bra 	$L__BB6_97;
	setp.lt.s64 	%p146, %rd349, %rd84;
	selp.f64 	%fd206, %fd241, %fd73, %p146;
	min.s64 	%rd310, %rd349, %rd84;
$L__BB6_97:
	setp.lt.s32 	%p147, %r3, 65;
	mov.f64 	%fd207, %fd206;
	mov.u64 	%rd311, %rd310;
	@%p147 bra 	$L__BB6_101;
	ld.shared.f64 	%fd76, [_ZN6thrust24THRUST_300001_SM_1000_NS8cuda_cub4core6detail5shmemE+40];
	ld.shared.u64 	%rd87, [_ZN6thrust24THRUST_300001_SM_1000_NS8cuda_cub4core6detail5shmemE+48];
	setp.lt.f64 	%p148, %fd206, %fd76;
	mov.f64 	%fd207, %fd76;
	mov.u64 	%rd311, %rd87;
	@%p148 bra 	$L__BB6_101;
	setp.lt.f64 	%p149, %fd76, %fd206;
	mov.f64 	%fd207, %fd206;
	mov.u64 	%rd311, %rd310;
	@%p149 bra 	$L__BB6_101;
	setp.lt.s64 	%p150, %rd310, %rd87;
	selp.f64 	%fd207, %fd206, %fd76, %p150;
	min.s64 	%rd311, %rd310, %rd87;
$L__BB6_101:
	setp.lt.s32 	%p151, %r3, 97;
	mov.f64 	%fd208, %fd207;
	mov.u64 	%rd312, %rd311;
	@%p151 bra 	$L__BB6_105;
	ld.shared.f64 	%fd79, [_ZN6thrust24THRUST_300001_SM_1000_NS8cuda_cub4core6detail5shmemE+56];
	ld.shared.u64 	%rd90, [_ZN6thrust24THRUST_300001_SM_1000_NS8cuda_cub4core6detail5shmemE+64];
	setp.lt.f64 	%p152, %fd207, %fd79;
	mov.f64 	%fd208, %fd79;
	mov.u64 	%rd312, %rd90;
	@%p152 bra 	$L__BB6_105;
	setp.lt.f64 	%p153, %fd79, %fd207;
	mov.f64 	%fd208, %fd207;
	mov.u64 	%rd312, %rd311;
	@%p153 bra 	$L__BB6_105;
	setp.lt.s64 	%p154, %rd311, %rd90;
	selp.f64 	%fd208, %fd207, %fd79, %p154;
	min.s64 	%rd312, %rd311, %rd90;
$L__BB6_105:
	setp.lt.s32 	%p155, %r3, 129;
	mov.f64 	%fd209, %fd208;
	mov.u64 	%rd313, %rd312;
	@%p155 bra 	$L__BB6_109;
	ld.shared.f64 	%fd82, [_ZN6thrust24THRUST_300001_SM_1000_NS8cuda_cub4core6detail5shmemE+72];
	ld.shared.u64 	%rd93, [_ZN6thrust24THRUST_300001_SM_1000_NS8cuda_cub4core6detail5shmemE+80];
	setp.lt.f64 	%p156, %fd208, %fd82;
	mov.f64 	%fd209, %fd82;
	mov.u64 	%rd313, %rd93;
	@%p156 bra 	$L__BB6_109;
	setp.lt.f64 	%p157, %fd82, %fd208;
	mov.f64 	%fd209, %fd208;
	mov.u64 	%rd313, %rd312;
	@%p157 bra 	$L__BB6_109;
	setp.lt.s64 	%p158, %rd312, %rd93;
	selp.f64 	%fd209, %fd208, %fd82, %p158;
	min.s64 	%rd313, %rd312, %rd93;
$L__BB6_109:
	setp.lt.s32 	%p159, %r3, 161;
	mov.f64 	%fd210, %fd209;
	mov.u64 	%rd314, %rd313;
	@%p159 bra 	$L__BB6_113;
	ld.shared.f64 	%fd85, [_ZN6thrust24THRUST_300001_SM_1000_NS8cuda_cub4core6detail5shmemE+88];
	ld.shared.u64 	%rd96, [_ZN6thrust24THRUST_300001_SM_1000_NS8cuda_cub4core6detail5shmemE+96];
	setp.lt.f64 	%p160, %fd209, %fd85;
	mov.f64 	%fd210, %fd85;
	mov.u64 	%rd314, %rd96;
	@%p160 bra 	$L__BB6_113;
	setp.lt.f64 	%p161, %fd85, %fd209;
	mov.f64 	%fd210, %fd209;
	mov.u64 	%rd314, %rd313;
	@%p161 bra 	$L__BB6_113;
	setp.lt.s64 	%p162, %rd313, %rd96;
	selp.f64 	%fd210, %fd209, %fd85, %p162;
	min.s64 	%rd314, %rd313, %rd96;
$L__BB6_113:
	setp.lt.s32 	%p163, %r3, 193;
	mov.f64 	%fd211, %fd210;
	mov.u64 	%rd315, %rd314;
	@%p163 bra 	$L__BB6_117;
	ld.shared.f64 	%fd88, [_ZN6thrust24THRUST_300001_SM_1000_NS8cuda_cub4core6detail5shmemE+104];
	ld.shared.u64 	%rd99, [_ZN6thrust24THRUST_300001_SM_1000_NS8cuda_cub4core6detail5shmemE+112];
	setp.lt.f64 	%p164, %fd210, %fd88;
	mov.f64 	%fd211, %fd88;
	mov.u64 	%rd315, %rd99;
	@%p164 bra 	$L__BB6_117;
	setp.lt.f64 	%p165, %fd88, %fd210;
	mov.f64 	%fd211, %fd210;
	mov.u64 	%rd315, %rd314;
	@%p165 bra 	$L__BB6_117;
	setp.lt.s64 	%p166, %rd314, %rd99;
	selp.f64 	%fd211, %fd210, %fd88, %p166;
	min.s64 	%rd315, %rd314, %rd99;
$L__BB6_117:
	setp.lt.s32 	%p167, %r3, 225;
	mov.u64 	%rd349, %rd315;
	mov.f64 	%fd241, %fd211;
	@%p167 bra 	$L__BB6_208;
	ld.shared.f64 	%fd91, [_ZN6thrust24THRUST_300001_SM_1000_NS8cuda_cub4core6detail5shmemE+120];
	ld.shared.u64 	%rd102, [_ZN6thrust24THRUST_300001_SM_1000_NS8cuda_cub4core6detail5shmemE+128];
	setp.lt.f64 	%p168, %fd211, %fd91;
	mov.u64 	%rd349, %rd102;
	mov.f64 	%fd241, %fd91;
	@%p168 bra 	$L__BB6_208;
	setp.lt.f64 	%p169, %fd91, %fd211;
	mov.u64 	%rd349, %rd315;
	mov.f64 	%fd241, %fd211;
	@%p169 bra 	$L__BB6_208;
	setp.lt.s64 	%p170, %rd315, %rd102;
	selp.f64 	%fd241, %fd211, %fd91, %p170;
	min.s64 	%rd349, %rd315, %rd102;
	bra.uni 	$L__BB6_208;
$L__BB6_121:
	mov.u32 	%r20, %tid.x;
	add.s64 	%rd104, %rd3, %rd4;
	cvt.u64.u32 	%rd105, %r20;
	add.s64 	%rd199, %rd105, %rd4;
	shl.b64 	%rd200, %rd199, 3;
	add.s64 	%rd201, %rd2, %rd200;
	ld.global.f64 	%fd170, [%rd201];
	add.s32 	%r36, %r20, 256;
	cvt.u64.u32 	%rd202, %r36;
	ld.global.f64 	%fd171, [%rd201+2048];
	add.s32 	%r37, %r20, 512;
	cvt.u64.u32 	%rd203, %r37;
	ld.global.f64 	%fd172, [%rd201+4096];
	add.s32 	%r38, %r20, 768;
	cvt.u64.u32 	%rd204, %r38;
	ld.global.f64 	%fd173, [%rd201+6144];
	or.b32  	%r39, %r20, 1024;
	cvt.u64.u32 	%rd106, %r39;
	add.s64 	%rd337, %rd104, %rd106;
	ld.global.f64 	%fd229, [%rd201+8192];
	setp.geu.f64 	%p2, %fd170, %fd171;
	selp.f64 	%fd174, %fd170, %fd171, %p2;
	selp.b64 	%rd205, %rd105, %rd202, %p2;
	setp.geu.f64 	%p3, %fd174, %fd172;
	selp.f64 	%fd175, %fd174, %fd172, %p3;
	selp.b64 	%rd206, %rd205, %rd203, %p3;
	setp.geu.f64 	%p4, %fd175, %fd173;
	selp.f64 	%fd94, %fd175, %fd173, %p4;
	selp.b64 	%rd108, %rd206, %rd204, %p4;
	setp.lt.f64 	%p5, %fd94, %fd229;
	@%p5 bra 	$L__BB6_123;
	setp.lt.f64 	%p6, %fd229, %fd94;
	setp.lt.u64 	%p7, %rd108, %rd106;
	or.pred  	%p8, %p6, %p7;
	selp.f64 	%fd229, %fd94, %fd229, %p8;
	add.s64 	%rd207, %rd104, %rd108;
	selp.b64 	%rd337, %rd207, %rd337, %p8;
$L__BB6_123:
	setp.le.u64 	%p9, %rd195, %rd5;
	@%p9 bra 	$L__BB6_164;
	setp.ne.s32 	%p10, %r20, 0;
	@%p10 bra 	$L__BB6_126;
	atom.global.add.u64 	%rd208, [%rd1+8], 1280;
	add.s64 	%rd209, %rd208, %rd5;
	st.shared.u64 	[_ZN6thrust24THRUST_300001_SM_1000_NS8cuda_cub4core6detail5shmemE+152], %rd209;
$L__BB6_126:
	bar.sync 	0;
	ld.shared.u64 	%rd325, [_ZN6thrust24THRUST_300001_SM_1000_NS8cuda_cub4core6detail5shmemE+152];
	add.s64 	%rd210, %rd325, 1280;
	setp.gt.s64 	%p11, %rd210, %rd195;
	@%p11 bra 	$L__BB6_141;
	mov.f64 	%fd213, %fd229;
	mov.u64 	%rd318, %rd337;
$L__BB6_128:
	add.s64 	%rd211, %rd325, %rd105;
	shl.b64 	%rd212, %rd211, 3;
	add.s64 	%rd213, %rd2, %rd212;
	add.s64 	%rd319, %rd211, %rd3;
	ld.global.f64 	%fd214, [%rd213];
	add.s64 	%rd320, %rd319, 256;
	ld.global.f64 	%fd215, [%rd213+2048];
	add.s64 	%rd321, %rd319, 512;
	ld.global.f64 	%fd216, [%rd213+4096];
	add.s64 	%rd322, %rd319, 768;
	ld.global.f64 	%fd217, [%rd213+6144];
	add.s64 	%rd337, %rd319, 1024;
	ld.global.f64 	%fd229, [%rd213+8192];
	setp.lt.f64 	%p12, %fd213, %fd214;
	@%p12 bra 	$L__BB6_130;
	setp.lt.f64 	%p13, %fd214, %fd213;
	setp.lt.s64 	%p14, %rd318, %rd319;
	or.pred  	%p15, %p13, %p14;
	selp.f64 	%fd214, %fd213, %fd214, %p15;
	selp.b64 	%rd319, %rd318, %rd319, %p15;
$L__BB6_130:
	setp.lt.f64 	%p16, %fd214, %fd215;
	@%p16 bra 	$L__BB6_132;
	setp.lt.f64 	%p17, %fd215, %fd214;
	setp.lt.s64 	%p18, %rd319, %rd320;
	or.pred  	%p19, %p17, %p18;
	selp.f64 	%fd215, %fd214, %fd215, %p19;
	selp.b64 	%rd320, %rd319, %rd320, %p19;
$L__BB6_132:
	setp.lt.f64 	%p20, %fd215, %fd216;
	@%p20 bra 	$L__BB6_134;
	setp.lt.f64 	%p21, %fd216, %fd215;
	setp.lt.s64 	%p22, %rd320, %rd321;
	or.pred  	%p23, %p21, %p22;
	selp.f64 	%fd216, %fd215, %fd216, %p23;
	selp.b64 	%rd321, %rd320, %rd321, %p23;
$L__BB6_134:
	setp.lt.f64 	%p24, %fd216, %fd217;
	@%p24 bra 	$L__BB6_136;
	setp.lt.f64 	%p25, %fd217, %fd216;
	setp.lt.s64 	%p26, %rd321, %rd322;
	or.pred  	%p27, %p25, %p26;
	selp.f64 	%fd217, %fd216, %fd217, %p27;
	selp.b64 	%rd322, %rd321, %rd322, %p27;
$L__BB6_136:
	setp.lt.f64 	%p28, %fd217, %fd229;
	@%p28 bra 	$L__BB6_138;
	setp.lt.f64 	%p29, %fd229, %fd217;
	setp.lt.s64 	%p30, %rd322, %rd337;
	or.pred  	%p31, %p29, %p30;
	selp.f64 	%fd229, %fd217, %fd229, %p31;
	selp.b64 	%rd337, %rd322, %rd337, %p31;
$L__BB6_138:
	setp.ne.s32 	%p32, %r20, 0;
	bar.sync 	0;
	@%p32 bra 	$L__BB6_140;
	atom.global.add.u64 	%rd214, [%rd1+8], 1280;
	add.s64 	%rd215, %rd214, %rd5;
	st.shared.u64 	[_ZN6thrust24THRUST_300001_SM_1000_NS8cuda_cub4core6detail5shmemE+152], %rd215;
$L__BB6_140:
	bar.sync 	0;
	ld.shared.u64 	%rd325, [_ZN6thrust24THRUST_300001_SM_1000_NS8cuda_cub4core6detail5shmemE+152];
	add.s64 	%rd216, %rd325, 1280;
	setp.le.s64 	%p33, %rd216, %rd195;
	mov.f64 	%fd213, %fd229;
	mov.u64 	%rd318, %rd337;
	@%p33 bra 	$L__BB6_128;
$L__BB6_141:
	setp.le.s64 	%p34, %rd195, %rd325;
	@%p34 bra 	$L__BB6_164;
	cvt.u32.u64 	%r40, %rd325;
	cvt.u32.u64 	%r41, %rd195;
	sub.s32 	%r21, %r41, %r40;
	setp.ge.s32 	%p35, %r20, %r21;
	@%p35 bra 	$L__BB6_164;
	not.b32 	%r43, %r20;
	add.s32 	%r44, %r43, %r41;
	sub.s32 	%r22, %r44, %r40;
	and.b32  	%r46, %r22, 768;
	setp.eq.s32 	%p36, %r46, 768;
	mov.u32 	%r397, %r20;
	@%p36 bra 	$L__BB6_149;
	add.s64 	%rd218, %rd325, %rd105;
	add.s64 	%rd327, %rd218, %rd3;
	shl.b64 	%rd219, %rd218, 3;
	add.s64 	%rd326, %rd2, %rd219;
	shr.u32 	%r47, %r22, 8;
	add.s32 	%r48, %r47, 1;
	and.b32  	%r49, %r48, 3;
	neg.s32 	%r395, %r49;
	mov.u32 	%r397, %r20;
$L__BB6_145:
	.pragma "nounroll";
	mov.u64 	%rd136, %rd337;
	mov.f64 	%fd114, %fd229;
	ld.global.f64 	%fd115, [%rd326];
	setp.lt.f64 	%p37, %fd114, %fd115;
	mov.f64 	%fd229, %fd115;
	mov.u64 	%rd337, %rd327;
	@%p37 bra 	$L__BB6_148;
	setp.lt.f64 	%p38, %fd115, %fd114;
	mov.f64 	%fd229, %fd114;
	mov.u64 	%rd337, %rd136;
	@%p38 bra 	$L__BB6_148;
	setp.lt.s64 	%p39, %rd136, %rd327;
	selp.f64 	%fd229, %fd114, %fd115, %p39;
	min.s64 	%rd337, %rd136, %rd327;
$L__BB6_148:
	add.s32 	%r397, %r397, 256;
	add.s64 	%rd327, %rd327, 256;
	add.s64 	%rd326, %rd326, 2048;
	add.s32 	%r395, %r395, 1;
	setp.ne.s32 	%p40, %r395, 0;
	@%p40 bra 	$L__BB6_145;
$L__BB6_149:
	setp.lt.u32 	%p41, %r22, 768;
	@%p41 bra 	$L__BB6_164;
	add.s32 	%r398, %r397, 512;
$L__BB6_151:
	mov.u32 	%r30, %r398;
	add.s32 	%r50, %r30, -512;
	cvt.u64.u32 	%rd220, %r50;
	add.s64 	%rd221, %rd325, %rd220;
	shl.b64 	%rd222, %rd221, 3;
	add.s64 	%rd144, %rd2, %rd222;
	add.s64 	%rd145, %rd221, %rd3;
	ld.global.f64 	%fd121, [%rd144];
	setp.lt.f64 	%p42, %fd229, %fd121;
	mov.f64 	%fd225, %fd121;
	mov.u64 	%rd333, %rd145;
	@%p42 bra 	$L__BB6_154;
	setp.lt.f64 	%p43, %fd121, %fd229;
	mov.f64 	%fd225, %fd229;
	mov.u64 	%rd333, %rd337;
	@%p43 bra 	$L__BB6_154;
	setp.lt.s64 	%p44, %rd337, %rd145;
	selp.f64 	%fd225, %fd229, %fd121, %p44;
	min.s64 	%rd333, %rd337, %rd145;
$L__BB6_154:
	add.s32 	%r51, %r30, -256;
	cvt.u64.u32 	%rd223, %r51;
	add.s64 	%rd224, %rd325, %rd223;
	add.s64 	%rd148, %rd224, %rd3;
	ld.global.f64 	%fd124, [%rd144+2048];
	setp.lt.f64 	%p45, %fd225, %fd124;
	mov.f64 	%fd226, %fd124;
	mov.u64 	%rd334, %rd148;
	@%p45 bra 	$L__BB6_157;
	setp.lt.f64 	%p46, %fd124, %fd225;
	mov.f64 	%fd226, %fd225;
	mov.u64 	%rd334, %rd333;
	@%p46 bra 	$L__BB6_157;
	setp.lt.s64 	%p47, %rd333, %rd148;
	selp.f64 	%fd226, %fd225, %fd124, %p47;
	min.s64 	%rd334, %rd333, %rd148;
$L__BB6_157:
	cvt.u64.u32 	%rd225, %r30;
	add.s64 	%rd226, %rd325, %rd225;
	add.s64 	%rd151, %rd226, %rd3;
	ld.global.f64 	%fd127, [%rd144+4096];
	setp.lt.f64 	%p48, %fd226, %fd127;
	mov.f64 	%fd227, %fd127;
	mov.u64 	%rd335, %rd151;
	@%p48 bra 	$L__BB6_160;
	setp.lt.f64 	%p49, %fd127, %fd226;
	mov.f64 	%fd227, %fd226;
	mov.u64 	%rd335, %rd334;
	@%p49 bra 	$L__BB6_160;
	setp.lt.s64 	%p50, %rd334, %rd151;
	selp.f64 	%fd227, %fd226, %fd127, %p50;
	min.s64 	%rd335, %rd334, %rd151;
$L__BB6_160:
	add.s32 	%r52, %r30, 256;
	cvt.u64.u32 	%rd227, %r52;
	add.s64 	%rd228, %rd325, %rd227;
	add.s64 	%rd154, %rd228, %rd3;
	ld.global.f64 	%fd130, [%rd144+6144];
	setp.lt.f64 	%p51, %fd227, %fd130;
	mov.f64 	%fd229, %fd130;
	mov.u64 	%rd337, %rd154;
	@%p51 bra 	$L__BB6_163;
	setp.lt.f64 	%p52, %fd130, %fd227;
	mov.f64 	%fd229, %fd227;
	mov.u64 	%rd337, %rd335;
	@%p52 bra 	$L__BB6_163;
	setp.lt.s64 	%p53, %rd335, %rd154;
	selp.f64 	%fd229, %fd227, %fd130, %p53;
	min.s64 	%rd337, %rd335, %rd154;
$L__BB6_163:
	add.s32 	%r398, %r30, 1024;
	add.s32 	%r53, %r30, 512;
	setp.lt.s32 	%p54, %r53, %r21;
	@%p54 bra 	$L__BB6_151;
$L__BB6_164:
	// begin inline asm
	mov.u32 %r54, %laneid;
	// end inline asm
	mov.b64 	%rd229, %fd229;
	mov.b64 	{%r56, %r61}, %rd229;
	mov.b32 	%r72, 1;
	mov.b32 	%r73, 31;
	mov.b32 	%r74, -1;
	// begin inline asm
	shfl.sync.down.b32 %r55, %r56, %r72, %r73, %r74;
	// end inline asm
	// begin inline asm
	shfl.sync.down.b32 %r60, %r61, %r72, %r73, %r74;
	// end inline asm
	mov.b64 	%rd230, {%r55, %r60};
	mov.b64 	%fd134, %rd230;
	mov.b64 	{%r66, %r71}, %rd337;
	// begin inline asm
	shfl.sync.down.b32 %r65, %r66, %r72, %r73, %r74;
	// end inline asm
	// begin inline asm
	shfl.sync.down.b32 %r70, %r71, %r72, %r73, %r74;
	// end inline asm
	mov.b64 	%rd158, {%r65, %r70};
	setp.gt.s32 	%p55, %r54, 30;
	mov.f64 	%fd230, %fd229;
	mov.u64 	%rd338, %rd337;
	@%p55 bra 	$L__BB6_168;
	setp.lt.f64 	%p56, %fd229, %fd134;
	mov.f64 	%fd230, %fd134;
	mov.u64 	%rd338, %rd158;
	@%p56 bra 	$L__BB6_168;
	setp.gt.f64 	%p57, %fd229, %fd134;
	mov.f64 	%fd230, %fd229;
	mov.u64 	%rd338, %rd337;
	@%p57 bra 	$L__BB6_168;
	setp.lt.s64 	%p58, %rd337, %rd158;
	selp.f64 	%fd230, %fd229, %fd134, %p58;
	min.s64 	%rd338, %rd337, %rd158;
$L__BB6_168:
	mov.b64 	%rd231, %fd230;
	mov.b64 	{%r76, %r81}, %rd231;
	mov.b32 	%r92, 2;
	mov.b32 	%r93, 31;
	mov.b32 	%r94, -1;
	// begin inline asm
	shfl.sync.down.b32 %r75, %r76, %r92, %r93, %r94;
	// end inline asm
	// begin inline asm
	shfl.sync.down.b32 %r80, %r81, %r92, %r93, %r94;
	// end inline asm
	mov.b64 	%rd232, {%r75, %r80};
	mov.b64 	%fd137, %rd232;
	mov.b64 	{%r86, %r91}, %rd338;
	// begin inline asm
	shfl.sync.down.b32 %r85, %r86, %r92, %r93, %r94;
	// end inline asm
	// begin inline asm
	shfl.sync.down.b32 %r90, %r91, %r92, %r93, %r94;
	// end inline asm
	mov.b64 	%rd161, {%r85, %r90};
	setp.gt.s32 	%p59, %r54, 29;
	mov.f64 	%fd231, %fd230;
	mov.u64 	%rd339, %rd338;
	@%p59 bra 	$L__BB6_172;
	setp.lt.f64 	%p60, %fd230, %fd137;
	mov.f64 	%fd231, %fd137;
	mov.u64 	%rd339, %rd161;
	@%p60 bra 	$L__BB6_172;
	setp.gt.f64 	%p61, %fd230, %fd137;
	mov.f64 	%fd231, %fd230;
	mov.u64 	%rd339, %rd338;
	@%p61 bra 	$L__BB6_172;
	setp.lt.s64 	%p62, %rd338, %rd161;
	selp.f64 	%fd231, %fd230, %fd137, %p62;
	min.s64 	%rd339, %rd338, %rd161;
$L__BB6_172:
	mov.b64 	%rd233, %fd231;
	mov.b64 	{%r96, %r101}, %rd233;
	mov.b32 	%r112, 4;
	mov.b32 	%r113, 31;
	mov.b32 	%r114, -1;
	// begin inline asm
	shfl.sync.down.b32 %r95, %r96, %r112, %r113, %r114;
	// end inline asm
	// begin inline asm
	shfl.sync.down.b32 %r100, %r101, %r112, %r113, %r114;
	// end inline asm
	mov.b64 	%rd234, {%r95, %r100};
	mov.b64 	%fd140, %rd234;
	mov.b64 	{%r106, %r111}, %rd339;
	// begin inline asm
	shfl.sync.down.b32 %r105, %r106, %r112, %r113, %r114;
	// end inline asm
	// begin inline asm
	shfl.sync.down.b32 %r110, %r111, %r112, %r113, %r114;
	// end inline asm
	mov.b64 	%rd164, {%r105, %r110};
	setp.gt.s32 	%p63, %r54, 27;
	mov.f64 	%fd232, %fd231;
	mov.u64 	%rd340, %rd339;
	@%p63 bra 	$L__BB6_176;
	setp.lt.f64 	%p64, %fd231, %fd140;
	mov.f64 	%fd232, %fd140;
	mov.u64 	%rd340, %rd164;
	@%p64 bra 	$L__BB6_176;
	setp.gt.f64 	%p65, %fd231, %fd140;
	mov.f64 	%fd232, %fd231;
	mov.u64 	%rd340, %rd339;
	@%p65 bra 	$L__BB6_176;
	setp.lt.s64 	%p66, %rd339, %rd164;
	selp.f64 	%fd232, %fd231, %fd140, %p66;
	min.s64 	%rd340, %rd339, %rd164;
$L__BB6_176:
	mov.b64 	%rd235, %fd232;
	mov.b64 	{%r116, %r121}, %rd235;
	mov.b32 	%r132, 8;
	mov.b32 	%r133, 31;
	mov.b32 	%r134, -1;
	// begin inline asm
	shfl.sync.down.b32 %r115, %r116, %r132, %r133, %r134;
	// end inline asm
	// begin inline asm
	shfl.sync.down.b32 %r120, %r121, %r132, %r133, %r134;
	// end inline asm
	mov.b64 	%rd236, {%r115, %r120};
	mov.b64 	%fd143, %rd236;
	mov.b64 	{%r126, %r131}, %rd340;
	// begin inline asm
	shfl.sync.down.b32 %r125, %r126, %r132, %r133, %r134;
	// end inline asm
	// begin inline asm
	shfl.sync.down.b32 %r130, %r131, %r132, %r133, %r134;
	// end inline asm
	mov.b64 	%rd167, {%r125, %r130};
	setp.gt.s32 	%p67, %r54, 23;
	mov.f64 	%fd233, %fd232;
	mov.u64 	%rd341, %rd340;
	@%p67 bra 	$L__BB6_180;
	setp.lt.f64 	%p68, %fd232, %fd143;
	mov.f64 	%fd233, %fd143;
	mov.u64 	%rd341, %rd167;
	@%p68 bra 	$L__BB6_180;
	setp.gt.f64 	%p69, %fd232, %fd143;
	mov.f64 	%fd233, %fd232;
	mov.u64 	%rd341, %rd340;
	@%p69 bra 	$L__BB6_180;
	setp.lt.s64 	%p70, %rd340, %rd167;
	selp.f64 	%fd233, %fd232, %fd143, %p70;
	min.s64 	%rd341, %rd340, %rd167;
$L__BB6_180:
	mov.b64 	%rd237, %fd233;
	mov.b64 	{%r136, %r141}, %rd237;
	mov.b32 	%r152, 16;
	mov.b32 	%r153, 31;
	mov.b32 	%r154, -1;
	// begin inline asm
	shfl.sync.down.b32 %r135, %r136, %r152, %r153, %r154;
	// end inline asm
	// begin inline asm
	shfl.sync.down.b32 %r140, %r141, %r152, %r153, %r154;
	// end inline asm
	mov.b64 	%rd238, {%r135, %r140};
	mov.b64 	%fd146, %rd238;
	mov.b64 	{%r146, %r151}, %rd341;
	// begin inline asm
	shfl.sync.down.b32 %r145, %r146, %r152, %r153, %r154;
	// end inline asm
	// begin inline asm
	shfl.sync.down.b32 %r150, %r151, %r152, %r153, %r154;
	// end inline asm
	mov.b64 	%rd170, {%r145, %r150};
	setp.gt.s32 	%p71, %r54, 15;
	mov.f64 	%fd241, %fd233;
	mov.u64 	%rd349, %rd341;
	@%p71 bra 	$L__BB6_184;
	setp.lt.f64 	%p72, %fd233, %fd146;
	mov.f64 	%fd241, %fd146;
	mov.u64 	%rd349, %rd170;
	@%p72 bra 	$L__BB6_184;
	setp.gt.f64 	%p73, %fd233, %fd146;
	mov.f64 	%fd241, %fd233;
	mov.u64 	%rd349, %rd341;
	@%p73 bra 	$L__BB6_184;
	setp.lt.s64 	%p74, %rd341, %rd170;
	selp.f64 	%fd241, %fd233, %fd146, %p74;
	min.s64 	%rd349, %rd341, %rd170;
$L__BB6_184:
	setp.ne.s32 	%p75, %r54, 0;
	@%p75 bra 	$L__BB6_186;
	shr.u32 	%r155, %r20, 1;
	and.b32  	%r156, %r155, 496;
	mov.u32 	%r157, _ZN6thrust24THRUST_300001_SM_1000_NS8cuda_cub4core6detail5shmemE;
	add.s32 	%r158, %r157, %r156;
	st.shared.f64 	[%r158+8], %fd241;
	st.shared.u64 	[%r158+16], %rd349;
$L__BB6_186:
	bar.sync 	0;
	setp.ne.s32 	%p76, %r20, 0;
	@%p76 bra 	$L__BB6_208;
	ld.shared.f64 	%fd149, [_ZN6thrust24THRUST_300001_SM_1000_NS8cuda_cub4core6detail5shmemE+24];
	ld.shared.u64 	%rd173, [_ZN6thrust24THRUST_300001_SM_1000_NS8cuda_cub4core6detail5shmemE+32];
	setp.lt.f64 	%p77, %fd241, %fd149;
	mov.f64 	%fd235, %fd149;
	mov.u64 	%rd343, %rd173;
	@%p77 bra 	$L__BB6_190;
	setp.lt.f64 	%p78, %fd149, %fd241;
	mov.f64 	%fd235, %fd241;
	mov.u64 	%rd343, %rd349;
	@%p78 bra 	$L__BB6_190;
	setp.lt.s64 	%p79, %rd349, %rd173;
	selp.f64 	%fd235, %fd241, %fd149, %p79;
	min.s64 	%rd343, %rd349, %rd173;
$L__BB6_190:
	ld.shared.f64 	%fd152, [_ZN6thrust24THRUST_300001_SM_1000_NS8cuda_cub4core6detail5shmemE+40];
	ld.shared.u64 	%rd176, [_ZN6thrust24THRUST_300001_SM_1000_NS8cuda_cub4core6detail5shmemE+48];
	setp.lt.f64 	%p80, %fd235, %fd152;
	mov.f64 	%fd236, %fd152;
	mov.u64 	%rd344, %rd176;
	@%p80 bra 	$L__BB6_193;
	setp.lt.f64 	%p81, %fd152, %fd235;
	mov.f64 	%fd236, %fd235;
	mov.u64 	%rd344, %rd343;
	@%p81 bra 	$L__BB6_193;
	setp.lt.s64 	%p82, %rd343, %rd176;
	selp.f64 	%fd236, %fd235, %fd152, %p82;
	min.s64 	%rd344, %rd343, %rd176;
$L__BB6_193:
	ld.shared.f64 	%fd155, [_ZN6thrust24THRUST_300001_SM_1000_NS8cuda_cub4core6detail5shmemE+56];
	ld.shared.u64 	%rd179, [_ZN6thrust24THRUST_300001_SM_1000_NS8cuda_cub4core6detail5shmemE+64];
	setp.lt.f64 	%p83, %fd236, %fd155;
	mov.f64 	%fd237, %fd155;
	mov.u64 	%rd345, %rd179;
	@%p83 bra 	$L__BB6_196;
	setp.lt.f64 	%p84, %fd155, %fd236;
	mov.f64 	%fd237, %fd236;
	mov.u64 	%rd345, %rd344;
	@%p84 bra 	$L__BB6_196;
	setp.lt.s64 	%p85, %rd344, %rd179;
	selp.f64 	%fd237, %fd236, %fd155, %p85;
	min.s64 	%rd345, %rd344, %rd179;
$L__BB6_196:
	ld.shared.f64 	%fd158, [_ZN6thrust24THRUST_300001_SM_1000_NS8cuda_cub4core6detail5shmemE+72];
	ld.shared.u64 	%rd182, [_ZN6thrust24THRUST_300001_SM_1000_NS8cuda_cub4core6detail5shmemE+80];
	setp.lt.f64 	%p86, %fd237, %fd158;
	mov.f64 	%fd238, %fd158;
	mov.u64 	%rd346, %rd182;
	@%p86 bra 	$L__BB6_199;
	setp.lt.f64 	%p87, %fd158, %fd237;
	mov.f64 	%fd238, %fd237;
	mov.u64 	%rd346, %rd345;
	@%p87 bra 	$L__BB6_199;
	setp.lt.s64 	%p88, %rd345, %rd182;
	selp.f64 	%fd238, %fd237, %fd158, %p88;
	min.s64 	%rd346, %rd345, %rd182;
$L__BB6_199:
	ld.shared.f64 	%fd161, [_ZN6thrust24THRUST_300001_SM_1000_NS8cuda_cub4core6detail5shmemE+88];
	ld.shared.u64 	%rd185, [_ZN6thrust24THRUST_300001_SM_1000_NS8cuda_cub4core6detail5shmemE+96];
	setp.lt.f64 	%p89, %fd238, %fd161;
	mov.f64 	%fd239, %fd161;
	mov.u64 	%rd347, %rd185;
	@%p89 bra 	$L__BB6_202;
	setp.lt.f64 	%p90, %fd161, %fd238;
	mov.f64 	%fd239, %fd238;
	mov.u64 	%rd347, %rd346;
	@%p90 bra 	$L__BB6_202;
	setp.lt.s64 	%p91, %rd346, %rd185;
	selp.f64 	%fd239, %fd238, %fd161, %p91;
	min.s64 	%rd347, %rd346, %rd185;
$L__BB6_202:
	ld.shared.f64 	%fd164, [_ZN6thrust24THRUST_300001_SM_1000_NS8cuda_cub4core6detail5shmemE+104];
	ld.shared.u64 	%rd188, [_ZN6thrust24THRUST_300001_SM_1000_NS8cuda_cub4core6detail5shmemE+112];
	setp.lt.f64 	%p92, %fd239, %fd164;
	mov.f64 	%fd240, %fd164;
	mov.u64 	%rd348, %rd188;
	@%p92 bra 	$L__BB6_205;
	setp.lt.f64 	%p93, %fd164, %fd239;
	mov.f64 	%fd240, %fd239;
	mov.u64 	%rd348, %rd347;
	@%p93 bra 	$L__BB6_205;
	setp.lt.s64 	%p94, %rd347, %rd188;
	selp.f64 	%fd240, %fd239, %fd164, %p94;
	min.s64 	%rd348, %rd347, %rd188;
$L__BB6_205:
	ld.shared.f64 	%fd167, [_ZN6thrust24THRUST_300001_SM_1000_NS8cuda_cub4core6detail5shmemE+120];
	ld.shared.u64 	%rd191, [_ZN6thrust24THRUST_300001_SM_1000_NS8cuda_cub4core6detail5shmemE+128];
	setp.lt.f64 	%p95, %fd240, %fd167;
	mov.u64 	%rd349, %rd191;
	mov.f64 	%fd241, %fd167;
	@%p95 bra 	$L__BB6_208;
	setp.lt.f64 	%p96, %fd167, %fd240;
	mov.u64 	%rd349, %rd348;
	mov.f64 	%fd241, %fd240;
	@%p96 bra 	$L__BB6_208;
	setp.lt.s64 	%p97, %rd348, %rd191;
	selp.f64 	%fd241, %fd240, %fd167, %p97;
	min.s64 	%rd349, %rd348, %rd191;
$L__BB6_208:
	mov.u32 	%r389, %tid.x;
	setp.ne.s32 	%p214, %r389, 0;
	@%p214 bra 	$L__BB6_210;
	ld.param.u64 	%rd280, [_ZN6thrust24THRUST_300001_SM_1000_NS8cuda_cub4core6detail13_kernel_agentINS1_8__reduce11ReduceAgentINS0_12zip_iteratorIN4cuda3std3__45tupleIJNS0_10device_ptrIdEENS0_17counting_iteratorIlNS0_11use_defaultESF_SF_EEEEEEEPNSB_IJdlEEESJ_lNS1_9__extrema9arg_max_fIdlNSA_4lessIdEEEEEEJSI_SK_lN3cub18CUB_300001_SM_100013GridEvenShareIlEENSS_9GridQueueIyEESP_EEEvDpT0__param_1];
	cvta.to.global.u64 	%rd277, %rd280;
	mul.wide.u32 	%rd278, %r1, 16;
	add.s64 	%rd279, %rd277, %rd278;
	st.global.f64 	[%rd279], %fd241;
	st.global.u64 	[%rd279+8], %rd349;
$L__BB6_210:
	ret;

}
	// .globl	_ZN6thrust24THRUST_300001_SM_1000_NS8cuda_cub4core6detail13_kernel_agentINS1_8__reduce10DrainAgentIlEEJN3cub18CUB_300001_SM_10009GridQueueIyEElEEEvDpT0_
.visible .entry _ZN6thrust24THRUST_300001_SM_1000_NS8cuda_cub4core6detail13_kernel_agentINS1_8__reduce10DrainAgentIlEEJN3cub18CUB_300001_SM_10009GridQueueIyEElEEEvDpT0_(
	.param .align 8 .b8 _ZN6thrust24THRUST_300001_SM_1000_NS8cuda_cub4core6detail13_kernel_agentINS1_8__reduce10DrainAgentIlEEJN3cub18CUB_300001_SM_10009GridQueueIyEElEEEvDpT0__param_0[8],
	.param .u64 _ZN6thrust24THRUST_300001_SM_1000_NS8cuda_cub4core6detail13_kernel_agentINS1_8__reduce10DrainAgentIlEEJN3cub18CUB_300001_SM_10009GridQueueIyEElEEEvDpT0__param_1
)
.maxntid 1
{
	.reg .b64 	%rd<5>;

	ld.param.u64 	%rd1, [_ZN6thrust24THRUST_300001_SM_1000_NS8cuda_cub4core6detail13_kernel_agentINS1_8__reduce10DrainAgentIlEEJN3cub18CUB_300001_SM_10009GridQueueIyEElEEEvDpT0__param_0];
	ld.param.u64 	%rd2, [_ZN6thrust24THRUST_300001_SM_1000_NS8cuda_cub4core6detail13_kernel_agentINS1_8__reduce10DrainAgentIlEEJN3cub18CUB_300001_SM_10009GridQueueIyEElEEEvDpT0__param_1];
	cvta.to.global.u64 	%rd3, %rd1;
	st.global.u64 	[%rd3], %rd2;
	mov.b64 	%rd4, 0;
	st.global.u64 	[%rd3+8], %rd4;
	ret;

}
	// .globl	_ZN6thrust24THRUST_300001_SM_1000_NS8cuda_cub4core6detail13_kernel_agentINS1_8__reduce11ReduceAgentIPN4cuda3std3__45tupleIJdlEEESC_SB_lNS1_9__extrema9arg_max_fIdlNS9_4lessIdEEEEEEJSC_SC_iSH_EEEvDpT0_
.visible .entry _ZN6thrust24THRUST_300001_SM_1000_NS8cuda_cub4core6detail13_kernel_agentINS1_8__reduce11ReduceAgentIPN4cuda3std3__45tupleIJdlEEESC_SB_lNS1_9__extrema9arg_max_fIdlNS9_4lessIdEEEEEEJSC_SC_iSH_EEEvDpT0_(
	.param .u64 .ptr .align 1 _ZN6thrust24THRUST_300001_SM_1000_NS8cuda_cub4core6detail13_kernel_agentINS1_8__reduce11ReduceAgentIPN4cuda3std3__45tupleIJdlEEESC_SB_lNS1_9__extrema9arg_max_fIdlNS9_4lessIdEEEEEEJSC_SC_iSH_EEEvDpT0__param_0,
	.param .u64 .ptr .align 1 _ZN6thrust24THRUST_300001_SM_1000_NS8cuda_cub4core6detail13_kernel_agentINS1_8__reduce11ReduceAgentIPN4cuda3std3__45tupleIJdlEEESC_SB_lNS1_9__extrema9arg_max_fIdlNS9_4lessIdEEEEEEJSC_SC_iSH_EEEvDpT0__param_1,
	.param .u32 _ZN6thrust24THRUST_300001_SM_1000_NS8cuda_cub4core6detail13_kernel_agentINS1_8__reduce11ReduceAgentIPN4cuda3std3__45tupleIJdlEEESC_SB_lNS1_9__extrema9arg_max_fIdlNS9_4lessIdEEEEEEJSC_SC_iSH_EEEvDpT0__param_2,
	.param .align 1 .b8 _ZN6thrust24THRUST_300001_SM_1000_NS8cuda_cub4core6detail13_kernel_agentINS1_8__reduce11ReduceAgentIPN4cuda3std3__45tupleIJdlEEESC_SB_lNS1_9__extrema9arg_max_fIdlNS9_4lessIdEEEEEEJSC_SC_iSH_EEEvDpT0__param_3[1]
)
.maxntid 256
{
	.reg .pred 	%p<264>;
	.reg .b32 	%r<374>;
	.reg .b64 	%rd<508>;
	.reg .b64 	%fd<293>;

	ld.param.u64 	%rd237, [_ZN6thrust24THRUST_300001_SM_1000_NS8cuda_cub4core6detail13_kernel_agentINS1_8__reduce11ReduceAgentIPN4cuda3std3__45tupleIJdlEEESC_SB_lNS1_9__extrema9arg_max_fIdlNS9_4lessIdEEEEEEJSC_SC_iSH_EEEvDpT0__param_0];
	ld.param.u32 	%r29, [_ZN6thrust24THRUST_300001_SM_1000_NS8cuda_cub4core6detail13_kernel_agentINS1_8__reduce11ReduceAgentIPN4cuda3std3__45tupleIJdlEEESC_SB_lNS1_9__extrema9arg_max_fIdlNS9_4lessIdEEEEEEJSC_SC_iSH_EEEvDpT0__param_2];
	cvt.s64.s32 	%rd1, %r29;
	setp.eq.s32 	%p1, %r29, 0;
	@%p1 bra 	$L__BB8_234;
	setp.gt.s32 	%p2, %r29, 1279;
	@%p2 bra 	$L__BB8_121;
	mov.u32 	%r1, %tid.x;
	setp.ge.s32 	%p147, %r1, %r29;
	mov.f64 	%fd224, 0d0000000000000000;
	mov.b64 	%rd431, 0;
	mov.u32 	%r368, %r1;
	@%p147 bra 	$L__BB8_4;
	mul.wide.u32 	%rd375, %r1, 16;
	add.s64 	%rd372, %rd237, %rd375;
	// begin inline asm
	ld.global.nc.u64 %rd371, [%rd372];
	// end inline asm
	add.s64 	%rd374, %rd372, 8;
	// begin inline asm
	ld.global.nc.u64 %rd431, [%rd374];
	// end inline asm
	mov.b64 	%fd224, %rd371;
	add.s32 	%r368, %r1, 256;
$L__BB8_4:
	setp.ge.s32 	%p148, %r368, %r29;
	@%p148 bra 	$L__BB8_25;
	not.b32 	%r141, %r368;
	add.s32 	%r4, %r29, %r141;
	and.b32  	%r142, %r4, 768;
	setp.eq.s32 	%p149, %r142, 768;
	@%p149 bra 	$L__BB8_11;
	mul.wide.u32 	%rd377, %r368, 16;
	add.s64 	%rd422, %rd237, %rd377;
	shr.u32 	%r143, %r4, 8;
	add.s32 	%r144, %r143, 1;
	and.b32  	%r145, %r144, 3;
	neg.s32 	%r366, %r145;
$L__BB8_7:
	.pragma "nounroll";
	mov.u64 	%rd6, %rd431;
	mov.f64 	%fd3, %fd224;
	// begin inline asm
	ld.global.nc.u64 %rd378, [%rd422];
	// end inline asm
	add.s64 	%rd381, %rd422, 8;
	// begin inline asm
	ld.global.nc.u64 %rd380, [%rd381];
	// end inline asm
	mov.b64 	%fd4, %rd378;
	setp.lt.f64 	%p150, %fd3, %fd4;
	mov.u64 	%rd431, %rd380;
	mov.f64 	%fd224, %fd4;
	@%p150 bra 	$L__BB8_10;
	setp.gt.f64 	%p151, %fd3, %fd4;
	mov.u64 	%rd431, %rd6;
	mov.f64 	%fd224, %fd3;
	@%p151 bra 	$L__BB8_10;
	setp.lt.s64 	%p152, %rd6, %rd380;
	min.s64 	%rd431, %rd6, %rd380;
	selp.f64 	%fd224, %fd3, %fd4, %p152;
$L__BB8_10:
	add.s32 	%r368, %r368, 256;
	add.s64 	%rd422, %rd422, 4096;
	add.s32 	%r366, %r366, 1;
	setp.ne.s32 	%p153, %r366, 0;
	@%p153 bra 	$L__BB8_7;
$L__BB8_11:
	setp.lt.u32 	%p154, %r4, 768;
	@%p154 bra 	$L__BB8_25;
$L__BB8_12:
	mul.wide.s32 	%rd386, %r368, 16;
	add.s64 	%rd383, %rd237, %rd386;
	// begin inline asm
	ld.global.nc.u64 %rd382, [%rd383];
	// end inline asm
	add.s64 	%rd385, %rd383, 8;
	// begin inline asm
	ld.global.nc.u64 %rd384, [%rd385];
	// end inline asm
	mov.b64 	%fd10, %rd382;
	setp.lt.f64 	%p155, %fd224, %fd10;
	mov.u64 	%rd428, %rd384;
	mov.f64 	%fd221, %fd10;
	@%p155 bra 	$L__BB8_15;
	setp.gt.f64 	%p156, %fd224, %fd10;
	mov.u64 	%rd428, %rd431;
	mov.f64 	%fd221, %fd224;
	@%p156 bra 	$L__BB8_15;
	setp.lt.s64 	%p157, %rd431, %rd384;
	min.s64 	%rd428, %rd431, %rd384;
	selp.f64 	%fd221, %fd224, %fd10, %p157;
$L__BB8_15:
	add.s64 	%rd388, %rd383, 4096;
	// begin inline asm
	ld.global.nc.u64 %rd387, [%rd388];
	// end inline asm
	add.s64 	%rd390, %rd383, 4104;
	// begin inline asm
	ld.global.nc.u64 %rd389, [%rd390];
	// end inline asm
	mov.b64 	%fd13, %rd387;
	setp.lt.f64 	%p158, %fd221, %fd13;
	mov.u64 	%rd429, %rd389;
	mov.f64 	%fd222, %fd13;
	@%p158 bra 	$L__BB8_18;
	setp.gt.f64 	%p159, %fd221, %fd13;
	mov.u64 	%rd429, %rd428;
	mov.f64 	%fd222, %fd221;
	@%p159 bra 	$L__BB8_18;
	setp.lt.s64 	%p160, %rd428, %rd389;
	min.s64 	%rd429, %rd428, %rd389;
	selp.f64 	%fd222, %fd221, %fd13, %p160;
$L__BB8_18:
	add.s64 	%rd392, %rd383, 8192;
	// begin inline asm
	ld.global.nc.u64 %rd391, [%rd392];
	// end inline asm
	add.s64 	%rd394, %rd383, 8200;
	// begin inline asm
	ld.global.nc.u64 %rd393, [%rd394];
	// end inline asm
	mov.b64 	%fd16, %rd391;
	setp.lt.f64 	%p161, %fd222, %fd16;
	mov.u64 	%rd430, %rd393;
	mov.f64 	%fd223, %fd16;
	@%p161 bra 	$L__BB8_21;
	setp.gt.f64 	%p162, %fd222, %fd16;
	mov.u64 	%rd430, %rd429;
	mov.f64 	%fd223, %fd222;
	@%p162 bra 	$L__BB8_21;
	setp.lt.s64 	%p163, %rd429, %rd393;
	min.s64 	%rd430, %rd429, %rd393;
	selp.f64 	%fd223, %fd222, %fd16, %p163;
$L__BB8_21:
	add.s64 	%rd396, %rd383, 12288;
	// begin inline asm
	ld.global.nc.u64 %rd395, [%rd396];
	// end inline asm
	add.s64 	%rd398, %rd383, 12296;
	// begin inline asm
	ld.global.nc.u64 %rd397, [%rd398];
	// end inline asm
	mov.b64 	%fd19, %rd395;
	setp.lt.f64 	%p164, %fd223, %fd19;
	mov.u64 	%rd431, %rd397;
	mov.f64 	%fd224, %fd19;
	@%p164 bra 	$L__BB8_24;
	setp.gt.f64 	%p165, %fd223, %fd19;
	mov.u64 	%rd431, %rd430;
	mov.f64 	%fd224, %fd223;
	@%p165 bra 	$L__BB8_24;
	setp.lt.s64 	%p166, %rd430, %rd397;
	min.s64 	%rd431, %rd430, %rd397;
	selp.f64 	%fd224, %fd223, %fd19, %p166;
$L__BB8_24:
	add.s32 	%r368, %r368, 1024;
	setp.lt.s32 	%p167, %r368, %r29;
	@%p167 bra 	$L__BB8_12;
$L__BB8_25:
	setp.lt.s32 	%p168, %r29, 256;
	@%p168 bra 	$L__BB8_70;
	// begin inline asm
	mov.u32 %r259, %laneid;
	// end inline asm
	mov.b64 	%rd409, %fd224;
	mov.b64 	{%r261, %r266}, %rd409;
	mov.b32 	%r277, 1;
	mov.b32 	%r278, 31;
	mov.b32 	%r279, -1;
	// begin inline asm
	shfl.sync.down.b32 %r260, %r261, %r277, %r278, %r279;
	// end inline asm
	// begin inline asm
	shfl.sync.down.b32 %r265, %r266, %r277, %r278, %r279;
	// end inline asm
	mov.b64 	%rd410, {%r260, %r265};
	mov.b64 	%fd23, %rd410;
	mov.b64 	{%r271, %r276}, %rd431;
	// begin inline asm
	shfl.sync.down.b32 %r270, %r271, %r277, %r278, %r279;
	// end inline asm
	// begin inline asm
	shfl.sync.down.b32 %r275, %r276, %r277, %r278, %r279;
	// end inline asm
	mov.b64 	%rd28, {%r270, %r275};
	setp.gt.s32 	%p220, %r259, 30;
	mov.u64 	%rd433, %rd431;
	mov.f64 	%fd226, %fd224;
	@%p220 bra 	$L__BB8_30;
	setp.lt.f64 	%p221, %fd224, %fd23;
	mov.u64 	%rd433, %rd28;
	mov.f64 	%fd226, %fd23;
	@%p221 bra 	$L__BB8_30;
	setp.gt.f64 	%p222, %fd224, %fd23;
	mov.u64 	%rd433, %rd431;
	mov.f64 	%fd226, %fd224;
	@%p222 bra 	$L__BB8_30;
	setp.lt.s64 	%p223, %rd431, %rd28;
	min.s64 	%rd433, %rd431, %rd28;
	selp.f64 	%fd226, %fd224, %fd23, %p223;
$L__BB8_30:
	mov.b64 	%rd411, %fd226;
	mov.b64 	{%r281, %r286}, %rd411;
	mov.b32 	%r297, 2;
	mov.b32 	%r298, 31;
	mov.b32 	%r299, -1;
	// begin inline asm
	shfl.sync.down.b32 %r280, %r281, %r297, %r298, %r299;
	// end inline asm
	// begin inline asm
	shfl.sync.down.b32 %r285, %r286, %r297, %r298, %r299;
	// end inline asm
	mov.b64 	%rd412, {%r280, %r285};
	mov.b64 	%fd26, %rd412;
	mov.b64 	{%r291, %r296}, %rd433;
	// begin inline asm
	shfl.sync.down.b32 %r290, %r291, %r297, %r298, %r299;
	// end inline asm
	// begin inline asm
	shfl.sync.down.b32 %r295, %r296, %r297, %r298, %r299;
	// end inline asm
	mov.b64 	%rd31, {%r290, %r295};
	setp.gt.s32 	%p224, %r259, 29;
	mov.u64 	%rd434, %rd433;
	mov.f64 	%fd227, %fd226;
	@%p224 bra 	$L__BB8_34;
	setp.lt.f64 	%p225, %fd226, %fd26;
	mov.u64 	%rd434, %rd31;
	mov.f64 	%fd227, %fd26;
	@%p225 bra 	$L__BB8_34;
	setp.gt.f64 	%p226, %fd226, %fd26;
	mov.u64 	%rd434, %rd433;
	mov.f64 	%fd227, %fd226;
	@%p226 bra 	$L__BB8_34;
	setp.lt.s64 	%p227, %rd433, %rd31;
	min.s64 	%rd434, %rd433, %rd31;
	selp.f64 	%fd227, %fd226, %fd26, %p227;
$L__BB8_34:
	mov.b64 	%rd413, %fd227;
	mov.b64 	{%r301, %r306}, %rd413;
	mov.b32 	%r317, 4;
	mov.b32 	%r318, 31;
	mov.b32 	%r319, -1;
	// begin inline asm
	shfl.sync.down.b32 %r300, %r301, %r317, %r318, %r319;
	// end inline asm
	// begin inline asm
	shfl.sync.down.b32 %r305, %r306, %r317, %r318, %r319;
	// end inline asm
	mov.b64 	%rd414, {%r300, %r305};
	mov.b64 	%fd29, %rd414;
	mov.b64 	{%r311, %r316}, %rd434;
	// begin inline asm
	shfl.sync.down.b32 %r310, %r311, %r317, %r318, %r319;
	// end inline asm
	// begin inline asm
	shfl.sync.down.b32 %r315, %r316, %r317, %r318, %r319;
	// end inline asm
	mov.b64 	%rd34, {%r310, %r315};
	setp.gt.s32 	%p228, %r259, 27;
	mov.u64 	%rd435, %rd434;
	mov.f64 	%fd228, %fd227;
	@%p228 bra 	$L__BB8_38;
	setp.lt.f64 	%p229, %fd227, %fd29;
	mov.u64 	%rd435, %rd34;
	mov.f64 	%fd228, %fd29;
	@%p229 bra 	$L__BB8_38;
	setp.gt.f64 	%p230, %fd227, %fd29;
	mov.u64 	%rd435, %rd434;
	mov.f64 	%fd228, %fd227;
	@%p230 bra 	$L__BB8_38;
	setp.lt.s64 	%p231, %rd434, %rd34;
	min.s64 	%rd435, %rd434, %rd34;
	selp.f64 	%fd228, %fd227, %fd29, %p231;
$L__BB8_38:
	mov.b64 	%rd415, %fd228;
	mov.b64 	{%r321, %r326}, %rd415;
	mov.b32 	%r337, 8;
	mov.b32 	%r338, 31;
	mov.b32 	%r339, -1;
	// begin inline asm
	shfl.sync.down.b32 %r320, %r321, %r337, %r338, %r339;
	// end inline asm
	// begin inline asm
	shfl.sync.down.b32 %r325, %r326, %r337, %r338, %r339;
	// end inline asm
	mov.b64 	%rd416, {%r320, %r325};
	mov.b64 	%fd32, %rd416;
	mov.b64 	{%r331, %r336}, %rd435;
	// begin inline asm
	shfl.sync.down.b32 %r330, %r331, %r337, %r338, %r339;
	// end inline asm
	// begin inline asm
	shfl.sync.down.b32 %r335, %r336, %r337, %r338, %r339;
	// end inline asm
	mov.b64 	%rd37, {%r330, %r335};
	setp.gt.s32 	%p232, %r259, 23;
	mov.u64 	%rd436, %rd435;
	mov.f64 	%fd229, %fd228;
	@%p232 bra 	$L__BB8_42;
	setp.lt.f64 	%p233, %fd228, %fd32;
	mov.u64 	%rd436, %rd37;
	mov.f64 	%fd229, %fd32;
	@%p233 bra 	$L__BB8_42;
	setp.gt.f64 	%p234, %fd228, %fd32;
	mov.u64 	%rd436, %rd435;
	mov.f64 	%fd229, %fd228;
	@%p234 bra 	$L__BB8_42;
	setp.lt.s64 	%p235, %rd435, %rd37;
	min.s64 	%rd436, %rd435, %rd37;
	selp.f64 	%fd229, %fd228, %fd32, %p235;
$L__BB8_42:
	mov.b64 	%rd417, %fd229;
	mov.b64 	{%r341, %r346}, %rd417;
	mov.b32 	%r357, 16;
	mov.b32 	%r358, 31;
	mov.b32 	%r359, -1;
	// begin inline asm
	shfl.sync.down.b32 %r340, %r341, %r357, %r358, %r359;
	// end inline asm
	// begin inline asm
	shfl.sync.down.b32 %r345, %r346, %r357, %r358, %r359;
	// end inline asm
	mov.b64 	%rd418, {%r340, %r345};
	mov.b64 	%fd35, %rd418;
	mov.b64 	{%r351, %r356}, %rd436;
	// begin inline asm
	shfl.sync.down.b32 %r350, %r351, %r357, %r358, %r359;
	// end inline asm
	// begin inline asm
	shfl.sync.down.b32 %r355, %r356, %r357, %r358, %r359;
	// end inline asm
	mov.b64 	%rd40, {%r350, %r355};
	setp.gt.s32 	%p236, %r259, 15;
	mov.u64 	%rd507, %rd436;
	mov.f64 	%fd292, %fd229;
	@%p236 bra 	$L__BB8_46;
	setp.lt.f64 	%p237, %fd229, %fd35;
	mov.u64 	%rd507, %rd40;
	mov.f64 	%fd292, %fd35;
	@%p237 bra 	$L__BB8_46;
	setp.gt.f64 	%p238, %fd229, %fd35;
	mov.u64 	%rd507, %rd436;
	mov.f64 	%fd292, %fd229;
	@%p238 bra 	$L__BB8_46;
	setp.lt.s64 	%p239, %rd436, %rd40;
	min.s64 	%rd507, %rd436, %rd40;
	selp.f64 	%fd292, %fd229, %fd35, %p239;
$L__BB8_46:
	setp.ne.s32 	%p240, %r259, 0;
	@%p240 bra 	$L__BB8_48;
	shr.u32 	%r360, %r1, 1;
	and.b32  	%r361, %r360, 496;
	mov.u32 	%r362, _ZN6thrust24THRUST_300001_SM_1000_NS8cuda_cub4core6detail5shmemE;
	add.s32 	%r363, %r362, %r361;
	st.shared.f64 	[%r363+8], %fd292;
	st.shared.u64 	[%r363+16], %rd507;
$L__BB8_48:
	bar.sync 	0;
	setp.ne.s32 	%p241, %r1, 0;
	@%p241 bra 	$L__BB8_232;
	ld.shared.f64 	%fd38, [_ZN6thrust24THRUST_300001_SM_1000_NS8cuda_cub4core6detail5shmemE+24];
	ld.shared.u64 	%rd43, [_ZN6thrust24THRUST_300001_SM_1000_NS8cuda_cub4core6detail5shmemE+32];
	setp.lt.f64 	%p242, %fd292, %fd38;
	mov.u64 	%rd438, %rd43;
	mov.f64 	%fd231, %fd38;
	@%p242 bra 	$L__BB8_52;
	setp.lt.f64 	%p243, %fd38, %fd292;
	mov.u64 	%rd438, %rd507;
	mov.f64 	%fd231, %fd292;
	@%p243 bra 	$L__BB8_52;
	setp.lt.s64 	%p244, %rd507, %rd43;
	min.s64 	%rd438, %rd507, %rd43;
	selp.f64 	%fd231, %fd292, %fd38, %p244;
$L__BB8_52:
	ld.shared.f64 	%fd41, [_ZN6thrust24THRUST_300001_SM_1000_NS8cuda_cub4core6detail5shmemE+40];
	ld.shared.u64 	%rd46, [_ZN6thrust24THRUST_300001_SM_1000_NS8cuda_cub4core6detail5shmemE+48];
	setp.lt.f64 	%p245, %fd231, %fd41;
	mov.u64 	%rd439, %rd46;
	mov.f64 	%fd232, %fd41;
	@%p245 bra 	$L__BB8_55;
	setp.lt.f64 	%p246, %fd41, %fd231;
	mov.u64 	%rd439, %rd438;
	mov.f64 	%fd232, %fd231;
	@%p246 bra 	$L__BB8_55;
	setp.lt.s64 	%p247, %rd438, %rd46;
	min.s64 	%rd439, %rd438, %rd46;
	selp.f64 	%fd232, %fd231, %fd41, %p247;
$L__BB8_55:
	ld.shared.f64 	%fd44, [_ZN6thrust24THRUST_300001_SM_1000_NS8cuda_cub4core6detail5shmemE+56];
	ld.shared.u64 	%rd49, [_ZN6thrust24THRUST_300001_SM_1000_NS8cuda_cub4core6detail5shmemE+64];
	setp.lt.f64 	%p248, %fd232, %fd44;
	mov.u64 	%rd440, %rd49;
	mov.f64 	%fd233, %fd44;
	@%p248 bra 	$L__BB8_58;
	setp.lt.f64 	%p249, %fd44, %fd232;
	mov.u64 	%rd440, %rd439;
	mov.f64 	%fd233, %fd232;
	@%p249 bra 	$L__BB8_58;
	setp.lt.s64 	%p250, %rd439, %rd49;
	min.s64 	%rd440, %rd439, %rd49;
	selp.f64 	%fd233, %fd232, %fd44, %p250;
$L__BB8_58:
	ld.shared.f64 	%fd47, [_ZN6thrust24THRUST_300001_SM_1000_NS8cuda_cub4core6detail5shmemE+72];
	ld.shared.u64 	%rd52, [_ZN6thrust24THRUST_300001_SM_1000_NS8cuda_cub4core6detail5shmemE+80];
	setp.lt.f64 	%p251, %fd233, %fd47;
	mov.u64 	%rd441, %rd52;
	mov.f64 	%fd234, %fd47;
	@%p251 bra 	$L__BB8_61;
	setp.lt.f64 	%p252, %fd47, %fd233;
	mov.u64 	%rd441, %rd440;
	mov.f64 	%fd234, %fd233;
	@%p252 bra 	$L__BB8_61;
	setp.lt.s64 	%p253, %rd440, %rd52;
	min.s64 	%rd441, %rd440, %rd52;
	selp.f64 	%fd234, %fd233, %fd47, %p253;
$L__BB8_61:
	ld.shared.f64 	%fd50, [_ZN6thrust24THRUST_300001_SM_1000_NS8cuda_cub4core6detail5shmemE+88];
	ld.shared.u64 	%rd55, [_ZN6thrust24THRUST_300001_SM_1000_NS8cuda_cub4core6detail5shmemE+96];
	setp.lt.f64 	%p254, %fd234, %fd50;
	mov.u64 	%rd442, %rd55;
	mov.f64 	%fd235, %fd50;
	@%p254 bra 	$L__BB8_64;
	setp.lt.f64 	%p255, %fd50, %fd234;
	mov.u64 	%rd442, %rd441;
	mov.f64 	%fd235, %fd234;
	@%p255 bra 	$L__BB8_64;
	setp.lt.s64 	%p256, %rd441, %rd55;
	min.s64 	%rd442, %rd441, %rd55;
	selp.f64 	%fd235, %fd234, %fd50, %p256;
$L__BB8_64:
	ld.shared.f64 	%fd53, [_ZN6thrust24THRUST_300001_SM_1000_NS8cuda_cub4core6detail5shmemE+104];
	ld.shared.u64 	%rd58, [_ZN6thrust24THRUST_300001_SM_1000_NS8cuda_cub4core6detail5shmemE+112];
	setp.lt.f64 	%p257, %fd235, %fd53;
	mov.u64 	%rd443, %rd58;
	mov.f64 	%fd236, %fd53;
	@%p257 bra 	$L__BB8_67;
	setp.lt.f64 	%p258, %fd53, %fd235;
	mov.u64 	%rd443, %rd442;
	mov.f64 	%fd236, %fd235;
	@%p258 bra 	$L__BB8_67;
	setp.lt.s64 	%p259, %rd442, %rd58;
	min.s64 	%rd443, %rd442, %rd58;
	selp.f64 	%fd236, %fd235, %fd53, %p259;
$L__BB8_67:
	ld.shared.f64 	%fd56, [_ZN6thrust24THRUST_300001_SM_1000_NS8cuda_cub4core6detail5shmemE+120];
	ld.shared.u64 	%rd61, [_ZN6thrust24THRUST_300001_SM_1000_NS8cuda_cub4core6detail5shmemE+128];
	setp.lt.f64 	%p260, %fd236, %fd56;
	mov.u64 	%rd507, %rd61;
	mov.f64 	%fd292, %fd56;
	@%p260 bra 	$L__BB8_232;
	setp.lt.f64 	%p261, %fd56, %fd236;
	mov.u64 	%rd507, %rd443;
	mov.f64 	%fd292, %fd236;
	@%p261 bra 	$L__BB8_232;
	setp.lt.s64 	%p262, %rd443, %rd61;
	min.s64 	%rd507, %rd443, %rd61;
	selp.f64 	%fd292, %fd236, %fd56, %p262;
	bra.uni 	$L__BB8_232;
$L__BB8_70:
	// begin inline asm
	mov.u32 %r146, %laneid;
	// end inline asm
	and.b32  	%r167, %r1, 992;
	add.s32 	%r168, %r167, 32;
	setp.gt.s32 	%p169, %r168, %r29;
	not.b32 	%r169, %r167;
	add.s32 	%r170, %r29, %r169;
	selp.b32 	%r165, %r170, 31, %p169;
	mov.b64 	%rd399, %fd224;
	mov.b64 	{%r148, %r153}, %rd399;
	mov.b32 	%r164, 1;
	mov.b32 	%r166, -1;
	// begin inline asm
	shfl.sync.down.b32 %r147, %r148, %r164, %r165, %r166;
	// end inline asm
	// begin inline asm
	shfl.sync.down.b32 %r152, %r153, %r164, %r165, %r166;
	// end inline asm
	mov.b64 	%rd400, {%r147, %r152};
	mov.b64 	%fd58, %rd400;
	mov.b64 	{%r158, %r163}, %rd431;
	// begin inline asm
	shfl.sync.down.b32 %r157, %r158, %r164, %r165, %r166;
	// end inline asm
	// begin inline asm
	shfl.sync.down.b32 %r162, %r163, %r164, %r165, %r166;
	// end inline asm
	mov.b64 	%rd63, {%r157, %r162};
	setp.ge.s32 	%p170, %r146, %r165;
	mov.u64 	%rd444, %rd431;
	mov.f64 	%fd237, %fd224;
	@%p170 bra 	$L__BB8_74;
	setp.lt.f64 	%p171, %fd224, %fd58;
	mov.u64 	%rd444, %rd63;
	mov.f64 	%fd237, %fd58;
	@%p171 bra 	$L__BB8_74;
	setp.gt.f64 	%p172, %fd224, %fd58;
	mov.u64 	%rd444, %rd431;
	mov.f64 	%fd237, %fd224;
	@%p172 bra 	$L__BB8_74;
	setp.lt.s64 	%p173, %rd431, %rd63;
	min.s64 	%rd444, %rd431, %rd63;
	selp.f64 	%fd237, %fd224, %fd58, %p173;
$L__BB8_74:
	mov.b64 	%rd401, %fd237;
	mov.b64 	{%r172, %r177}, %rd401;
	mov.b32 	%r188, 2;
	mov.b32 	%r190, -1;
	// begin inline asm
	shfl.sync.down.b32 %r171, %r172, %r188, %r165, %r190;
	// end inline asm
	// begin inline asm
	shfl.sync.down.b32 %r176, %r177, %r188, %r165, %r190;
	// end inline asm
	mov.b64 	%rd402, {%r171, %r176};
	mov.b64 	%fd61, %rd402;
	mov.b64 	{%r182, %r187}, %rd444;
	// begin inline asm
	shfl.sync.down.b32 %r181, %r182, %r188, %r165, %r190;
	// end inline asm
	// begin inline asm
	shfl.sync.down.b32 %r186, %r187, %r188, %r165, %r190;
	// end inline asm
	mov.b64 	%rd66, {%r181, %r186};
	add.s32 	%r191, %r146, 2;
	setp.gt.s32 	%p174, %r191, %r165;
	mov.u64 	%rd445, %rd444;
	mov.f64 	%fd238, %fd237;
	@%p174 bra 	$L__BB8_78;
	setp.lt.f64 	%p175, %fd237, %fd61;
	mov.u64 	%rd445, %rd66;
	mov.f64 	%fd238, %fd61;
	@%p175 bra 	$L__BB8_78;
	setp.gt.f64 	%p176, %fd237, %fd61;
	mov.u64 	%rd445, %rd444;
	mov.f64 	%fd238, %fd237;
	@%p176 bra 	$L__BB8_78;
	setp.lt.s64 	%p177, %rd444, %rd66;
	min.s64 	%rd445, %rd444, %rd66;
	selp.f64 	%fd238, %fd237, %fd61, %p177;
$L__BB8_78:
	mov.b64 	%rd403, %fd238;
	mov.b64 	{%r193, %r198}, %rd403;
	mov.b32 	%r209, 4;
	mov.b32 	%r211, -1;
	// begin inline asm
	shfl.sync.down.b32 %r192, %r193, %r209, %r165, %r211;
	// end inline asm
	// begin inline asm
	shfl.sync.down.b32 %r197, %r198, %r209, %r165, %r211;
	// end inline asm
	mov.b64 	%rd404, {%r192, %r197};
	mov.b64 	%fd64, %rd404;
	mov.b64 	{%r203, %r208}, %rd445;
	// begin inline asm
	shfl.sync.down.b32 %r202, %r203, %r209, %r165, %r211;
	// end inline asm
	// begin inline asm
	shfl.sync.down.b32 %r207, %r208, %r209, %r165, %r211;
	// end inline asm
	mov.b64 	%rd69, {%r202, %r207};
	add.s32 	%r212, %r146, 4;
	setp.gt.s32 	%p178, %r212, %r165;
	mov.u64 	%rd446, %rd445;
	mov.f64 	%fd239, %fd238;
	@%p178 bra 	$L__BB8_82;
	setp.lt.f64 	%p179, %fd238, %fd64;
	mov.u64 	%rd446, %rd69;
	mov.f64 	%fd239, %fd64;
	@%p179 bra 	$L__BB8_82;
	setp.gt.f64 	%p180, %fd238, %fd64;
	mov.u64 	%rd446, %rd445;
	mov.f64 	%fd239, %fd238;
	@%p180 bra 	$L__BB8_82;
	setp.lt.s64 	%p181, %rd445, %rd69;
	min.s64 	%rd446, %rd445, %rd69;
	selp.f64 	%fd239, %fd238, %fd64, %p181;
$L__BB8_82:
	mov.b64 	%rd405, %fd239;
	mov.b64 	{%r214, %r219}, %rd405;
	mov.b32 	%r230, 8;
	mov.b32 	%r232, -1;
	// begin inline asm
	shfl.sync.down.b32 %r213, %r214, %r230, %r165, %r232;
	// end inline asm
	// begin inline asm
	shfl.sync.down.b32 %r218, %r219, %r230, %r165, %r232;
	// end inline asm
	mov.b64 	%rd406, {%r213, %r218};
	mov.b64 	%fd67, %rd406;
	mov.b64 	{%r224, %r229}, %rd446;
	// begin inline asm
	shfl.sync.down.b32 %r223, %r224, %r230, %r165, %r232;
	// end inline asm
	// begin inline asm
	shfl.sync.down.b32 %r228, %r229, %r230, %r165, %r232;
	// end inline asm
	mov.b64 	%rd72, {%r223, %r228};
	add.s32 	%r233, %r146, 8;
	setp.gt.s32 	%p182, %r233, %r165;
	mov.u64 	%rd447, %rd446;
	mov.f64 	%fd240, %fd239;
	@%p182 bra 	$L__BB8_86;
	setp.lt.f64 	%p183, %fd239, %fd67;
	mov.u64 	%rd447, %rd72;
	mov.f64 	%fd240, %fd67;
	@%p183 bra 	$L__BB8_86;
	setp.gt.f64 	%p184, %fd239, %fd67;
	mov.u64 	%rd447, %rd446;
	mov.f64 	%fd240, %fd239;
	@%p184 bra 	$L__BB8_86;
	setp.lt.s64 	%p185, %rd446, %rd72;
	min.s64 	%rd447, %rd446, %rd72;
	selp.f64 	%fd240, %fd239, %fd67, %p185;
$L__BB8_86:
	mov.b64 	%rd407, %fd240;
	mov.b64 	{%r235, %r240}, %rd407;
	mov.b32 	%r251, 16;
	mov.b32 	%r253, -1;
	// begin inline asm
	shfl.sync.down.b32 %r234, %r235, %r251, %r165, %r253;
	// end inline asm
	// begin inline asm
	shfl.sync.down.b32 %r239, %r240, %r251, %r165, %r253;
	// end inline asm
	mov.b64 	%rd408, {%r234, %r239};
	mov.b64 	%fd70, %rd408;
	mov.b64 	{%r245, %r250}, %rd447;
	// begin inline asm
	shfl.sync.down.b32 %r244, %r245, %r251, %r165, %r253;
	// end inline asm
	// begin inline asm
	shfl.sync.down.b32 %r249, %r250, %r251, %r165, %r253;
	// end inline asm
	mov.b64 	%rd75, {%r244, %r249};
	add.s32 	%r254, %r146, 16;
	setp.gt.s32 	%p186, %r254, %r165;
	mov.u64 	%rd507, %rd447;
	mov.f64 	%fd292, %fd240;
	@%p186 bra 	$L__BB8_90;
	setp.lt.f64 	%p187, %fd240, %fd70;
	mov.u64 	%rd507, %rd75;
	mov.f64 	%fd292, %fd70;
	@%p187 bra 	$L__BB8_90;
	setp.gt.f64 	%p188, %fd240, %fd70;
	mov.u64 	%rd507, %rd447;
	mov.f64 	%fd292, %fd240;
	@%p188 bra 	$L__BB8_90;
	setp.lt.s64 	%p189, %rd447, %rd75;
	min.s64 	%rd507, %rd447, %rd75;
	selp.f64 	%fd292, %fd240, %fd70, %p189;
$L__BB8_90:
	setp.ne.s32 	%p190, %r146, 0;
	@%p190 bra 	$L__BB8_92;
	shr.u32 	%r255, %r1, 1;
	and.b32  	%r256, %r255, 496;
	mov.u32 	%r257, _ZN6thrust24THRUST_300001_SM_1000_NS8cuda_cub4core6detail5shmemE;
	add.s32 	%r258, %r257, %r256;
	st.shared.f64 	[%r258+8], %fd292;
	st.shared.u64 	[%r258+16], %rd507;
$L__BB8_92:
	bar.sync 	0;
	setp.ne.s32 	%p191, %r1, 0;
	@%p191 bra 	$L__BB8_232;
	setp.lt.s32 	%p192, %r29, 33;
	mov.f64 	%fd242, %fd292;
	mov.u64 	%rd449, %rd507;
	@%p192 bra 	$L__BB8_97;
	ld.shared.f64 	%fd73, [_ZN6thrust24THRUST_300001_SM_1000_NS8cuda_cub4core6detail5shmemE+24];
	ld.shared.u64 	%rd78, [_ZN6thrust24THRUST_300001_SM_1000_NS8cuda_cub4core6detail5shmemE+32];
	setp.lt.f64 	%p193, %fd292, %fd73;
	mov.f64 	%fd242, %fd73;
	mov.u64 	%rd449, %rd78;
	@%p193 bra 	$L__BB8_97;
	setp.lt.f64 	%p194, %fd73, %fd292;
	mov.f64 	%fd242, %fd292;
	mov.u64 	%rd449, %rd507;
	@%p194 bra 	$L__BB8_97;
	setp.lt.s64 	%p195, %rd507, %rd78;
	min.s64 	%rd449, %rd507, %rd78;
	selp.f64 	%fd242, %fd292, %fd73, %p195;
$L__BB8_97:
	setp.lt.s32 	%p196, %r29, 65;
	mov.f64 	%fd243, %fd242;
	mov.u64 	%rd450, %rd449;
	@%p196 bra 	$L__BB8_101;
	ld.shared.f64 	%fd76, [_ZN6thrust24THRUST_300001_SM_1000_NS8cuda_cub4core6detail5shmemE+40];
	ld.shared.u64 	%rd81, [_ZN6thrust24THRUST_300001_SM_1000_NS8cuda_cub4core6detail5shmemE+48];
	setp.lt.f64 	%p197, %fd242, %fd76;
	mov.f64 	%fd243, %fd76;
	mov.u64 	%rd450, %rd81;
	@%p197 bra 	$L__BB8_101;
	setp.lt.f64 	%p198, %fd76, %fd242;
	mov.f64 	%fd243, %fd242;
	mov.u64 	%rd450, %rd449;
	@%p198 bra 	$L__BB8_101;
	setp.lt.s64 	%p199, %rd449, %rd81;
	selp.f64 	%fd243, %fd242, %fd76, %p199;
	min.s64 	%rd450, %rd449, %rd81;
$L__BB8_101:
	setp.lt.s32 	%p200, %r29, 97;
	mov.f64 	%fd244, %fd243;
	mov.u64 	%rd451, %rd450;
	@%p200 bra 	$L__BB8_105;
	ld.shared.f64 	%fd79, [_ZN6thrust24THRUST_300001_SM_1000_NS8cuda_cub4core6detail5shmemE+56];
	ld.shared.u64 	%rd84, [_ZN6thrust24THRUST_300001_SM_1000_NS8cuda_cub4core6detail5shmemE+64];
	setp.lt.f64 	%p201, %fd243, %fd79;
	mov.f64 	%fd244, %fd79;
	mov.u64 	%rd451, %rd84;
	@%p201 bra 	$L__BB8_105;
	setp.lt.f64 	%p202, %fd79, %fd243;
	mov.f64 	%fd244, %fd243;
	mov.u64 	%rd451, %rd450;
	@%p202 bra 	$L__BB8_105;
	setp.lt.s64 	%p203, %rd450, %rd84;
	selp.f64 	%fd244, %fd243, %fd79, %p203;
	min.s64 	%rd451, %rd450, %rd84;
$L__BB8_105:
	setp.lt.s32 	%p204, %r29, 129;
	mov.f64 	%fd245, %fd244;
	mov.u64 	%rd452, %rd451;
	@%p204 bra 	$L__BB8_109;
	ld.shared.f64 	%fd82, [_ZN6thrust24THRUST_300001_SM_1000_NS8cuda_cub4core6detail5shmemE+72];
	ld.shared.u64 	%rd87, [_ZN6thrust24THRUST_300001_SM_1000_NS8cuda_cub4core6detail5shmemE+80];
	setp.lt.f64 	%p205, %fd244, %fd82;
	mov.f64 	%fd245, %fd82;
	mov.u64 	%rd452, %rd87;
	@%p205 bra 	$L__BB8_109;
	setp.lt.f64 	%p206, %fd82, %fd244;
	mov.f64 	%fd245, %fd244;
	mov.u64 	%rd452, %rd451;
	@%p206 bra 	$L__BB8_109;
	setp.lt.s64 	%p207, %rd451, %rd87;
	selp.f64 	%fd245, %fd244, %fd82, %p207;
	min.s64 	%rd452, %rd451, %rd87;
$L__BB8_109:
	setp.lt.s32 	%p208, %r29, 161;
	mov.f64 	%fd246, %fd245;
	mov.u64 	%rd453, %rd452;
	@%p208 bra 	$L__BB8_113;
	ld.shared.f64 	%fd85, [_ZN6thrust24THRUST_300001_SM_1000_NS8cuda_cub4core6detail5shmemE+88];
	ld.shared.u64 	%rd90, [_ZN6thrust24THRUST_300001_SM_1000_NS8cuda_cub4core6detail5shmemE+96];
	setp.lt.f64 	%p209, %fd245, %fd85;
	mov.f64 	%fd246, %fd85;
	mov.u64 	%rd453, %rd90;
	@%p209 bra 	$L__BB8_113;
	setp.lt.f64 	%p210, %fd85, %fd245;
	mov.f64 	%fd246, %fd245;
	mov.u64 	%rd453, %rd452;
	@%p210 bra 	$L__BB8_113;
	setp.lt.s64 	%p211, %rd452, %rd90;
	selp.f64 	%fd246, %fd245, %fd85, %p211;
	min.s64 	%rd453, %rd452, %rd90;
$L__BB8_113:
	setp.lt.s32 	%p212, %r29, 193;
	mov.f64 	%fd247, %fd246;
	mov.u64 	%rd454, %rd453;
	@%p212 bra 	$L__BB8_117;
	ld.shared.f64 	%fd88, [_ZN6thrust24THRUST_300001_SM_1000_NS8cuda_cub4core6detail5shmemE+104];
	ld.shared.u64 	%rd93, [_ZN6thrust24THRUST_300001_SM_1000_NS8cuda_cub4core6detail5shmemE+112];
	setp.lt.f64 	%p213, %fd246, %fd88;
	mov.f64 	%fd247, %fd88;
	mov.u64 	%rd454, %rd93;
	@%p213 bra 	$L__BB8_117;
	setp.lt.f64 	%p214, %fd88, %fd246;
	mov.f64 	%fd247, %fd246;
	mov.u64 	%rd454, %rd453;
	@%p214 bra 	$L__BB8_117;
	setp.lt.s64 	%p215, %rd453, %rd93;
	selp.f64 	%fd247, %fd246, %fd88, %p215;
	min.s64 	%rd454, %rd453, %rd93;
$L__BB8_117:
	setp.lt.s32 	%p216, %r29, 225;
	mov.u64 	%rd507, %rd454;
	mov.f64 	%fd292, %fd247;
	@%p216 bra 	$L__BB8_232;
	ld.shared.f64 	%fd91, [_ZN6thrust24THRUST_300001_SM_1000_NS8cuda_cub4core6detail5shmemE+120];
	ld.shared.u64 	%rd96, [_ZN6thrust24THRUST_300001_SM_1000_NS8cuda_cub4core6detail5shmemE+128];
	setp.lt.f64 	%p217, %fd247, %fd91;
	mov.u64 	%rd507, %rd96;
	mov.f64 	%fd292, %fd91;
	@%p217 bra 	$L__BB8_232;
	setp.lt.f64 	%p218, %fd91, %fd247;
	mov.u64 	%rd507, %rd454;
	mov.f64 	%fd292, %fd247;
	@%p218 bra 	$L__BB8_232;
	setp.lt.s64 	%p219, %rd454, %rd96;
	selp.f64 	%fd292, %fd247, %fd91, %p219;
	min.s64 	%rd507, %rd454, %rd96;
	bra.uni 	$L__BB8_232;
$L__BB8_121:
	mov.u32 	%r16, %tid.x;
	cvt.u64.u32 	%rd98, %r16;
	mul.wide.u32 	%rd259, %r16, 16;
	add.s64 	%rd240, %rd237, %rd259;
	// begin inline asm
	ld.global.nc.u64 %rd239, [%rd240];
	// end inline asm
	add.s64 	%rd242, %rd240, 8;
	// begin inline asm
	ld.global.nc.u64 %rd241, [%rd242];
	// end inline asm
	mov.b64 	%fd93, %rd239;
	add.s64 	%rd244, %rd240, 4096;
	// begin inline asm
	ld.global.nc.u64 %rd243, [%rd244];
	// end inline asm
	add.s64 	%rd246, %rd240, 4104;
	// begin inline asm
	ld.global.nc.u64 %rd455, [%rd246];
	// end inline asm
	mov.b64 	%fd248, %rd243;
	add.s64 	%rd248, %rd240, 8192;
	// begin inline asm
	ld.global.nc.u64 %rd247, [%rd248];
	// end inline asm
	add.s64 	%rd250, %rd240, 8200;
	// begin inline asm
	ld.global.nc.u64 %rd456, [%rd250];
	// end inline asm
	mov.b64 	%fd249, %rd247;
	add.s64 	%rd252, %rd240, 12288;
	// begin inline asm
	ld.global.nc.u64 %rd251, [%rd252];
	// end inline asm
	add.s64 	%rd254, %rd240, 12296;
	// begin inline asm
	ld.global.nc.u64 %rd457, [%rd254];
	// end inline asm
	mov.b64 	%fd250, %rd251;
	add.s64 	%rd256, %rd240, 16384;
	// begin inline asm
	ld.global.nc.u64 %rd255, [%rd256];
	// end inline asm
	add.s64 	%rd258, %rd240, 16392;
	// begin inline asm
	ld.global.nc.u64 %rd494, [%rd258];
	// end inline asm
	mov.b64 	%fd279, %rd255;
	setp.lt.f64 	%p3, %fd93, %fd248;
	@%p3 bra 	$L__BB8_123;
	setp.lt.f64 	%p4, %fd248, %fd93;
	setp.lt.s64 	%p5, %rd241, %rd455;
	or.pred  	%p6, %p4, %p5;
	selp.f64 	%fd248, %fd93, %fd248, %p6;
	selp.b64 	%rd455, %rd241, %rd455, %p6;
$L__BB8_123:
	setp.lt.f64 	%p7, %fd248, %fd249;
	@%p7 bra 	$L__BB8_125;
	setp.gt.f64 	%p8, %fd248, %fd249;
	setp.lt.s64 	%p9, %rd455, %rd456;
	or.pred  	%p10, %p8, %p9;
	selp.f64 	%fd249, %fd248, %fd249, %p10;
	selp.b64 	%rd456, %rd455, %rd456, %p10;
$L__BB8_125:
	setp.lt.f64 	%p11, %fd249, %fd250;
	@%p11 bra 	$L__BB8_127;
	setp.gt.f64 	%p12, %fd249, %fd250;
	setp.lt.s64 	%p13, %rd456, %rd457;
	or.pred  	%p14, %p12, %p13;
	selp.f64 	%fd250, %fd249, %fd250, %p14;
	selp.b64 	%rd457, %rd456, %rd457, %p14;
$L__BB8_127:
	setp.lt.f64 	%p15, %fd250, %fd279;
	@%p15 bra 	$L__BB8_129;
	setp.gt.f64 	%p16, %fd250, %fd279;
	setp.lt.s64 	%p17, %rd457, %rd494;
	or.pred  	%p18, %p16, %p17;
	selp.f64 	%fd279, %fd250, %fd279, %p18;
	selp.b64 	%rd494, %rd457, %rd494, %p18;
$L__BB8_129:
	setp.lt.u32 	%p19, %r29, 2560;
	mov.b64 	%rd473, 1280;
	@%p19 bra 	$L__BB8_165;
	add.s64 	%rd263, %rd1, -2560;
	mul.hi.u64 	%rd264, %rd263, -3689348814741910323;
	shr.u64 	%rd113, %rd264, 10;
	setp.lt.u64 	%p20, %rd263, 1280;
	mov.b64 	%rd473, 1280;
	@%p20 bra 	$L__BB8_153;
	add.s64 	%rd266, %rd113, 1;
	and.b64  	%rd459, %rd266, 36028797018963966;
	shl.b64 	%rd267, %rd98, 4;
	add.s64 	%rd268, %rd267, %rd237;
	add.s64 	%rd460, %rd268, 57352;
	mov.b64 	%rd473, 1280;
$L__BB8_132:
	add.s64 	%rd270, %rd460, -36872;
	// begin inline asm
	ld.global.nc.u64 %rd269, [%rd270];
	// end inline asm
	add.s64 	%rd272, %rd460, -36864;
	// begin inline asm
	ld.global.nc.u64 %rd463, [%rd272];
	// end inline asm
	mov.b64 	%fd253, %rd269;
	add.s64 	%rd274, %rd460, -32776;
	// begin inline asm
	ld.global.nc.u64 %rd273, [%rd274];
	// end inline asm
	add.s64 	%rd276, %rd460, -32768;
	// begin inline asm
	ld.global.nc.u64 %rd464, [%rd276];
	// end inline asm
	mov.b64 	%fd254, %rd273;
	add.s64 	%rd278, %rd460, -28680;
	// begin inline asm
	ld.global.nc.u64 %rd277, [%rd278];
	// end inline asm
	add.s64 	%rd280, %rd460, -28672;
	// begin inline asm
	ld.global.nc.u64 %rd465, [%rd280];
	// end inline asm
	mov.b64 	%fd255, %rd277;
	add.s64 	%rd282, %rd460, -24584;
	// begin inline asm
	ld.global.nc.u64 %rd281, [%rd282];
	// end inline asm
	add.s64 	%rd284, %rd460, -24576;
	// begin inline asm
	ld.global.nc.u64 %rd466, [%rd284];
	// end inline asm
	mov.b64 	%fd256, %rd281;
	add.s64 	%rd286, %rd460, -20488;
	// begin inline asm
	ld.global.nc.u64 %rd285, [%rd286];
	// end inline asm
	add.s64 	%rd288, %rd460, -20480;
	// begin inline asm
	ld.global.nc.u64 %rd467, [%rd288];
	// end inline asm
	mov.b64 	%fd257, %rd285;
	setp.lt.f64 	%p21, %fd279, %fd253;
	@%p21 bra 	$L__BB8_134;
	setp.gt.f64 	%p22, %fd279, %fd253;
	setp.lt.s64 	%p23, %rd494, %rd463;
	or.pred  	%p24, %p22, %p23;
	selp.f64 	%fd253, %fd279, %fd253, %p24;
	selp.b64 	%rd463, %rd494, %rd463, %p24;
$L__BB8_134:
	setp.lt.f64 	%p25, %fd253, %fd254;
	@%p25 bra 	$L__BB8_136;
	setp.gt.f64 	%p26, %fd253, %fd254;
	setp.lt.s64 	%p27, %rd463, %rd464;
	or.pred  	%p28, %p26, %p27;
	selp.f64 	%fd254, %fd253, %fd254, %p28;
	selp.b64 	%rd464, %rd463, %rd464, %p28;
$L__BB8_136:
	setp.lt.f64 	%p29, %fd254, %fd255;
	@%p29 bra 	$L__BB8_138;
	setp.gt.f64 	%p30, %fd254, %fd255;
	setp.lt.s64 	%p31, %rd464, %rd465;
	or.pred  	%p32, %p30, %p31;
	selp.f64 	%fd255, %fd254, %fd255, %p32;
	selp.b64 	%rd465, %rd464, %rd465, %p32;
$L__BB8_138:
	setp.lt.f64 	%p33, %fd255, %fd256;
	@%p33 bra 	$L__BB8_140;
	setp.gt.f64 	%p34, %fd255, %fd256;
	setp.lt.s64 	%p35, %rd465, %rd466;
	or.pred  	%p36, %p34, %p35;
	selp.f64 	%fd256, %fd255, %fd256, %p36;
	selp.b64 	%rd466, %rd465, %rd466, %p36;
$L__BB8_140:
	setp.lt.f64 	%p37, %fd256, %fd257;
	@%p37 bra 	$L__BB8_142;
	setp.gt.f64 	%p38, %fd256, %fd257;
	setp.lt.s64 	%p39, %rd466, %rd467;
	or.pred  	%p40, %p38, %p39;
	selp.f64 	%fd257, %fd256, %fd257, %p40;
	selp.b64 	%rd467, %rd466, %rd467, %p40;
$L__BB8_142:
	add.s64 	%rd290, %rd460, -16392;
	// begin inline asm
	ld.global.nc.u64 %rd289, [%rd290];
	// end inline asm
	add.s64 	%rd292, %rd460, -16384;
	// begin inline asm
	ld.global.nc.u64 %rd468, [%rd292];
	// end inline asm
	mov.b64 	%fd258, %rd289;
	add.s64 	%rd294, %rd460, -12296;
	// begin inline asm
	ld.global.nc.u64 %rd293, [%rd294];
	// end inline asm
	add.s64 	%rd296, %rd460, -12288;
	// begin inline asm
	ld.global.nc.u64 %rd469, [%rd296];
	// end inline asm
	mov.b64 	%fd259, %rd293;
	add.s64 	%rd298, %rd460, -8200;
	// begin inline asm
	ld.global.nc.u64 %rd297, [%rd298];
	// end inline asm
	add.s64 	%rd300, %rd460, -8192;
	// begin inline asm
	ld.global.nc.u64 %rd470, [%rd300];
	// end inline asm
	mov.b64 	%fd260, %rd297;
	add.s64 	%rd302, %rd460, -4104;
	// begin inline asm
	ld.global.nc.u64 %rd301, [%rd302];
	// end inline asm
	add.s64 	%rd304, %rd460, -4096;
	// begin inline asm
	ld.global.nc.u64 %rd471, [%rd304];
	// end inline asm
	mov.b64 	%fd261, %rd301;
	add.s64 	%rd306, %rd460, -8;
	// begin inline asm
	ld.global.nc.u64 %rd305, [%rd306];
	// end inline asm
	// begin inline asm
	ld.global.nc.u64 %rd494, [%rd460];
	// end inline asm
	mov.b64 	%fd279, %rd305;
	setp.lt.f64 	%p41, %fd257, %fd258;
	@%p41 bra 	$L__BB8_144;
	setp.gt.f64 	%p42, %fd257, %fd258;
	setp.lt.s64 	%p43, %rd467, %rd468;
	or.pred  	%p44, %p42, %p43;
	selp.f64 	%fd258, %fd257, %fd258, %p44;
	selp.b64 	%rd468, %rd467, %rd468, %p44;
$L__BB8_144:
	setp.lt.f64 	%p45, %fd258, %fd259;
	@%p45 bra 	$L__BB8_146;
	setp.gt.f64 	%p46, %fd258, %fd259;
	setp.lt.s64 	%p47, %rd468, %rd469;
	or.pred  	%p48, %p46, %p47;
	selp.f64 	%fd259, %fd258, %fd259, %p48;
	selp.b64 	%rd469, %rd468, %rd469, %p48;
$L__BB8_146:
	setp.lt.f64 	%p49, %fd259, %fd260;
	@%p49 bra 	$L__BB8_148;
	setp.gt.f64 	%p50, %fd259, %fd260;
	setp.lt.s64 	%p51, %rd469, %rd470;
	or.pred  	%p52, %p50, %p51;
	selp.f64 	%fd260, %fd259, %fd260, %p52;
	selp.b64 	%rd470, %rd469, %rd470, %p52;
$L__BB8_148:
	setp.lt.f64 	%p53, %fd260, %fd261;
	@%p53 bra 	$L__BB8_150;
	setp.gt.f64 	%p54, %fd260, %fd261;
	setp.lt.s64 	%p55, %rd470, %rd471;
	or.pred  	%p56, %p54, %p55;
	selp.f64 	%fd261, %fd260, %fd261, %p56;
	selp.b64 	%rd471, %rd470, %rd471, %p56;
$L__BB8_150:
	setp.lt.f64 	%p57, %fd261, %fd279;
	@%p57 bra 	$L__BB8_152;
	setp.gt.f64 	%p58, %fd261, %fd279;
	setp.lt.s64 	%p59, %rd471, %rd494;
	or.pred  	%p60, %p58, %p59;
	selp.f64 	%fd279, %fd261, %fd279, %p60;
	selp.b64 	%rd494, %rd471, %rd494, %p60;
$L__BB8_152:
	add.s64 	%rd473, %rd473, 2560;
	add.s64 	%rd460, %rd460, 40960;
	add.s64 	%rd459, %rd459, -2;
	setp.ne.s64 	%p61, %rd459, 0;
	@%p61 bra 	$L__BB8_132;
$L__BB8_153:
	and.b64  	%rd309, %rd113, 1;
	setp.eq.b64 	%p62, %rd309, 1;
	@%p62 bra 	$L__BB8_165;
	shl.b64 	%rd330, %rd473, 4;
	add.s64 	%rd311, %rd240, %rd330;
	// begin inline asm
	ld.global.nc.u64 %rd310, [%rd311];
	// end inline asm
	add.s64 	%rd313, %rd311, 8;
	// begin inline asm
	ld.global.nc.u64 %rd477, [%rd313];
	// end inline asm
	mov.b64 	%fd265, %rd310;
	add.s64 	%rd315, %rd311, 4096;
	// begin inline asm
	ld.global.nc.u64 %rd314, [%rd315];
	// end inline asm
	add.s64 	%rd317, %rd311, 4104;
	// begin inline asm
	ld.global.nc.u64 %rd478, [%rd317];
	// end inline asm
	mov.b64 	%fd266, %rd314;
	add.s64 	%rd319, %rd311, 8192;
	// begin inline asm
	ld.global.nc.u64 %rd318, [%rd319];
	// end inline asm
	add.s64 	%rd321, %rd311, 8200;
	// begin inline asm
	ld.global.nc.u64 %rd479, [%rd321];
	// end inline asm
	mov.b64 	%fd267, %rd318;
	add.s64 	%rd323, %rd311, 12288;
	// begin inline asm
	ld.global.nc.u64 %rd322, [%rd323];
	// end inline asm
	add.s64 	%rd325, %rd311, 12296;
	// begin inline asm
	ld.global.nc.u64 %rd480, [%rd325];
	// end inline asm
	mov.b64 	%fd268, %rd322;
	add.s64 	%rd327, %rd311, 16384;
	// begin inline asm
	ld.global.nc.u64 %rd326, [%rd327];
	// end inline asm
	add.s64 	%rd329, %rd311, 16392;
	// begin inline asm
	ld.global.nc.u64 %rd481, [%rd329];
	// end inline asm
	mov.b64 	%fd269, %rd326;
	setp.lt.f64 	%p63, %fd279, %fd265;
	@%p63 bra 	$L__BB8_156;
	setp.gt.f64 	%p64, %fd279, %fd265;
	setp.lt.s64 	%p65, %rd494, %rd477;
	or.pred  	%p66, %p64, %p65;
	selp.f64 	%fd265, %fd279, %fd265, %p66;
	selp.b64 	%rd477, %rd494, %rd477, %p66;
$L__BB8_156:
	setp.lt.f64 	%p67, %fd265, %fd266;
	@%p67 bra 	$L__BB8_158;
	setp.gt.f64 	%p68, %fd265, %fd266;
	setp.lt.s64 	%p69, %rd477, %rd478;
	or.pred  	%p70, %p68, %p69;
	selp.f64 	%fd266, %fd265, %fd266, %p70;
	selp.b64 	%rd478, %rd477, %rd478, %p70;
$L__BB8_158:
	setp.lt.f64 	%p71, %fd266, %fd267;
	@%p71 bra 	$L__BB8_160;
	setp.gt.f64 	%p72, %fd266, %fd267;
	setp.lt.s64 	%p73, %rd478, %rd479;
	or.pred  	%p74, %p72, %p73;
	selp.f64 	%fd267, %fd266, %fd267, %p74;
	selp.b64 	%rd479, %rd478, %rd479, %p74;
$L__BB8_160:
	setp.lt.f64 	%p75, %fd267, %fd268;
	@%p75 bra 	$L__BB8_162;
	setp.gt.f64 	%p76, %fd267, %fd268;
	setp.lt.s64 	%p77, %rd479, %rd480;
	or.pred  	%p78, %p76, %p77;
	selp.f64 	%fd268, %fd267, %fd268, %p78;
	selp.b64 	%rd480, %rd479, %rd480, %p78;
$L__BB8_162:
	setp.lt.f64 	%p79, %fd268, %fd269;
	@%p79 bra 	$L__BB8_164;
	setp.gt.f64 	%p80, %fd268, %fd269;
	setp.lt.s64 	%p81, %rd480, %rd481;
	or.pred  	%p82, %p80, %p81;
	selp.f64 	%fd269, %fd268, %fd269, %p82;
	selp.b64 	%rd481, %rd480, %rd481, %p82;
$L__BB8_164:
	add.s64 	%rd473, %rd473, 1280;
	mov.u64 	%rd494, %rd481;
	mov.f64 	%fd279, %fd269;
$L__BB8_165:
	cvt.s64.s32 	%rd331, %r29;
	setp.ge.s64 	%p83, %rd473, %rd331;
	@%p83 bra 	$L__BB8_188;
	cvt.u32.u64 	%r17, %rd473;
	sub.s32 	%r18, %r29, %r17;
	setp.ge.s32 	%p84, %r16, %r18;
	@%p84 bra 	$L__BB8_188;
	not.b32 	%r30, %r16;
	add.s32 	%r31, %r29, %r30;
	sub.s32 	%r19, %r31, %r17;
	and.b32  	%r32, %r19, 768;
	setp.eq.s32 	%p85, %r32, 768;
	mov.u32 	%r372, %r16;
	@%p85 bra 	$L__BB8_173;
	cvt.u64.u32 	%rd333, %r16;
	add.s64 	%rd334, %rd473, %rd333;
	shl.b64 	%rd335, %rd334, 4;
	add.s64 	%rd484, %rd237, %rd335;
	shr.u32 	%r33, %r19, 8;
	add.s32 	%r34, %r33, 1;
	and.b32  	%r35, %r34, 3;
	neg.s32 	%r370, %r35;
	mov.u32 	%r372, %r16;
$L__BB8_169:
	.pragma "nounroll";
	mov.u64 	%rd177, %rd494;
	mov.f64 	%fd155, %fd279;
	// begin inline asm
	ld.global.nc.u64 %rd336, [%rd484];
	// end inline asm
	add.s64 	%rd339, %rd484, 8;
	// begin inline asm
	ld.global.nc.u64 %rd338, [%rd339];
	// end inline asm
	mov.b64 	%fd156, %rd336;
	setp.lt.f64 	%p86, %fd155, %fd156;
	mov.f64 	%fd279, %fd156;
	mov.u64 	%rd494, %rd338;
	@%p86 bra 	$L__BB8_172;
	setp.gt.f64 	%p87, %fd155, %fd156;
	mov.f64 	%fd279, %fd155;
	mov.u64 	%rd494, %rd177;
	@%p87 bra 	$L__BB8_172;
	setp.lt.s64 	%p88, %rd177, %rd338;
	selp.f64 	%fd279, %fd155, %fd156, %p88;
	min.s64 	%rd494, %rd177, %rd338;
$L__BB8_172:
	add.s32 	%r372, %r372, 256;
	add.s64 	%rd484, %rd484, 4096;
	add.s32 	%r370, %r370, 1;
	setp.ne.s32 	%p89, %r370, 0;
	@%p89 bra 	$L__BB8_169;
$L__BB8_173:
	setp.lt.u32 	%p90, %r19, 768;
	@%p90 bra 	$L__BB8_188;
	cvt.u64.u32 	%rd340, %r372;
	add.s64 	%rd341, %rd473, %rd340;
	shl.b64 	%rd342, %rd341, 4;
	add.s64 	%rd343, %rd342, %rd237;
	add.s64 	%rd489, %rd343, 12296;
$L__BB8_175:
	add.s64 	%rd345, %rd489, -12296;
	// begin inline asm
	ld.global.nc.u64 %rd344, [%rd345];
	// end inline asm
	add.s64 	%rd347, %rd489, -12288;
	// begin inline asm
	ld.global.nc.u64 %rd346, [%rd347];
	// end inline asm
	mov.b64 	%fd162, %rd344;
	setp.lt.f64 	%p91, %fd279, %fd162;
	mov.f64 	%fd276, %fd162;
	mov.u64 	%rd491, %rd346;
	@%p91 bra 	$L__BB8_178;
	setp.gt.f64 	%p92, %fd279, %fd162;
	mov.f64 	%fd276, %fd279;
	mov.u64 	%rd491, %rd494;
	@%p92 bra 	$L__BB8_178;
	setp.lt.s64 	%p93, %rd494, %rd346;
	selp.f64 	%fd276, %fd279, %fd162, %p93;
	min.s64 	%rd491, %rd494, %rd346;
$L__BB8_178:
	add.s64 	%rd349, %rd489, -8200;
	// begin inline asm
	ld.global.nc.u64 %rd348, [%rd349];
	// end inline asm
	add.s64 	%rd351, %rd489, -8192;
	// begin inline asm
	ld.global.nc.u64 %rd350, [%rd351];
	// end inline asm
	mov.b64 	%fd165, %rd348;
	setp.lt.f64 	%p94, %fd276, %fd165;
	mov.f64 	%fd277, %fd165;
	mov.u64 	%rd492, %rd350;
	@%p94 bra 	$L__BB8_181;
	setp.gt.f64 	%p95, %fd276, %fd165;
	mov.f64 	%fd277, %fd276;
	mov.u64 	%rd492, %rd491;
	@%p95 bra 	$L__BB8_181;
	setp.lt.s64 	%p96, %rd491, %rd350;
	selp.f64 	%fd277, %fd276, %fd165, %p96;
	min.s64 	%rd492, %rd491, %rd350;
$L__BB8_181:
	add.s64 	%rd353, %rd489, -4104;
	// begin inline asm
	ld.global.nc.u64 %rd352, [%rd353];
	// end inline asm
	add.s64 	%rd355, %rd489, -4096;
	// begin inline asm
	ld.global.nc.u64 %rd354, [%rd355];
	// end inline asm
	mov.b64 	%fd168, %rd352;
	setp.lt.f64 	%p97, %fd277, %fd168;
	mov.f64 	%fd278, %fd168;
	mov.u64 	%rd493, %rd354;
	@%p97 bra 	$L__BB8_184;
	setp.gt.f64 	%p98, %fd277, %fd168;
	mov.f64 	%fd278, %fd277;
	mov.u64 	%rd493, %rd492;
	@%p98 bra 	$L__BB8_184;
	setp.lt.s64 	%p99, %rd492, %rd354;
	selp.f64 	%fd278, %fd277, %fd168, %p99;
	min.s64 	%rd493, %rd492, %rd354;
$L__BB8_184:
	add.s64 	%rd357, %rd489, -8;
	// begin inline asm
	ld.global.nc.u64 %rd356, [%rd357];
	// end inline asm
	// begin inline asm
	ld.global.nc.u64 %rd358, [%rd489];
	// end inline asm
	mov.b64 	%fd171, %rd356;
	setp.lt.f64 	%p100, %fd278, %fd171;
	mov.f64 	%fd279, %fd171;
	mov.u64 	%rd494, %rd358;
	@%p100 bra 	$L__BB8_187;
	setp.gt.f64 	%p101, %fd278, %fd171;
	mov.f64 	%fd279, %fd278;
	mov.u64 	%rd494, %rd493;
	@%p101 bra 	$L__BB8_187;
	setp.lt.s64 	%p102, %rd493, %rd358;
	selp.f64 	%fd279, %fd278, %fd171, %p102;
	min.s64 	%rd494, %rd493, %rd358;
$L__BB8_187:
	add.s32 	%r372, %r372, 1024;
	add.s64 	%rd489, %rd489, 16384;
	setp.lt.s32 	%p103, %r372, %r18;
	@%p103 bra 	$L__BB8_175;
$L__BB8_188:
	// begin inline asm
	mov.u32 %r36, %laneid;
	// end inline asm
	mov.b64 	%rd360, %fd279;
	mov.b64 	{%r38, %r43}, %rd360;
	mov.b32 	%r54, 1;
	mov.b32 	%r55, 31;
	mov.b32 	%r56, -1;
	// begin inline asm
	shfl.sync.down.b32 %r37, %r38, %r54, %r55, %r56;
	// end inline asm
	// begin inline asm
	shfl.sync.down.b32 %r42, %r43, %r54, %r55, %r56;
	// end inline asm
	mov.b64 	%rd361, {%r37, %r42};
	mov.b64 	%fd175, %rd361;
	mov.b64 	{%r48, %r53}, %rd494;
	// begin inline asm
	shfl.sync.down.b32 %r47, %r48, %r54, %r55, %r56;
	// end inline asm
	// begin inline asm
	shfl.sync.down.b32 %r52, %r53, %r54, %r55, %r56;
	// end inline asm
	mov.b64 	%rd201, {%r47, %r52};
	setp.gt.s32 	%p104, %r36, 30;
	mov.f64 	%fd281, %fd279;
	mov.u64 	%rd496, %rd494;
	@%p104 bra 	$L__BB8_192;
	setp.lt.f64 	%p105, %fd279, %fd175;
	mov.f64 	%fd281, %fd175;
	mov.u64 	%rd496, %rd201;
	@%p105 bra 	$L__BB8_192;
	setp.gt.f64 	%p106, %fd279, %fd175;
	mov.f64 	%fd281, %fd279;
	mov.u64 	%rd496, %rd494;
	@%p106 bra 	$L__BB8_192;
	setp.lt.s64 	%p107, %rd494, %rd201;
	selp.f64 	%fd281, %fd279, %fd175, %p107;
	min.s64 	%rd496, %rd494, %rd201;
$L__BB8_192:
	mov.b64 	%rd362, %fd281;
	mov.b64 	{%r58, %r63}, %rd362;
	mov.b32 	%r74, 2;
	mov.b32 	%r75, 31;
	mov.b32 	%r76, -1;
	// begin inline asm
	shfl.sync.down.b32 %r57, %r58, %r74, %r75, %r76;
	// end inline asm
	// begin inline asm
	shfl.sync.down.b32 %r62, %r63, %r74, %r75, %r76;
	// end inline asm
	mov.b64 	%rd363, {%r57, %r62};
	mov.b64 	%fd178, %rd363;
	mov.b64 	{%r68, %r73}, %rd496;
	// begin inline asm
	shfl.sync.down.b32 %r67, %r68, %r74, %r75, %r76;
	// end inline asm
	// begin inline asm
	shfl.sync.down.b32 %r72, %r73, %r74, %r75, %r76;
	// end inline asm
	mov.b64 	%rd204, {%r67, %r72};
	setp.gt.s32 	%p108, %r36, 29;
	mov.f64 	%fd282, %fd281;
	mov.u64 	%rd497, %rd496;
	@%p108 bra 	$L__BB8_196;
	setp.lt.f64 	%p109, %fd281, %fd178;
	mov.f64 	%fd282, %fd178;
	mov.u64 	%rd497, %rd204;
	@%p109 bra 	$L__BB8_196;
	setp.gt.f64 	%p110, %fd281, %fd178;
	mov.f64 	%fd282, %fd281;
	mov.u64 	%rd497, %rd496;
	@%p110 bra 	$L__BB8_196;
	setp.lt.s64 	%p111, %rd496, %rd204;
	selp.f64 	%fd282, %fd281, %fd178, %p111;
	min.s64 	%rd497, %rd496, %rd204;
$L__BB8_196:
	mov.b64 	%rd364, %fd282;
	mov.b64 	{%r78, %r83}, %rd364;
	mov.b32 	%r94, 4;
	mov.b32 	%r95, 31;
	mov.b32 	%r96, -1;
	// begin inline asm
	shfl.sync.down.b32 %r77, %r78, %r94, %r95, %r96;
	// end inline asm
	// begin inline asm
	shfl.sync.down.b32 %r82, %r83, %r94, %r95, %r96;
	// end inline asm
	mov.b64 	%rd365, {%r77, %r82};
	mov.b64 	%fd181, %rd365;
	mov.b64 	{%r88, %r93}, %rd497;
	// begin inline asm
	shfl.sync.down.b32 %r87, %r88, %r94, %r95, %r96;
	// end inline asm
	// begin inline asm
	shfl.sync.down.b32 %r92, %r93, %r94, %r95, %r96;
	// end inline asm
	mov.b64 	%rd207, {%r87, %r92};
	setp.gt.s32 	%p112, %r36, 27;
	mov.f64 	%fd283, %fd282;
	mov.u64 	%rd498, %rd497;
	@%p112 bra 	$L__BB8_200;
	setp.lt.f64 	%p113, %fd282, %fd181;
	mov.f64 	%fd283, %fd181;
	mov.u64 	%rd498, %rd207;
	@%p113 bra 	$L__BB8_200;
	setp.gt.f64 	%p114, %fd282, %fd181;
	mov.f64 	%fd283, %fd282;
	mov.u64 	%rd498, %rd497;
	@%p114 bra 	$L__BB8_200;
	setp.lt.s64 	%p115, %rd497, %rd207;
	selp.f64 	%fd283, %fd282, %fd181, %p115;
	min.s64 	%rd498, %rd497, %rd207;
$L__BB8_200:
	mov.b64 	%rd366, %fd283;
	mov.b64 	{%r98, %r103}, %rd366;
	mov.b32 	%r114, 8;
	mov.b32 	%r115, 31;
	mov.b32 	%r116, -1;
	// begin inline asm
	shfl.sync.down.b32 %r97, %r98, %r114, %r115, %r116;
	// end inline asm
	// begin inline asm
	shfl.sync.down.b32 %r102, %r103, %r114, %r115, %r116;
	// end inline asm
	mov.b64 	%rd367, {%r97, %r102};
	mov.b64 	%fd184, %rd367;
	mov.b64 	{%r108, %r113}, %rd498;
	// begin inline asm
	shfl.sync.down.b32 %r107, %r108, %r114, %r115, %r116;
	// end inline asm
	// begin inline asm
	shfl.sync.down.b32 %r112, %r113, %r114, %r115, %r116;
	// end inline asm
	mov.b64 	%rd210, {%r107, %r112};
	setp.gt.s32 	%p116, %r36, 23;
	mov.f64 	%fd284, %fd283;
	mov.u64 	%rd499, %rd498;
	@%p116 bra 	$L__BB8_204;
	setp.lt.f64 	%p117, %fd283, %fd184;
	mov.f64 	%fd284, %fd184;
	mov.u64 	%rd499, %rd210;
	@%p117 bra 	$L__BB8_204;
	setp.gt.f64 	%p118, %fd283, %fd184;
	mov.f64 	%fd284, %fd283;
	mov.u64 	%rd499, %rd498;
	@%p118 bra 	$L__BB8_204;
	setp.lt.s64 	%p119, %rd498, %rd210;
	selp.f64 	%fd284, %fd283, %fd184, %p119;
	min.s64 	%rd499, %rd498, %rd210;
$L__BB8_204:
	mov.b64 	%rd368, %fd284;
	mov.b64 	{%r118, %r123}, %rd368;
	mov.b32 	%r134, 16;
	mov.b32 	%r135, 31;
	mov.b32 	%r136, -1;
	// begin inline asm
	shfl.sync.down.b32 %r117, %r118, %r134, %r135, %r136;
	// end inline asm
	// begin inline asm
	shfl.sync.down.b32 %r122, %r123, %r134, %r135, %r136;
	// end inline asm
	mov.b64 	%rd369, {%r117, %r122};
	mov.b64 	%fd187, %rd369;
	mov.b64 	{%r128, %r133}, %rd499;
	// begin inline asm
	shfl.sync.down.b32 %r127, %r128, %r134, %r135, %r136;
	// end inline asm
	// begin inline asm
	shfl.sync.down.b32 %r132, %r133, %r134, %r135, %r136;
	// end inline asm
	mov.b64 	%rd213, {%r127, %r132};
	setp.gt.s32 	%p120, %r36, 15;
	mov.f64 	%fd292, %fd284;
	mov.u64 	%rd507, %rd499;
	@%p120 bra 	$L__BB8_208;
	setp.lt.f64 	%p121, %fd284, %fd187;
	mov.f64 	%fd292, %fd187;
	mov.u64 	%rd507, %rd213;
	@%p121 bra 	$L__BB8_208;
	setp.gt.f64 	%p122, %fd284, %fd187;
	mov.f64 	%fd292, %fd284;
	mov.u64 	%rd507, %rd499;
	@%p122 bra 	$L__BB8_208;
	setp.lt.s64 	%p123, %rd499, %rd213;
	selp.f64 	%fd292, %fd284, %fd187, %p123;
	min.s64 	%rd507, %rd499, %rd213;
$L__BB8_208:
	setp.ne.s32 	%p124, %r36, 0;
	@%p124 bra 	$L__BB8_210;
	shr.u32 	%r137, %r16, 1;
	and.b32  	%r138, %r137, 496;
	mov.u32 	%r139, _ZN6thrust24THRUST_300001_SM_1000_NS8cuda_cub4core6detail5shmemE;
	add.s32 	%r140, %r139, %r138;
	st.shared.f64 	[%r140+8], %fd292;
	st.shared.u64 	[%r140+16], %rd507;
$L__BB8_210:
	bar.sync 	0;
	setp.ne.s32 	%p125, %r16, 0;
	@%p125 bra 	$L__BB8_232;
	ld.shared.f64 	%fd190, [_ZN6thrust24THRUST_300001_SM_1000_NS8cuda_cub4core6detail5shmemE+24];
	ld.shared.u64 	%rd216, [_ZN6thrust24THRUST_300001_SM_1000_NS8cuda_cub4core6detail5shmemE+32];
	setp.lt.f64 	%p126, %fd292, %fd190;
	mov.f64 	%fd286, %fd190;
	mov.u64 	%rd501, %rd216;
	@%p126 bra 	$L__BB8_214;
	setp.lt.f64 	%p127, %fd190, %fd292;
	mov.f64 	%fd286, %fd292;
	mov.u64 	%rd501, %rd507;
	@%p127 bra 	$L__BB8_214;
	setp.lt.s64 	%p128, %rd507, %rd216;
	selp.f64 	%fd286, %fd292, %fd190, %p128;
	min.s64 	%rd501, %rd507, %rd216;
$L__BB8_214:
	ld.shared.f64 	%fd193, [_ZN6thrust24THRUST_300001_SM_1000_NS8cuda_cub4core6detail5shmemE+40];
	ld.shared.u64 	%rd219, [_ZN6thrust24THRUST_300001_SM_1000_NS8cuda_cub4core6detail5shmemE+48];
	setp.lt.f64 	%p129, %fd286, %fd193;
	mov.f64 	%fd287, %fd193;
	mov.u64 	%rd502, %rd219;
	@%p129 bra 	$L__BB8_217;
	setp.lt.f64 	%p130, %fd193, %fd286;
	mov.f64 	%fd287, %fd286;
	mov.u64 	%rd502, %rd501;
	@%p130 bra 	$L__BB8_217;
	setp.lt.s64 	%p131, %rd501, %rd219;
	selp.f64 	%fd287, %fd286, %fd193, %p131;
	min.s64 	%rd502, %rd501, %rd219;
$L__BB8_217:
	ld.shared.f64 	%fd196, [_ZN6thrust24THRUST_300001_SM_1000_NS8cuda_cub4core6detail5shmemE+56];
	ld.shared.u64 	%rd222, [_ZN6thrust24THRUST_300001_SM_1000_NS8cuda_cub4core6detail5shmemE+64];
	setp.lt.f64 	%p132, %fd287, %fd196;
	mov.f64 	%fd288, %fd196;
	mov.u64 	%rd503, %rd222;
	@%p132 bra 	$L__BB8_220;
	setp.lt.f64 	%p133, %fd196, %fd287;
	mov.f64 	%fd288, %fd287;
	mov.u64 	%rd503, %rd502;
	@%p133 bra 	$L__BB8_220;
	setp.lt.s64 	%p134, %rd502, %rd222;
	selp.f64 	%fd288, %fd287, %fd196, %p134;
	min.s64 	%rd503, %rd502, %rd222;
$L__BB8_220:
	ld.shared.f64 	%fd199, [_ZN6thrust24THRUST_300001_SM_1000_NS8cuda_cub4core6detail5shmemE+72];
	ld.shared.u64 	%rd225, [_ZN6thrust24THRUST_300001_SM_1000_NS8cuda_cub4core6detail5shmemE+80];
	setp.lt.f64 	%p135, %fd288, %fd199;
	mov.f64 	%fd289, %fd199;
	mov.u64 	%rd504, %rd225;
	@%p135 bra 	$L__BB8_223;
	setp.lt.f64 	%p136, %fd199, %fd288;
	mov.f64 	%fd289, %fd288;
	mov.u64 	%rd504, %rd503;
	@%p136 bra 	$L__BB8_223;
	setp.lt.s64 	%p137, %rd503, %rd225;
	selp.f64 	%fd289, %fd288, %fd199, %p137;
	min.s64 	%rd504, %rd503, %rd225;
$L__BB8_223:
	ld.shared.f64 	%fd202, [_ZN6thrust24THRUST_300001_SM_1000_NS8cuda_cub4core6detail5shmemE+88];
	ld.shared.u64 	%rd228, [_ZN6thrust24THRUST_300001_SM_1000_NS8cuda_cub4core6detail5shmemE+96];
	setp.lt.f64 	%p138, %fd289, %fd202;
	mov.f64 	%fd290, %fd202;
	mov.u64 	%rd505, %rd228;
	@%p138 bra 	$L__BB8_226;
	setp.lt.f64 	%p139, %fd202, %fd289;
	mov.f64 	%fd290, %fd289;
	mov.u64 	%rd505, %rd504;
	@%p139 bra 	$L__BB8_226;
	setp.lt.s64 	%p140, %rd504, %rd228;
	selp.f64 	%fd290, %fd289, %fd202, %p140;
	min.s64 	%rd505, %rd504, %rd228;
$L__BB8_226:
	ld.shared.f64 	%fd205, [_ZN6thrust24THRUST_300001_SM_1000_NS8cuda_cub4core6detail5shmemE+104];
	ld.shared.u64 	%rd231, [_ZN6thrust24THRUST_300001_SM_1000_NS8cuda_cub4core6detail5shmemE+112];
	setp.lt.f64 	%p141, %fd290, %fd205;
	mov.f64 	%fd291, %fd205;
	mov.u64 	%rd506, %rd231;
	@%p141 bra 	$L__BB8_229;
	setp.lt.f64 	%p142, %fd205, %fd290;
	mov.f64 	%fd291, %fd290;
	mov.u64 	%rd506, %rd505;
	@%p142 bra 	$L__BB8_229;
	setp.lt.s64 	%p143, %rd505, %rd231;
	selp.f64 	%fd291, %fd290, %fd205, %p143;
	min.s64 	%rd506, %rd505, %rd231;
$L__BB8_229:
	ld.shared.f64 	%fd208, [_ZN6thrust24THRUST_300001_SM_1000_NS8cuda_cub4core6detail5shmemE+120];
	ld.shared.u64 	%rd234, [_ZN6thrust24THRUST_300001_SM_1000_NS8cuda_cub4core6detail5shmemE+128];
	setp.lt.f64 	%p144, %fd291, %fd208;
	mov.u64 	%rd507, %rd234;
	mov.f64 	%fd292, %fd208;
	@%p144 bra 	$L__BB8_232;
	setp.lt.f64 	%p145, %fd208, %fd291;
	mov.u64 	%rd507, %rd506;
	mov.f64 	%fd292, %fd291;
	@%p145 bra 	$L__BB8_232;
	setp.lt.s64 	%p146, %rd506, %rd234;
	selp.f64 	%fd292, %fd291, %fd208, %p146;
	min.s64 	%rd507, %rd506, %rd234;
$L__BB8_232:
	mov.u32 	%r364, %tid.x;
	setp.ne.s32 	%p263, %r364, 0;
	@%p263 bra 	$L__BB8_234;
	ld.param.u64 	%rd420, [_ZN6thrust24THRUST_300001_SM_1000_NS8cuda_cub4core6detail13_kernel_agentINS1_8__reduce11ReduceAgentIPN4cuda3std3__45tupleIJdlEEESC_SB_lNS1_9__extrema9arg_max_fIdlNS9_4lessIdEEEEEEJSC_SC_iSH_EEEvDpT0__param_1];
	cvta.to.global.u64 	%rd419, %rd420;
	st.global.f64 	[%rd419], %fd292;
	st.global.u64 	[%rd419+8], %rd507;
$L__BB8_234:
	ret;

}
	// .globl	_ZN3cub18CUB_300001_SM_10006detail11EmptyKernelIvEEvv
.visible .entry _ZN3cub18CUB_300001_SM_10006detail11EmptyKernelIvEEvv()
{


	ret;

}


// ===== COMPILED SASS (sm_100) =====

	.target	sm_100

	.elftype	@"ET_EXEC"


//--------------------- .note.nv.tkinfo           --------------------------
	.section	.note.nv.tkinfo,"",@"SHT_NOTE"
	.sectionflags	@"SHF_NOTE_NV_TKINFO"
	.tkinfo
        /*0018*/ 	.word	0x00000002
        /*0030*/ 	.string	""
        /*0030*/ 	.string	"ptxas"
        /*0030*/ 	.string	"Cuda compilation tools, release 13.0, V13.0.88"
        /*0030*/ 	.string	"Build cuda_13.0.r13.0/compiler.36424714_0"
        /*0030*/ 	.string	"-arch sm_100 -m 64 "



//--------------------- .note.nv.cuinfo           --------------------------
	.section	.note.nv.cuinfo,"",@"SHT_NOTE"
	.sectionflags	@"SHF_NOTE_NV_CUINFO"
        /*0018*/ 	.short	0x0002
        /*001a*/ 	.short	0x0064
        /*001c*/ 	.short	0x0082
	.zero		2


//--------------------- .nv.info                  --------------------------
	.section	.nv.info,"",@"SHT_CUDA_INFO"
	.align	4


	//----- nvinfo : EIATTR_REGCOUNT
	.align		4
        /*0000*/ 	.byte	0x04, 0x2f
        /*0002*/ 	.short	(.L_46 - .L_45)
	.align		4
.L_45:
        /*0004*/ 	.word	index@(_Z13gpu_transposePdi)
        /*0008*/ 	.word	0x0000001e


	//----- nvinfo : EIATTR_FRAME_SIZE
	.align		4
.L_46:
        /*000c*/ 	.byte	0x04, 0x11
        /*000e*/ 	.short	(.L_48 - .L_47)
	.align		4
.L_47:
        /*0010*/ 	.word	index@(_Z13gpu_transposePdi)
        /*0014*/ 	.word	0x00000000


	//----- nvinfo : EIATTR_REGCOUNT
	.align		4
.L_48:
        /*0018*/ 	.byte	0x04, 0x2f
        /*001a*/ 	.short	(.L_50 - .L_49)
	.align		4
.L_49:
        /*001c*/ 	.word	index@(_ZN6thrust24THRUST_300001_SM_1000_NS8cuda_cub4core6detail13_kernel_agentINS1_8__reduce11ReduceAgentINS0_12zip_iteratorIN4cuda3std3__45tupleIJNS0_10device_ptrIdEENS0_17counting_iteratorIlNS0_11use_defaultESF_SF_EEEEEEEPNSB_IJdlEEESJ_iNS1_9__extrema9arg_max_fIdlNSA_4lessIdEEEEEEJSI_SK_iSP_EEEvDpT0_)
        /*0020*/ 	.word	0x00000020


	//----- nvinfo : EIATTR_FRAME_SIZE
	.align		4
.L_50:
        /*0024*/ 	.byte	0x04, 0x11
        /*0026*/ 	.short	(.L_52 - .L_51)
	.align		4
.L_51:
        /*0028*/ 	.word	index@(_ZN6thrust24THRUST_300001_SM_1000_NS8cuda_cub4core6detail13_kernel_agentINS1_8__reduce11ReduceAgentINS0_12zip_iteratorIN4cuda3std3__45tupleIJNS0_10device_ptrIdEENS0_17counting_iteratorIlNS0_11use_defaultESF_SF_EEEEEEEPNSB_IJdlEEESJ_iNS1_9__extrema9arg_max_fIdlNSA_4lessIdEEEEEEJSI_SK_iSP_EEEvDpT0_)
        /*002c*/ 	.word	0x00000000


	//----- nvinfo : EIATTR_REGCOUNT
	.align		4
.L_52:
        /*0030*/ 	.byte	0x04, 0x2f
        /*0032*/ 	.short	(.L_54 - .L_53)
	.align		4
.L_53:
        /*0034*/ 	.word	index@(_ZN6thrust24THRUST_300001_SM_1000_NS8cuda_cub4core6detail13_kernel_agentINS1_8__reduce11ReduceAgentINS0_12zip_iteratorIN4cuda3std3__45tupleIJNS0_10device_ptrIdEENS0_17counting_iteratorIlNS0_11use_defaultESF_SF_EEEEEEEPNSB_IJdlEEESJ_iNS1_9__extrema9arg_max_fIdlNSA_4lessIdEEEEEEJSI_SK_iN3cub18CUB_300001_SM_100013GridEvenShareIiEENSS_9GridQueueIjEESP_EEEvDpT0_)
        /*0038*/ 	.word	0x00000028


	//----- nvinfo : EIATTR_FRAME_SIZE
	.align		4
.L_54:
        /*003c*/ 	.byte	0x04, 0x11
        /*003e*/ 	.short	(.L_56 - .L_55)
	.align		4
.L_55:
        /*0040*/ 	.word	index@(_ZN6thrust24THRUST_300001_SM_1000_NS8cuda_cub4core6detail13_kernel_agentINS1_8__reduce11ReduceAgentINS0_12zip_iteratorIN4cuda3std3__45tupleIJNS0_10device_ptrIdEENS0_17counting_iteratorIlNS0_11use_defaultESF_SF_EEEEEEEPNSB_IJdlEEESJ_iNS1_9__extrema9arg_max_fIdlNSA_4lessIdEEEEEEJSI_SK_iN3cub18CUB_300001_SM_100013GridEvenShareIiEENSS_9GridQueueIjEESP_EEEvDpT0_)
        /*0044*/ 	.word	0x00000000


	//----- nvinfo : EIATTR_REGCOUNT
	.align		4
.L_56:
        /*0048*/ 	.byte	0x04, 0x2f
        /*004a*/ 	.short	(.L_58 - .L_57)
	.align		4
.L_57:
        /*004c*/ 	.word	index@(_ZN6thrust24THRUST_300001_SM_1000_NS8cuda_cub4core6detail13_kernel_agentINS1_8__reduce10DrainAgentIiEEJN3cub18CUB_300001_SM_10009GridQueueIjEEiEEEvDpT0_)
        /*0050*/ 	.word	0x00000008


	//----- nvinfo : EIATTR_FRAME_SIZE
	.align		4
.L_58:
        /*0054*/ 	.byte	0x04, 0x11
        /*0056*/ 	.short	(.L_60 - .L_59)
	.align		4
.L_59:
        /*0058*/ 	.word	index@(_ZN6thrust24THRUST_300001_SM_1000_NS8cuda_cub4core6detail13_kernel_agentINS1_8__reduce10DrainAgentIiEEJN3cub18CUB_300001_SM_10009GridQueueIjEEiEEEvDpT0_)
        /*005c*/ 	.word	0x00000000


	//----- nvinfo : EIATTR_REGCOUNT
	.align		4
.L_60:
        /*0060*/ 	.byte	0x04, 0x2f
        /*0062*/ 	.short	(.L_62 - .L_61)
	.align		4
.L_61:
        /*0064*/ 	.word	index@(_ZN6thrust24THRUST_300001_SM_1000_NS8cuda_cub4core6detail13_kernel_agentINS1_8__reduce11ReduceAgentIPN4cuda3std3__45tupleIJdlEEESC_SB_iNS1_9__extrema9arg_max_fIdlNS9_4lessIdEEEEEEJSC_SC_iSH_EEEvDpT0_)
        /*0068*/ 	.word	0x00000020


	//----- nvinfo : EIATTR_FRAME_SIZE
	.align		4
.L_62:
        /*006c*/ 	.byte	0x04, 0x11
        /*006e*/ 	.short	(.L_64 - .L_63)
	.align		4
.L_63:
        /*0070*/ 	.word	index@(_ZN6thrust24THRUST_300001_SM_1000_NS8cuda_cub4core6detail13_kernel_agentINS1_8__reduce11ReduceAgentIPN4cuda3std3__45tupleIJdlEEESC_SB_iNS1_9__extrema9arg_max_fIdlNS9_4lessIdEEEEEEJSC_SC_iSH_EEEvDpT0_)
        /*0074*/ 	.word	0x00000000


	//----- nvinfo : EIATTR_REGCOUNT
	.align		4
.L_64:
        /*0078*/ 	.byte	0x04, 0x2f
        /*007a*/ 	.short	(.L_66 - .L_65)
	.align		4
.L_65:
        /*007c*/ 	.word	index@(_ZN6thrust24THRUST_300001_SM_1000_NS8cuda_cub4core6detail13_kernel_agentINS1_8__reduce11ReduceAgentINS0_12zip_iteratorIN4cuda3std3__45tupleIJNS0_10device_ptrIdEENS0_17counting_iteratorIlNS0_11use_defaultESF_SF_EEEEEEEPNSB_IJdlEEESJ_lNS1_9__extrema9arg_max_fIdlNSA_4lessIdEEEEEEJSI_SK_lSP_EEEvDpT0_)
        /*0080*/ 	.word	0x00000020


	//----- nvinfo : EIATTR_FRAME_SIZE
	.align		4
.L_66:
        /*0084*/ 	.byte	0x04, 0x11
        /*0086*/ 	.short	(.L_68 - .L_67)
	.align		4
.L_67:
        /*0088*/ 	.word	index@(_ZN6thrust24THRUST_300001_SM_1000_NS8cuda_cub4core6detail13_kernel_agentINS1_8__reduce11ReduceAgentINS0_12zip_iteratorIN4cuda3std3__45tupleIJNS0_10device_ptrIdEENS0_17counting_iteratorIlNS0_11use_defaultESF_SF_EEEEEEEPNSB_IJdlEEESJ_lNS1_9__extrema9arg_max_fIdlNSA_4lessIdEEEEEEJSI_SK_lSP_EEEvDpT0_)
        /*008c*/ 	.word	0x00000000


	//----- nvinfo : EIATTR_REGCOUNT
	.align		4
.L_68:
        /*0090*/ 	.byte	0x04, 0x2f
        /*0092*/ 	.short	(.L_70 - .L_69)
	.align		4
.L_69:
        /*0094*/ 	.word	index@(_ZN6thrust24THRUST_300001_SM_1000_NS8cuda_cub4core6detail13_kernel_agentINS1_8__reduce11ReduceAgentINS0_12zip_iteratorIN4cuda3std3__45tupleIJNS0_10device_ptrIdEENS0_17counting_iteratorIlNS0_11use_defaultESF_SF_EEEEEEEPNSB_IJdlEEESJ_lNS1_9__extrema9arg_max_fIdlNSA_4lessIdEEEEEEJSI_SK_lN3cub18CUB_300001_SM_100013GridEvenShareIlEENSS_9GridQueueIyEESP_EEEvDpT0_)
        /*0098*/ 	.word	0x00000020


	//----- nvinfo : EIATTR_FRAME_SIZE
	.align		4
.L_70:
        /*009c*/ 	.byte	0x04, 0x11
        /*009e*/ 	.short	(.L_72 - .L_71)
	.align		4
.L_71:
        /*00a0*/ 	.word	index@(_ZN6thrust24THRUST_300001_SM_1000_NS8cuda_cub4core6detail13_kernel_agentINS1_8__reduce11ReduceAgentINS0_12zip_iteratorIN4cuda3std3__45tupleIJNS0_10device_ptrIdEENS0_17counting_iteratorIlNS0_11use_defaultESF_SF_EEEEEEEPNSB_IJdlEEESJ_lNS1_9__extrema9arg_max_fIdlNSA_4lessIdEEEEEEJSI_SK_lN3cub18CUB_300001_SM_100013GridEvenShareIlEENSS_9GridQueueIyEESP_EEEvDpT0_)
        /*00a4*/ 	.word	0x00000000


	//----- nvinfo : EIATTR_REGCOUNT
	.align		4
.L_72:
        /*00a8*/ 	.byte	0x04, 0x2f
        /*00aa*/ 	.short	(.L_74 - .L_73)
	.align		4
.L_73:
        /*00ac*/ 	.word	index@(_ZN6thrust24THRUST_300001_SM_1000_NS8cuda_cub4core6detail13_kernel_agentINS1_8__reduce10DrainAgentIlEEJN3cub18CUB_300001_SM_10009GridQueueIyEElEEEvDpT0_)
        /*00b0*/ 	.word	0x00000008


	//----- nvinfo : EIATTR_FRAME_SIZE
	.align		4
.L_74:
        /*00b4*/ 	.byte	0x04, 0x11
        /*00b6*/ 	.short	(.L_76 - .L_75)
	.align		4
.L_75:
        /*00b8*/ 	.word	index@(_ZN6thrust24THRUST_300001_SM_1000_NS8cuda_cub4core6detail13_kernel_agentINS1_8__reduce10DrainAgentIlEEJN3cub18CUB_300001_SM_10009GridQueueIyEElEEEvDpT0_)
        /*00bc*/ 	.word	0x00000000


	//----- nvinfo : EIATTR_REGCOUNT
	.align		4
.L_76:
        /*00c0*/ 	.byte	0x04, 0x2f
        /*00c2*/ 	.short	(.L_78 - .L_77)
	.align		4
.L_77:
        /*00c4*/ 	.word	index@(_ZN6thrust24THRUST_300001_SM_1000_NS8cuda_cub4core6detail13_kernel_agentINS1_8__reduce11ReduceAgentIPN4cuda3std3__45tupleIJdlEEESC_SB_lNS1_9__extrema9arg_max_fIdlNS9_4lessIdEEEEEEJSC_SC_iSH_EEEvDpT0_)
        /*00c8*/ 	.word	0x00000020


	//----- nvinfo : EIATTR_FRAME_SIZE
	.align		4
.L_78:
        /*00cc*/ 	.byte	0x04, 0x11
        /*00ce*/ 	.short	(.L_80 - .L_79)
	.align		4
.L_79:
        /*00d0*/ 	.word	index@(_ZN6thrust24THRUST_300001_SM_1000_NS8cuda_cub4core6detail13_kernel_agentINS1_8__reduce11ReduceAgentIPN4cuda3std3__45tupleIJdlEEESC_SB_lNS1_9__extrema9arg_max_fIdlNS9_4lessIdEEEEEEJSC_SC_iSH_EEEvDpT0_)
        /*00d4*/ 	.word	0x00000000


	//----- nvinfo : EIATTR_REGCOUNT
	.align		4
.L_80:
        /*00d8*/ 	.byte	0x04, 0x2f
        /*00da*/ 	.short	(.L_82 - .L_81)
	.align		4
.L_81:
        /*00dc*/ 	.word	index@(_ZN3cub18CUB_300001_SM_10006detail11EmptyKernelIvEEvv)
        /*00e0*/ 	.word	0x00000004


	//----- nvinfo : EIATTR_FRAME_SIZE
	.align		4
.L_82:
        /*00e4*/ 	.byte	0x04, 0x11
        /*00e6*/ 	.short	(.L_84 - .L_83)
	.align		4
.L_83:
        /*00e8*/ 	.word	index@(_ZN3cub18CUB_300001_SM_10006detail11EmptyKernelIvEEvv)
        /*00ec*/ 	.word	0x00000000


	//----- nvinfo : EIATTR_MIN_STACK_SIZE
	.align		4
.L_84:
        /*00f0*/ 	.byte	0x04, 0x12
        /*00f2*/ 	.short	(.L_86 - .L_85)
	.align		4
.L_85:
        /*00f4*/ 	.word	index@(_ZN3cub18CUB_300001_SM_10006detail11EmptyKernelIvEEvv)
        /*00f8*/ 	.word	0x00000000


	//----- nvinfo : EIATTR_MIN_STACK_SIZE
	.align		4
.L_86:
        /*00fc*/ 	.byte	0x04, 0x12
        /*00fe*/ 	.short	(.L_88 - .L_87)
	.align		4
.L_87:
        /*0100*/ 	.word	index@(_ZN6thrust24THRUST_300001_SM_1000_NS8cuda_cub4core6detail13_kernel_agentINS1_8__reduce11ReduceAgentIPN4cuda3std3__45tupleIJdlEEESC_SB_lNS1_9__extrema9arg_max_fIdlNS9_4lessIdEEEEEEJSC_SC_iSH_EEEvDpT0_)
        /*0104*/ 	.word	0x00000000


	//----- nvinfo : EIATTR_MIN_STACK_SIZE
	.align		4
.L_88:
        /*0108*/ 	.byte	0x04, 0x12
        /*010a*/ 	.short	(.L_90 - .L_89)
	.align		4
.L_89:
        /*010c*/ 	.word	index@(_ZN6thrust24THRUST_300001_SM_1000_NS8cuda_cub4core6detail13_kernel_agentINS1_8__reduce10DrainAgentIlEEJN3cub18CUB_300001_SM_10009GridQueueIyEElEEEvDpT0_)
        /*0110*/ 	.word	0x00000000


	//----- nvinfo : EIATTR_MIN_STACK_SIZE
	.align		4
.L_90:
        /*0114*/ 	.byte	0x04, 0x12
        /*0116*/ 	.short	(.L_92 - .L_91)
	.align		4
.L_91:
        /*0118*/ 	.word	index@(_ZN6thrust24THRUST_300001_SM_1000_NS8cuda_cub4core6detail13_kernel_agentINS1_8__reduce11ReduceAgentINS0_12zip_iteratorIN4cuda3std3__45tupleIJNS0_10device_ptrIdEENS0_17counting_iteratorIlNS0_11use_defaultESF_SF_EEEEEEEPNSB_IJdlEEESJ_lNS1_9__extrema9arg_max_fIdlNSA_4lessIdEEEEEEJSI_SK_lN3cub18CUB_300001_SM_100013GridEvenShareIlEENSS_9GridQueueIyEESP_EEEvDpT0_)
        /*011c*/ 	.word	0x00000000


	//----- nvinfo : EIATTR_MIN_STACK_SIZE
	.align		4
.L_92:
        /*0120*/ 	.byte	0x04, 0x12
        /*0122*/ 	.short	(.L_94 - .L_93)
	.align		4
.L_93:
        /*0124*/ 	.word	index@(_ZN6thrust24THRUST_300001_SM_1000_NS8cuda_cub4core6detail13_kernel_agentINS1_8__reduce11ReduceAgentINS0_12zip_iteratorIN4cuda3std3__45tupleIJNS0_10device_ptrIdEENS0_17counting_iteratorIlNS0_11use_defaultESF_SF_EEEEEEEPNSB_IJdlEEESJ_lNS1_9__extrema9arg_max_fIdlNSA_4lessIdEEEEEEJSI_SK_lSP_EEEvDpT0_)
        /*0128*/ 	.word	0x00000000


	//----- nvinfo : EIATTR_MIN_STACK_SIZE
	.align		4
.L_94:
        /*012c*/ 	.byte	0x04, 0x12
        /*012e*/ 	.short	(.L_96 - .L_95)
	.align		4
.L_95:
        /*0130*/ 	.word	index@(_ZN6thrust24THRUST_300001_SM_1000_NS8cuda_cub4core6detail13_kernel_agentINS1_8__reduce11ReduceAgentIPN4cuda3std3__45tupleIJdlEEESC_SB_iNS1_9__extrema9arg_max_fIdlNS9_4lessIdEEEEEEJSC_SC_iSH_EEEvDpT0_)
        /*0134*/ 	.word	0x00000000


	//----- nvinfo : EIATTR_MIN_STACK_SIZE
	.align		4
.L_96:
        /*0138*/ 	.byte	0x04, 0x12
        /*013a*/ 	.short	(.L_98 - .L_97)
	.align		4
.L_97:
        /*013c*/ 	.word	index@(_ZN6thrust24THRUST_300001_SM_1000_NS8cuda_cub4core6detail13_kernel_agentINS1_8__reduce10DrainAgentIiEEJN3cub18CUB_300001_SM_10009GridQueueIjEEiEEEvDpT0_)
        /*0140*/ 	.word	0x00000000


	//----- nvinfo : EIATTR_MIN_STACK_SIZE
	.align		4
.L_98:
        /*0144*/ 	.byte	0x04, 0x12
        /*0146*/ 	.short	(.L_100 - .L_99)
	.align		4
.L_99:
        /*0148*/ 	.word	index@(_ZN6thrust24THRUST_300001_SM_1000_NS8cuda_cub4core6detail13_kernel_agentINS1_8__reduce11ReduceAgentINS0_12zip_iteratorIN4cuda3std3__45tupleIJNS0_10device_ptrIdEENS0_17counting_iteratorIlNS0_11use_defaultESF_SF_EEEEEEEPNSB_IJdlEEESJ_iNS1_9__extrema9arg_max_fIdlNSA_4lessIdEEEEEEJSI_SK_iN3cub18CUB_300001_SM_100013GridEvenShareIiEENSS_9GridQueueIjEESP_EEEvDpT0_)
        /*014c*/ 	.word	0x00000000


	//----- nvinfo : EIATTR_MIN_STACK_SIZE
	.align		4
.L_100:
        /*0150*/ 	.byte	0x04, 0x12
        /*0152*/ 	.short	(.L_102 - .L_101)
	.align		4
.L_101:
        /*0154*/ 	.word	index@(_ZN6thrust24THRUST_300001_SM_1000_NS8cuda_cub4core6detail13_kernel_agentINS1_8__reduce11ReduceAgentINS0_12zip_iteratorIN4cuda3std3__45tupleIJNS0_10device_ptrIdEENS0_17counting_iteratorIlNS0_11use_defaultESF_SF_EEEEEEEPNSB_IJdlEEESJ_iNS1_9__extrema9arg_max_fIdlNSA_4lessIdEEEEEEJSI_SK_iSP_EEEvDpT0_)
        /*0158*/ 	.word	0x00000000


	//----- nvinfo : EIATTR_MIN_STACK_SIZE
	.align		4
.L_102:
        /*015c*/ 	.byte	0x04, 0x12
        /*015e*/ 	.short	(.L_104 - .L_103)
	.align		4
.L_103:
        /*0160*/ 	.word	index@(_Z13gpu_transposePdi)
        /*0164*/ 	.word	0x00000000
.L_104:


//--------------------- .nv.compat                --------------------------
	.section	.nv.compat,"",@"SHT_CUDA_COMPAT_INFO"
	.align	4
        /*0000*/ 	.byte	0x02, 0x09, 0x00, 0x00, 0x02, 0x02, 0x01, 0x00, 0x02, 0x05, 0x05, 0x00, 0x03, 0x07, 0x01, 0x01
        /*0010*/ 	.byte	0x02, 0x03, 0x00, 0x00, 0x02, 0x06, 0x01, 0x00, 0x04, 0x0b, 0x08, 0x00, 0x01, 0x00, 0x00, 0x00
        /*0020*/ 	.byte	0x00, 0x00, 0x00, 0x00


//--------------------- .nv.info._ZN3cub18CUB_300001_SM_10006detail11EmptyKernelIvEEvv --------------------------
	.section	.nv.info._ZN3cub18CUB_300001_SM_10006detail11EmptyKernelIvEEvv,"",@"SHT_CUDA_INFO"
	.sectionflags	@""
	.align	4


	//----- nvinfo : EIATTR_CUDA_API_VERSION
	.align		4
        /*0000*/ 	.byte	0x04, 0x37
        /*0002*/ 	.short	(.L_106 - .L_105)
.L_105:
        /*0004*/ 	.word	0x00000082


	//----- nvinfo : EIATTR_SPARSE_MMA_MASK
	.align		4
.L_106:
        /*0008*/ 	.byte	0x03, 0x50
        /*000a*/ 	.short	0x0000


	//----- nvinfo : EIATTR_MAXREG_COUNT
	.align		4
        /*000c*/ 	.byte	0x03, 0x1b
        /*000e*/ 	.short	0x00ff


	//----- nvinfo : EIATTR_MERCURY_ISA_VERSION
	.align		4
        /*0010*/ 	.byte	0x03, 0x5f
        /*0012*/ 	.short	0x0101


	//----- nvinfo : EIATTR_VRC_CTA_INIT_COUNT
	.align		4
        /*0014*/ 	.byte	0x02, 0x4a
	.zero		1
	.zero		1


	//----- nvinfo : EIATTR_EXIT_INSTR_OFFSETS
	.align		4
        /*0018*/ 	.byte	0x04, 0x1c
        /*001a*/ 	.short	(.L_108 - .L_107)


	//   ....[0]....
.L_107:
        /*001c*/ 	.word	0x00000010


	//----- nvinfo : EIATTR_SW_WAR
	.align		4
.L_108:
        /*0020*/ 	.byte	0x04, 0x36
        /*0022*/ 	.short	(.L_110 - .L_109)
.L_109:
        /*0024*/ 	.word	0x00000008
.L_110:


//--------------------- .nv.info._ZN6thrust24THRUST_300001_SM_1000_NS8cuda_cub4core6detail13_kernel_agentINS1_8__reduce11ReduceAgentIPN4cuda3std3__45tupleIJdlEEESC_SB_lNS1_9__extrema9arg_max_fIdlNS9_4lessIdEEEEEEJSC_SC_iSH_EEEvDpT0_ --------------------------
	.section	.nv.info._ZN6thrust24THRUST_300001_SM_1000_NS8cuda_cub4core6detail13_kernel_agentINS1_8__reduce11ReduceAgentIPN4cuda3std3__45tupleIJdlEEESC_SB_lNS1_9__extrema9arg_max_fIdlNS9_4lessIdEEEEEEJSC_SC_iSH_EEEvDpT0_,"",@"SHT_CUDA_INFO"
	.sectionflags	@""
	.align	4


	//----- nvinfo : EIATTR_CUDA_API_VERSION
	.align		4
        /*0000*/ 	.byte	0x04, 0x37
        /*0002*/ 	.short	(.L_112 - .L_111)
.L_111:
        /*0004*/ 	.word	0x00000082


	//----- nvinfo : EIATTR_KPARAM_INFO
	.align		4
.L_112:
        /*0008*/ 	.byte	0x04, 0x17
        /*000a*/ 	.short	(.L_114 - .L_113)
.L_113:
        /*000c*/ 	.word	0x00000000
        /*0010*/ 	.short	0x0003
        /*0012*/ 	.short	0x0014
        /*0014*/ 	.byte	0x00, 0xf0, 0x05, 0x00


	//----- nvinfo : EIATTR_KPARAM_INFO
	.align		4
.L_114:
        /*0018*/ 	.byte	0x04, 0x17
        /*001a*/ 	.short	(.L_116 - .L_115)
.L_115:
        /*001c*/ 	.word	0x00000000
        /*0020*/ 	.short	0x0002
        /*0022*/ 	.short	0x0010
        /*0024*/ 	.byte	0x00, 0xf0, 0x11, 0x00


	//----- nvinfo : EIATTR_KPARAM_INFO
	.align		4
.L_116:
        /*0028*/ 	.byte	0x04, 0x17
        /*002a*/ 	.short	(.L_118 - .L_117)
.L_117:
        /*002c*/ 	.word	0x00000000
        /*0030*/ 	.short	0x0001
        /*0032*/ 	.short	0x0008
        /*0034*/ 	.byte	0x00, 0xf5, 0x21, 0x00


	//----- nvinfo : EIATTR_KPARAM_INFO
	.align		4
.L_118:
        /*0038*/ 	.byte	0x04, 0x17
        /*003a*/ 	.short	(.L_120 - .L_119)
.L_119:
        /*003c*/ 	.word	0x00000000
        /*0040*/ 	.short	0x0000
        /*0042*/ 	.short	0x0000
        /*0044*/ 	.byte	0x00, 0xf5, 0x21, 0x00


	//----- nvinfo : EIATTR_SPARSE_MMA_MASK
	.align		4
.L_120:
        /*0048*/ 	.byte	0x03, 0x50
        /*004a*/ 	.short	0x0000


	//----- nvinfo : EIATTR_MAXREG_COUNT
	.align		4
        /*004c*/ 	.byte	0x03, 0x1b
        /*004e*/ 	.short	0x00ff


	//----- nvinfo : EIATTR_NUM_BARRIERS
	.align		4
        /*0050*/ 	.byte	0x02, 0x4c
        /*0052*/ 	.byte	0x01
	.zero		1


	//----- nvinfo : EIATTR_MERCURY_ISA_VERSION
	.align		4
        /*0054*/ 	.byte	0x03, 0x5f
        /*0056*/ 	.short	0x0101


	//----- nvinfo : EIATTR_COOP_GROUP_MASK_REGIDS
	.align		4
        /*0058*/ 	.byte	0x04, 0x29
        /*005a*/ 	.short	(.L_122 - .L_121)


	//   ....[0]....
.L_121:
        /*005c*/ 	.word	0xffffffff


	//   ....[1]....
        /*0060*/ 	.word	0xffffffff


	//   ....[2]....
        /*0064*/ 	.word	0xffffffff


	//   ....[3]....
        /*0068*/ 	.word	0xffffffff


	//   ....[4]....
        /*006c*/ 	.word	0xffffffff


	//   ....[5]....
        /*0070*/ 	.word	0xffffffff


	//   ....[6]....
        /*0074*/ 	.word	0xffffffff


	//   ....[7]....
        /*0078*/ 	.word	0xffffffff


	//   ....[8]....
        /*007c*/ 	.word	0xffffffff


	//   ....[9]....
        /*0080*/ 	.word	0xffffffff


	//   ....[10]....
        /*0084*/ 	.word	0xffffffff


	//   ....[11]....
        /*0088*/ 	.word	0xffffffff


	//   ....[12]....
        /*008c*/ 	.word	0xffffffff


	//   ....[13]....
        /*0090*/ 	.word	0xffffffff


	//   ....[14]....
        /*0094*/ 	.word	0xffffffff


	//   ....[15]....
        /*0098*/ 	.word	0xffffffff


	//   ....[16]....
        /*009c*/ 	.word	0xffffffff


	//   ....[17]....
        /*00a0*/ 	.word	0xffffffff


	//   ....[18]....
        /*00a4*/ 	.word	0xffffffff


	//   ....[19]....
        /*00a8*/ 	.word	0xffffffff


	//   ....[20]....
        /*00ac*/ 	.word	0xffffffff


	//   ....[21]....
        /*00b0*/ 	.word	0xffffffff


	//   ....[22]....
        /*00b4*/ 	.word	0xffffffff


	//   ....[23]....
        /*00b8*/ 	.word	0xffffffff


	//   ....[24]....
        /*00bc*/ 	.word	0xffffffff


	//   ....[25]....
        /*00c0*/ 	.word	0xffffffff


	//   ....[26]....
        /*00c4*/ 	.word	0xffffffff


	//   ....[27]....
        /*00c8*/ 	.word	0xffffffff


	//   ....[28]....
        /*00cc*/ 	.word	0xffffffff


	//   ....[29]....
        /*00d0*/ 	.word	0xffffffff


	//   ....[30]....
        /*00d4*/ 	.word	0xffffffff


	//   ....[31]....
        /*00d8*/ 	.word	0xffffffff


	//   ....[32]....
        /*00dc*/ 	.word	0xffffffff


	//   ....[33]....
        /*00e0*/ 	.word	0xffffffff


	//   ....[34]....
        /*00e4*/ 	.word	0xffffffff


	//   ....[35]....
        /*00e8*/ 	.word	0xffffffff


	//   ....[36]....
        /*00ec*/ 	.word	0xffffffff


	//   ....[37]....
        /*00f0*/ 	.word	0xffffffff


	//   ....[38]....
        /*00f4*/ 	.word	0xffffffff


	//   ....[39]....
        /*00f8*/ 	.word	0xffffffff


	//   ....[40]....
        /*00fc*/ 	.word	0xffffffff


	//   ....[41]....
        /*0100*/ 	.word	0xffffffff


	//   ....[42]....
        /*0104*/ 	.word	0xffffffff


	//   ....[43]....
        /*0108*/ 	.word	0xffffffff


	//   ....[44]....
        /*010c*/ 	.word	0xffffffff


	//   ....[45]....
        /*0110*/ 	.word	0xffffffff


	//   ....[46]....
        /*0114*/ 	.word	0xffffffff


	//   ....[47]....
        /*0118*/ 	.word	0xffffffff


	//   ....[48]....
        /*011c*/ 	.word	0xffffffff


	//   ....[49]....
        /*0120*/ 	.word	0xffffffff


	//   ....[50]....
        /*0124*/ 	.word	0xffffffff


	//   ....[51]....
        /*0128*/ 	.word	0xffffffff


	//   ....[52]....
        /*012c*/ 	.word	0xffffffff


	//   ....[53]....
        /*0130*/ 	.word	0xffffffff


	//   ....[54]....
        /*0134*/ 	.word	0xffffffff


	//   ....[55]....
        /*0138*/ 	.word	0xffffffff


	//   ....[56]....
        /*013c*/ 	.word	0xffffffff


	//   ....[57]....
        /*0140*/ 	.word	0xffffffff


	//   ....[58]....
        /*0144*/ 	.word	0xffffffff


	//   ....[59]....
        /*0148*/ 	.word	0xffffffff


	//----- nvinfo : EIATTR_COOP_GROUP_INSTR_OFFSETS
	.align		4
.L_122:
        /*014c*/ 	.byte	0x04, 0x28
        /*014e*/ 	.short	(.L_124 - .L_123)


	//   ....[0]....
.L_123:
        /*0150*/ 	.word	0x00000b70


	//   ....[1]....
        /*0154*/ 	.word	0x00000ba0


	//   ....[2]....
        /*0158*/ 	.word	0x00000bc0


	//   ....[3]....
        /*015c*/ 	.word	0x00000bd0


	//   ....[4]....
        /*0160*/ 	.word	0x00000d60


	//   ....[5]....
        /*0164*/ 	.word	0x00000d90


	//   ....[6]....
        /*0168*/ 	.word	0x00000dc0


	//   ....[7]....
        /*016c*/ 	.word	0x00000de0


	//   ....[8]....
        /*0170*/ 	.word	0x00000f60


	//   ....[9]....
        /*0174*/ 	.word	0x00000f90


	//   ....[10]....
        /*0178*/ 	.word	0x00000fc0


	//   ....[11]....
        /*017c*/ 	.word	0x00000fe0


	//   ....[12]....
        /*0180*/ 	.word	0x00001160


	//   ....[13]....
        /*0184*/ 	.word	0x00001190


	//   ....[14]....
        /*0188*/ 	.word	0x000011c0


	//   ....[15]....
        /*018c*/ 	.word	0x000011e0


	//   ....[16]....
        /*0190*/ 	.word	0x00001360


	//   ....[17]....
        /*0194*/ 	.word	0x00001390


	//   ....[18]....
        /*0198*/ 	.word	0x000013c0


	//   ....[19]....
        /*019c*/ 	.word	0x000013e0


	//   ....[20]....
        /*01a0*/ 	.word	0x00002140


	//   ....[21]....
        /*01a4*/ 	.word	0x00002150


	//   ....[22]....
        /*01a8*/ 	.word	0x00002160


	//   ....[23]....
        /*01ac*/ 	.word	0x00002180


	//   ....[24]....
        /*01b0*/ 	.word	0x00002300


	//   ....[25]....
        /*01b4*/ 	.word	0x00002340


	//   ....[26]....
        /*01b8*/ 	.word	0x00002370


	//   ....[27]....
        /*01bc*/ 	.word	0x00002390


	//   ....[28]....
        /*01c0*/ 	.word	0x00002510


	//   ....[29]....
        /*01c4*/ 	.word	0x00002550


	//   ....[30]....
        /*01c8*/ 	.word	0x00002580


	//   ....[31]....
        /*01cc*/ 	.word	0x000025a0


	//   ....[32]....
        /*01d0*/ 	.word	0x00002720


	//   ....[33]....
        /*01d4*/ 	.word	0x00002760


	//   ....[34]....
        /*01d8*/ 	.word	0x00002790


	//   ....[35]....
        /*01dc*/ 	.word	0x000027b0


	//   ....[36]....
        /*01e0*/ 	.word	0x00002930


	//   ....[37]....
        /*01e4*/ 	.word	0x00002970


	//   ....[38]....
        /*01e8*/ 	.word	0x000029a0


	//   ....[39]....
        /*01ec*/ 	.word	0x000029c0


	//   ....[40]....
        /*01f0*/ 	.word	0x00005780


	//   ....[41]....
        /*01f4*/ 	.word	0x000057b0


	//   ....[42]....
        /*01f8*/ 	.word	0x000057d0


	//   ....[43]....
        /*01fc*/ 	.word	0x000057e0


	//   ....[44]....
        /*0200*/ 	.word	0x00005970


	//   ....[45]....
        /*0204*/ 	.word	0x000059a0


	//   ....[46]....
        /*0208*/ 	.word	0x000059d0


	//   ....[47]....
        /*020c*/ 	.word	0x000059f0


	//   ....[48]....
        /*0210*/ 	.word	0x00005b70


	//   ....[49]....
        /*0214*/ 	.word	0x00005ba0


	//   ....[50]....
        /*0218*/ 	.word	0x00005bd0


	//   ....[51]....
        /*021c*/ 	.word	0x00005bf0


	//   ....[52]....
        /*0220*/ 	.word	0x00005d70


	//   ....[53]....
        /*0224*/ 	.word	0x00005da0


	//   ....[54]....
        /*0228*/ 	.word	0x00005dd0


	//   ....[55]....
        /*022c*/ 	.word	0x00005df0


	//   ....[56]....
        /*0230*/ 	.word	0x00005f70


	//   ....[57]....
        /*0234*/ 	.word	0x00005fa0


	//   ....[58]....
        /*0238*/ 	.word	0x00005fd0


	//   ....[59]....
        /*023c*/ 	.word	0x00005ff0


	//----- nvinfo : EIATTR_VRC_CTA_INIT_COUNT
	.align		4
.L_124:
        /*0240*/ 	.byte	0x02, 0x4a
	.zero		1
	.zero		1


	//----- nvinfo : EIATTR_EXIT_INSTR_OFFSETS
	.align		4
        /*0244*/ 	.byte	0x04, 0x1c
        /*0246*/ 	.short	(.L_126 - .L_125)


	//   ....[0]....
.L_125:
        /*0248*/ 	.word	0x00000030


	//   ....[1]....
        /*024c*/ 	.word	0x00006c90


	//   ....[2]....
        /*0250*/ 	.word	0x00006cd0


	//----- nvinfo : EIATTR_MAX_THREADS
	.align		4
.L_126:
        /*0254*/ 	.byte	0x04, 0x05
        /*0256*/ 	.short	(.L_128 - .L_127)
.L_127:
        /*0258*/ 	.word	0x00000100
        /*025c*/ 	.word	0x00000001
        /*0260*/ 	.word	0x00000001


	//----- nvinfo : EIATTR_CRS_STACK_SIZE
	.align		4
.L_128:
        /*0264*/ 	.byte	0x04, 0x1e
        /*0266*/ 	.short	(.L_130 - .L_129)
.L_129:
        /*0268*/ 	.word	0x00000000


	//----- nvinfo : EIATTR_CBANK_PARAM_SIZE
	.align		4
.L_130:
        /*026c*/ 	.byte	0x03, 0x19
        /*026e*/ 	.short	0x0015


	//----- nvinfo : EIATTR_PARAM_CBANK
	.align		4
        /*0270*/ 	.byte	0x04, 0x0a
        /*0272*/ 	.short	(.L_132 - .L_131)
	.align		4
.L_131:
        /*0274*/ 	.word	index@(.nv.constant0._ZN6thrust24THRUST_300001_SM_1000_NS8cuda_cub4core6detail13_kernel_agentINS1_8__reduce11ReduceAgentIPN4cuda3std3__45tupleIJdlEEESC_SB_lNS1_9__extrema9arg_max_fIdlNS9_4lessIdEEEEEEJSC_SC_iSH_EEEvDpT0_)
        /*0278*/ 	.short	0x0380
        /*027a*/ 	.short	0x0015


	//----- nvinfo : EIATTR_SW_WAR
	.align		4
.L_132:
        /*027c*/ 	.byte	0x04, 0x36
        /*027e*/ 	.short	(.L_134 - .L_133)
.L_133:
        /*0280*/ 	.word	0x00000008
.L_134:


//--------------------- .nv.info._ZN6thrust24THRUST_300001_SM_1000_NS8cuda_cub4core6detail13_kernel_agentINS1_8__reduce10DrainAgentIlEEJN3cub18CUB_300001_SM_10009GridQueueIyEElEEEvDpT0_ --------------------------
	.section	.nv.info._ZN6thrust24THRUST_300001_SM_1000_NS8cuda_cub4core6detail13_kernel_agentINS1_8__reduce10DrainAgentIlEEJN3cub18CUB_300001_SM_10009GridQueueIyEElEEEvDpT0_,"",@"SHT_CUDA_INFO"
	.sectionflags	@""
	.align	4


	//----- nvinfo : EIATTR_CUDA_API_VERSION
	.align		4
        /*0000*/ 	.byte	0x04, 0x37
        /*0002*/ 	.short	(.L_136 - .L_135)
.L_135:
        /*0004*/ 	.word	0x00000082


	//----- nvinfo : EIATTR_KPARAM_INFO
	.align		4
.L_136:
        /*0008*/ 	.byte	0x04, 0x17
        /*000a*/ 	.short	(.L_138 - .L_137)
.L_137:
        /*000c*/ 	.word	0x00000000
        /*0010*/ 	.short	0x0001
        /*0012*/ 	.short	0x0008
        /*0014*/ 	.byte	0x00, 0xf0, 0x21, 0x00


	//----- nvinfo : EIATTR_KPARAM_INFO
	.align		4
.L_138:
        /*0018*/ 	.byte	0x04, 0x17
        /*001a*/ 	.short	(.L_140 - .L_139)
.L_139:
        /*001c*/ 	.word	0x00000000
        /*0020*/ 	.short	0x0000
        /*0022*/ 	.short	0x0000
        /*0024*/ 	.byte	0x00, 0xf0, 0x21, 0x00


	//----- nvinfo : EIATTR_SPARSE_MMA_MASK
	.align		4
.L_140:
        /*0028*/ 	.byte	0x03, 0x50
        /*002a*/ 	.short	0x0000


	//----- nvinfo : EIATTR_MAXREG_COUNT
	.align		4
        /*002c*/ 	.byte	0x03, 0x1b
        /*002e*/ 	.short	0x00ff


	//----- nvinfo : EIATTR_MERCURY_ISA_VERSION
	.align		4
        /*0030*/ 	.byte	0x03, 0x5f
        /*0032*/ 	.short	0x0101


	//----- nvinfo : EIATTR_VRC_CTA_INIT_COUNT
	.align		4
        /*0034*/ 	.byte	0x02, 0x4a
	.zero		1
	.zero		1


	//----- nvinfo : EIATTR_EXIT_INSTR_OFFSETS
	.align		4
        /*0038*/ 	.byte	0x04, 0x1c
        /*003a*/ 	.short	(.L_142 - .L_141)


	//   ....[0]....
.L_141:
        /*003c*/ 	.word	0x00000060


	//----- nvinfo : EIATTR_MAX_THREADS
	.align		4
.L_142:
        /*0040*/ 	.byte	0x04, 0x05
        /*0042*/ 	.short	(.L_144 - .L_143)
.L_143:
        /*0044*/ 	.word	0x00000001
        /*0048*/ 	.word	0x00000001
        /*004c*/ 	.word	0x00000001


	//----- nvinfo : EIATTR_CBANK_PARAM_SIZE
	.align		4
.L_144:
        /*0050*/ 	.byte	0x03, 0x19
        /*0052*/ 	.short	0x0010


	//----- nvinfo : EIATTR_PARAM_CBANK
	.align		4
        /*0054*/ 	.byte	0x04, 0x0a
        /*0056*/ 	.short	(.L_146 - .L_145)
	.align		4
.L_145:
        /*0058*/ 	.word	index@(.nv.constant0._ZN6thrust24THRUST_300001_SM_1000_NS8cuda_cub4core6detail13_kernel_agentINS1_8__reduce10DrainAgentIlEEJN3cub18CUB_300001_SM_10009GridQueueIyEElEEEvDpT0_)
        /*005c*/ 	.short	0x0380
        /*005e*/ 	.short	0x0010


	//----- nvinfo : EIATTR_SW_WAR
	.align		4
.L_146:
        /*0060*/ 	.byte	0x04, 0x36
        /*0062*/ 	.short	(.L_148 - .L_147)
.L_147:
        /*0064*/ 	.word	0x00000008
.L_148:


//--------------------- .nv.info._ZN6thrust24THRUST_300001_SM_1000_NS8cuda_cub4core6detail13_kernel_agentINS1_8__reduce11ReduceAgentINS0_12zip_iteratorIN4cuda3std3__45tupleIJNS0_10device_ptrIdEENS0_17counting_iteratorIlNS0_11use_defaultESF_SF_EEEEEEEPNSB_IJdlEEESJ_lNS1_9__extrema9arg_max_fIdlNSA_4lessIdEEEEEEJSI_SK_lN3cub18CUB_300001_SM_100013GridEvenShareIlEENSS_9GridQueueIyEESP_EEEvDpT0_ --------------------------
	.section	.nv.info._ZN6thrust24THRUST_300001_SM_1000_NS8cuda_cub4core6detail13_kernel_agentINS1_8__reduce11ReduceAgentINS0_12zip_iteratorIN4cuda3std3__45tupleIJNS0_10device_ptrIdEENS0_17counting_iteratorIlNS0_11use_defaultESF_SF_EEEEEEEPNSB_IJdlEEESJ_lNS1_9__extrema9arg_max_fIdlNSA_4lessIdEEEEEEJSI_SK_lN3cub18CUB_300001_SM_100013GridEvenShareIlEENSS_9GridQueueIyEESP_EEEvDpT0_,"",@"SHT_CUDA_INFO"
	.sectionflags	@""
	.align	4


	//----- nvinfo : EIATTR_CUDA_API_VERSION
	.align		4
        /*0000*/ 	.byte	0x04, 0x37
        /*0002*/ 	.short	(.L_150 - .L_149)
.L_149:
        /*0004*/ 	.word	0x00000082


	//----- nvinfo : EIATTR_KPARAM_INFO
	.align		4
.L_150:
        /*0008*/ 	.byte	0x04, 0x17
        /*000a*/ 	.short	(.L_152 - .L_151)
.L_151:
        /*000c*/ 	.word	0x00000000
        /*0010*/ 	.short	0x0005
        /*0012*/ 	.short	0x0070
        /*0014*/ 	.byte	0x00, 0xf0, 0x05, 0x00


	//----- nvinfo : EIATTR_KPARAM_INFO
	.align		4
.L_152:
        /*0018*/ 	.byte	0x04, 0x17
        /*001a*/ 	.short	(.L_154 - .L_153)
.L_153:
        /*001c*/ 	.word	0x00000000
        /*0020*/ 	.short	0x0004
        /*0022*/ 	.short	0x0068
        /*0024*/ 	.byte	0x00, 0xf0, 0x21, 0x00


	//----- nvinfo : EIATTR_KPARAM_INFO
	.align		4
.L_154:
        /*0028*/ 	.byte	0x04, 0x17
        /*002a*/ 	.short	(.L_156 - .L_155)
.L_155:
        /*002c*/ 	.word	0x00000000
        /*0030*/ 	.short	0x0003
        /*0032*/ 	.short	0x0020
        /*0034*/ 	.byte	0x00, 0xf0, 0x21, 0x01


	//----- nvinfo : EIATTR_KPARAM_INFO
	.align		4
.L_156:
        /*0038*/ 	.byte	0x04, 0x17
        /*003a*/ 	.short	(.L_158 - .L_157)
.L_157:
        /*003c*/ 	.word	0x00000000
        /*0040*/ 	.short	0x0002
        /*0042*/ 	.short	0x0018
        /*0044*/ 	.byte	0x00, 0xf0, 0x21, 0x00


	//----- nvinfo : EIATTR_KPARAM_INFO
	.align		4
.L_158:
        /*0048*/ 	.byte	0x04, 0x17
        /*004a*/ 	.short	(.L_160 - .L_159)
.L_159:
        /*004c*/ 	.word	0x00000000
        /*0050*/ 	.short	0x0001
        /*0052*/ 	.short	0x0010
        /*0054*/ 	.byte	0x00, 0xf5, 0x21, 0x00


	//----- nvinfo : EIATTR_KPARAM_INFO
	.align		4
.L_160:
        /*0058*/ 	.byte	0x04, 0x17
        /*005a*/ 	.short	(.L_162 - .L_161)
.L_161:
        /*005c*/ 	.word	0x00000000
        /*0060*/ 	.short	0x0000
        /*0062*/ 	.short	0x0000
        /*0064*/ 	.byte	0x00, 0xf0, 0x41, 0x00


	//----- nvinfo : EIATTR_SPARSE_MMA_MASK
	.align		4
.L_162:
        /*0068*/ 	.byte	0x03, 0x50
        /*006a*/ 	.short	0x0000


	//----- nvinfo : EIATTR_MAXREG_COUNT
	.align		4
        /*006c*/ 	.byte	0x03, 0x1b
        /*006e*/ 	.short	0x00ff


	//----- nvinfo : EIATTR_NUM_BARRIERS
	.align		4
        /*0070*/ 	.byte	0x02, 0x4c
        /*0072*/ 	.byte	0x01
	.zero		1


	//----- nvinfo : EIATTR_MERCURY_ISA_VERSION
	.align		4
        /*0074*/ 	.byte	0x03, 0x5f
        /*0076*/ 	.short	0x0101


	//----- nvinfo : EIATTR_COOP_GROUP_MASK_REGIDS
	.align		4
        /*0078*/ 	.byte	0x04, 0x29
        /*007a*/ 	.short	(.L_164 - .L_163)


	//   ....[0]....
.L_163:
        /*007c*/ 	.word	0xffffffff


	//   ....[1]....
        /*0080*/ 	.word	0xffffffff


	//   ....[2]....
        /*0084*/ 	.word	0xffffffff


	//   ....[3]....
        /*0088*/ 	.word	0xffffffff


	//   ....[4]....
        /*008c*/ 	.word	0xffffffff


	//   ....[5]....
        /*0090*/ 	.word	0xffffffff


	//   ....[6]....
        /*0094*/ 	.word	0xffffffff


	//   ....[7]....
        /*0098*/ 	.word	0xffffffff


	//   ....[8]....
        /*009c*/ 	.word	0xffffffff


	//   ....[9]....
        /*00a0*/ 	.word	0xffffffff


	//   ....[10]....
        /*00a4*/ 	.word	0xffffffff


	//   ....[11]....
        /*00a8*/ 	.word	0xffffffff


	//   ....[12]....
        /*00ac*/ 	.word	0xffffffff


	//   ....[13]....
        /*00b0*/ 	.word	0xffffffff


	//   ....[14]....
        /*00b4*/ 	.word	0xffffffff


	//   ....[15]....
        /*00b8*/ 	.word	0xffffffff


	//   ....[16]....
        /*00bc*/ 	.word	0xffffffff


	//   ....[17]....
        /*00c0*/ 	.word	0xffffffff


	//   ....[18]....
        /*00c4*/ 	.word	0xffffffff


	//   ....[19]....
        /*00c8*/ 	.word	0xffffffff


	//   ....[20]....
        /*00cc*/ 	.word	0xffffffff


	//   ....[21]....
        /*00d0*/ 	.word	0xffffffff


	//   ....[22]....
        /*00d4*/ 	.word	0xffffffff


	//   ....[23]....
        /*00d8*/ 	.word	0xffffffff


	//   ....[24]....
        /*00dc*/ 	.word	0xffffffff


	//   ....[25]....
        /*00e0*/ 	.word	0xffffffff


	//   ....[26]....
        /*00e4*/ 	.word	0xffffffff


	//   ....[27]....
        /*00e8*/ 	.word	0xffffffff


	//   ....[28]....
        /*00ec*/ 	.word	0xffffffff


	//   ....[29]....
        /*00f0*/ 	.word	0xffffffff


	//   ....[30]....
        /*00f4*/ 	.word	0xffffffff


	//   ....[31]....
        /*00f8*/ 	.word	0xffffffff


	//   ....[32]....
        /*00fc*/ 	.word	0xffffffff


	//   ....[33]....
        /*0100*/ 	.word	0xffffffff


	//   ....[34]....
        /*0104*/ 	.word	0xffffffff


	//   ....[35]....
        /*0108*/ 	.word	0xffffffff


	//   ....[36]....
        /*010c*/ 	.word	0xffffffff


	//   ....[37]....
        /*0110*/ 	.word	0xffffffff


	//   ....[38]....
        /*0114*/ 	.word	0xffffffff


	//   ....[39]....
        /*0118*/ 	.word	0xffffffff


	//   ....[40]....
        /*011c*/ 	.word	0xffffffff


	//   ....[41]....
        /*0120*/ 	.word	0xffffffff


	//   ....[42]....
        /*0124*/ 	.word	0xffffffff


	//   ....[43]....
        /*0128*/ 	.word	0xffffffff


	//   ....[44]....
        /*012c*/ 	.word	0xffffffff


	//   ....[45]....
        /*0130*/ 	.word	0xffffffff


	//   ....[46]....
        /*0134*/ 	.word	0xffffffff


	//   ....[47]....
        /*0138*/ 	.word	0xffffffff


	//   ....[48]....
        /*013c*/ 	.word	0xffffffff


	//   ....[49]....
        /*0140*/ 	.word	0xffffffff


	//   ....[50]....
        /*0144*/ 	.word	0xffffffff


	//   ....[51]....
        /*0148*/ 	.word	0xffffffff


	//   ....[52]....
        /*014c*/ 	.word	0xffffffff


	//   ....[53]....
        /*0150*/ 	.word	0xffffffff


	//   ....[54]....
        /*0154*/ 	.word	0xffffffff


	//   ....[55]....
        /*0158*/ 	.word	0xffffffff


	//   ....[56]....
        /*015c*/ 	.word	0xffffffff


	//   ....[57]....
        /*0160*/ 	.word	0xffffffff


	//   ....[58]....
        /*0164*/ 	.word	0xffffffff


	//   ....[59]....
        /*0168*/ 	.word	0xffffffff


	//----- nvinfo : EIATTR_COOP_GROUP_INSTR_OFFSETS
	.align		4
.L_164:
        /*016c*/ 	.byte	0x04, 0x28
        /*016e*/ 	.short	(.L_166 - .L_165)


	//   ....[0]....
.L_165:
        /*0170*/ 	.word	0x00000d70


	//   ....[1]....
        /*0174*/ 	.word	0x00000da0


	//   ....[2]....
        /*0178*/ 	.word	0x00000dc0


	//   ....[3]....
        /*017c*/ 	.word	0x00000dd0


	//   ....[4]....
        /*0180*/ 	.word	0x00000f60


	//   ....[5]....
        /*0184*/ 	.word	0x00000f90


	//   ....[6]....
        /*0188*/ 	.word	0x00000fc0


	//   ....[7]....
        /*018c*/ 	.word	0x00000fe0


	//   ....[8]....
        /*0190*/ 	.word	0x00001160


	//   ....[9]....
        /*0194*/ 	.word	0x00001190


	//   ....[10]....
        /*0198*/ 	.word	0x000011c0


	//   ....[11]....
        /*019c*/ 	.word	0x000011e0


	//   ....[12]....
        /*01a0*/ 	.word	0x00001360


	//   ....[13]....
        /*01a4*/ 	.word	0x00001390


	//   ....[14]....
        /*01a8*/ 	.word	0x000013c0


	//   ....[15]....
        /*01ac*/ 	.word	0x000013e0


	//   ....[16]....
        /*01b0*/ 	.word	0x00001560


	//   ....[17]....
        /*01b4*/ 	.word	0x00001590


	//   ....[18]....
        /*01b8*/ 	.word	0x000015c0


	//   ....[19]....
        /*01bc*/ 	.word	0x000015e0


	//   ....[20]....
        /*01c0*/ 	.word	0x00002340


	//   ....[21]....
        /*01c4*/ 	.word	0x00002350


	//   ....[22]....
        /*01c8*/ 	.word	0x00002360


	//   ....[23]....
        /*01cc*/ 	.word	0x00002380


	//   ....[24]....
        /*01d0*/ 	.word	0x00002500


	//   ....[25]....
        /*01d4*/ 	.word	0x00002540


	//   ....[26]....
        /*01d8*/ 	.word	0x00002570


	//   ....[27]....
        /*01dc*/ 	.word	0x00002590


	//   ....[28]....
        /*01e0*/ 	.word	0x00002710


	//   ....[29]....
        /*01e4*/ 	.word	0x00002750


	//   ....[30]....
        /*01e8*/ 	.word	0x00002780


	//   ....[31]....
        /*01ec*/ 	.word	0x000027a0


	//   ....[32]....
        /*01f0*/ 	.word	0x00002920


	//   ....[33]....
        /*01f4*/ 	.word	0x00002960


	//   ....[34]....
        /*01f8*/ 	.word	0x00002990


	//   ....[35]....
        /*01fc*/ 	.word	0x000029b0


	//   ....[36]....
        /*0200*/ 	.word	0x00002b30


	//   ....[37]....
        /*0204*/ 	.word	0x00002b70


	//   ....[38]....
        /*0208*/ 	.word	0x00002ba0


	//   ....[39]....
        /*020c*/ 	.word	0x00002bc0


	//   ....[40]....
        /*0210*/ 	.word	0x000053c0


	//   ....[41]....
        /*0214*/ 	.word	0x000053f0


	//   ....[42]....
        /*0218*/ 	.word	0x00005410


	//   ....[43]....
        /*021c*/ 	.word	0x00005420


	//   ....[44]....
        /*0220*/ 	.word	0x000055b0


	//   ....[45]....
        /*0224*/ 	.word	0x000055e0


	//   ....[46]....
        /*0228*/ 	.word	0x00005610


	//   ....[47]....
        /*022c*/ 	.word	0x00005630


	//   ....[48]....
        /*0230*/ 	.word	0x000057b0


	//   ....[49]....
        /*0234*/ 	.word	0x000057e0


	//   ....[50]....
        /*0238*/ 	.word	0x00005810


	//   ....[51]....
        /*023c*/ 	.word	0x00005830


	//   ....[52]....
        /*0240*/ 	.word	0x000059b0


	//   ....[53]....
        /*0244*/ 	.word	0x000059e0


	//   ....[54]....
        /*0248*/ 	.word	0x00005a10


	//   ....[55]....
        /*024c*/ 	.word	0x00005a30


	//   ....[56]....
        /*0250*/ 	.word	0x00005bb0


	//   ....[57]....
        /*0254*/ 	.word	0x00005be0


	//   ....[58]....
        /*0258*/ 	.word	0x00005c10


	//   ....[59]....
        /*025c*/ 	.word	0x00005c30


	//----- nvinfo : EIATTR_VRC_CTA_INIT_COUNT
	.align		4
.L_166:
        /*0260*/ 	.byte	0x02, 0x4a
	.zero		1
	.zero		1


	//----- nvinfo : EIATTR_EXIT_INSTR_OFFSETS
	.align		4
        /*0264*/ 	.byte	0x04, 0x1c
        /*0266*/ 	.short	(.L_168 - .L_167)


	//   ....[0]....
.L_167:
        /*0268*/ 	.word	0x000068d0


	//   ....[1]....
        /*026c*/ 	.word	0x00006920


	//----- nvinfo : EIATTR_MAX_THREADS
	.align		4
.L_168:
        /*0270*/ 	.byte	0x04, 0x05
        /*0272*/ 	.short	(.L_170 - .L_169)
.L_169:
        /*0274*/ 	.word	0x00000100
        /*0278*/ 	.word	0x00000001
        /*027c*/ 	.word	0x00000001


	//----- nvinfo : EIATTR_CRS_STACK_SIZE
	.align		4
.L_170:
        /*0280*/ 	.byte	0x04, 0x1e
        /*0282*/ 	.short	(.L_172 - .L_171)
.L_171:
        /*0284*/ 	.word	0x00000000


	//----- nvinfo : EIATTR_CBANK_PARAM_SIZE
	.align		4
.L_172:
        /*0288*/ 	.byte	0x03, 0x19
        /*028a*/ 	.short	0x0071


	//----- nvinfo : EIATTR_PARAM_CBANK
	.align		4
        /*028c*/ 	.byte	0x04, 0x0a
        /*028e*/ 	.short	(.L_174 - .L_173)
	.align		4
.L_173:
        /*0290*/ 	.word	index@(.nv.constant0._ZN6thrust24THRUST_300001_SM_1000_NS8cuda_cub4core6detail13_kernel_agentINS1_8__reduce11ReduceAgentINS0_12zip_iteratorIN4cuda3std3__45tupleIJNS0_10device_ptrIdEENS0_17counting_iteratorIlNS0_11use_defaultESF_SF_EEEEEEEPNSB_IJdlEEESJ_lNS1_9__extrema9arg_max_fIdlNSA_4lessIdEEEEEEJSI_SK_lN3cub18CUB_300001_SM_100013GridEvenShareIlEENSS_9GridQueueIyEESP_EEEvDpT0_)
        /*0294*/ 	.short	0x0380
        /*0296*/ 	.short	0x0071


	//----- nvinfo : EIATTR_SW_WAR
	.align		4
.L_174:
        /*0298*/ 	.byte	0x04, 0x36
        /*029a*/ 	.short	(.L_176 - .L_175)
.L_175:
        /*029c*/ 	.word	0x00000008
.L_176:


//--------------------- .nv.info._ZN6thrust24THRUST_300001_SM_1000_NS8cuda_cub4core6detail13_kernel_agentINS1_8__reduce11ReduceAgentINS0_12zip_iteratorIN4cuda3std3__45tupleIJNS0_10device_ptrIdEENS0_17counting_iteratorIlNS0_11use_defaultESF_SF_EEEEEEEPNSB_IJdlEEESJ_lNS1_9__extrema9arg_max_fIdlNSA_4lessIdEEEEEEJSI_SK_lSP_EEEvDpT0_ --------------------------
	.section	.nv.info._ZN6thrust24THRUST_300001_SM_1000_NS8cuda_cub4core6detail13_kernel_agentINS1_8__reduce11ReduceAgentINS0_12zip_iteratorIN4cuda3std3__45tupleIJNS0_10device_ptrIdEENS0_17counting_iteratorIlNS0_11use_defaultESF_SF_EEEEEEEPNSB_IJdlEEESJ_lNS1_9__extrema9arg_max_fIdlNSA_4lessIdEEEEEEJSI_SK_lSP_EEEvDpT0_,"",@"SHT_CUDA_INFO"
	.sectionflags	@""
	.align	4


	//----- nvinfo : EIATTR_CUDA_API_VERSION
	.align		4
        /*0000*/ 	.byte	0x04, 0x37
        /*0002*/ 	.short	(.L_178 - .L_177)
.L_177:
        /*0004*/ 	.word	0x00000082


	//----- nvinfo : EIATTR_KPARAM_INFO
	.align		4
.L_178:
        /*0008*/ 	.byte	0x04, 0x17
        /*000a*/ 	.short	(.L_180 - .L_179)
.L_179:
        /*000c*/ 	.word	0x00000000
        /*0010*/ 	.short	0x0003
        /*0012*/ 	.short	0x0020
        /*0014*/ 	.byte	0x00, 0xf0, 0x05, 0x00


	//----- nvinfo : EIATTR_KPARAM_INFO
	.align		4
.L_180:
        /*0018*/ 	.byte	0x04, 0x17
        /*001a*/ 	.short	(.L_182 - .L_181)
.L_181:
        /*001c*/ 	.word	0x00000000
        /*0020*/ 	.short	0x0002
        /*0022*/ 	.short	0x0018
        /*0024*/ 	.byte	0x00, 0xf0, 0x21, 0x00


	//----- nvinfo : EIATTR_KPARAM_INFO
	.align		4
.L_182:
        /*0028*/ 	.byte	0x04, 0x17
        /*002a*/ 	.short	(.L_184 - .L_183)
.L_183:
        /*002c*/ 	.word	0x00000000
        /*0030*/ 	.short	0x0001
        /*0032*/ 	.short	0x0010
        /*0034*/ 	.byte	0x00, 0xf5, 0x21, 0x00


	//----- nvinfo : EIATTR_KPARAM_INFO
	.align		4
.L_184:
        /*0038*/ 	.byte	0x04, 0x17
        /*003a*/ 	.short	(.L_186 - .L_185)
.L_185:
        /*003c*/ 	.word	0x00000000
        /*0040*/ 	.short	0x0000
        /*0042*/ 	.short	0x0000
        /*0044*/ 	.byte	0x00, 0xf0, 0x41, 0x00


	//----- nvinfo : EIATTR_SPARSE_MMA_MASK
	.align		4
.L_186:
        /*0048*/ 	.byte	0x03, 0x50
        /*004a*/ 	.short	0x0000


	//----- nvinfo : EIATTR_MAXREG_COUNT
	.align		4
        /*004c*/ 	.byte	0x03, 0x1b
        /*004e*/ 	.short	0x00ff


	//----- nvinfo : EIATTR_NUM_BARRIERS
	.align		4
        /*0050*/ 	.byte	0x02, 0x4c
        /*0052*/ 	.byte	0x01
	.zero		1


	//----- nvinfo : EIATTR_MERCURY_ISA_VERSION
	.align		4
        /*0054*/ 	.byte	0x03, 0x5f
        /*0056*/ 	.short	0x0101


	//----- nvinfo : EIATTR_COOP_GROUP_MASK_REGIDS
	.align		4
        /*0058*/ 	.byte	0x04, 0x29
        /*005a*/ 	.short	(.L_188 - .L_187)


	//   ....[0]....
.L_187:
        /*005c*/ 	.word	0xffffffff


	//   ....[1]....
        /*0060*/ 	.word	0xffffffff


	//   ....[2]....
        /*0064*/ 	.word	0xffffffff


	//   ....[3]....
        /*0068*/ 	.word	0xffffffff


	//   ....[4]....
        /*006c*/ 	.word	0xffffffff


	//   ....[5]....
        /*0070*/ 	.word	0xffffffff


	//   ....[6]....
        /*0074*/ 	.word	0xffffffff


	//   ....[7]....
        /*0078*/ 	.word	0xffffffff


	//   ....[8]....
        /*007c*/ 	.word	0xffffffff


	//   ....[9]....
        /*0080*/ 	.word	0xffffffff


	//   ....[10]....
        /*0084*/ 	.word	0xffffffff


	//   ....[11]....
        /*0088*/ 	.word	0xffffffff


	//   ....[12]....
        /*008c*/ 	.word	0xffffffff


	//   ....[13]....
        /*0090*/ 	.word	0xffffffff


	//   ....[14]....
        /*0094*/ 	.word	0xffffffff


	//   ....[15]....
        /*0098*/ 	.word	0xffffffff


	//   ....[16]....
        /*009c*/ 	.word	0xffffffff


	//   ....[17]....
        /*00a0*/ 	.word	0xffffffff


	//   ....[18]....
        /*00a4*/ 	.word	0xffffffff


	//   ....[19]....
        /*00a8*/ 	.word	0xffffffff


	//   ....[20]....
        /*00ac*/ 	.word	0xffffffff


	//   ....[21]....
        /*00b0*/ 	.word	0xffffffff


	//   ....[22]....
        /*00b4*/ 	.word	0xffffffff


	//   ....[23]....
        /*00b8*/ 	.word	0xffffffff


	//   ....[24]....
        /*00bc*/ 	.word	0xffffffff


	//   ....[25]....
        /*00c0*/ 	.word	0xffffffff


	//   ....[26]....
        /*00c4*/ 	.word	0xffffffff


	//   ....[27]....
        /*00c8*/ 	.word	0xffffffff


	//   ....[28]....
        /*00cc*/ 	.word	0xffffffff


	//   ....[29]....
        /*00d0*/ 	.word	0xffffffff


	//   ....[30]....
        /*00d4*/ 	.word	0xffffffff


	//   ....[31]....
        /*00d8*/ 	.word	0xffffffff


	//   ....[32]....
        /*00dc*/ 	.word	0xffffffff


	//   ....[33]....
        /*00e0*/ 	.word	0xffffffff


	//   ....[34]....
        /*00e4*/ 	.word	0xffffffff


	//   ....[35]....
        /*00e8*/ 	.word	0xffffffff


	//   ....[36]....
        /*00ec*/ 	.word	0xffffffff


	//   ....[37]....
        /*00f0*/ 	.word	0xffffffff


	//   ....[38]....
        /*00f4*/ 	.word	0xffffffff


	//   ....[39]....
        /*00f8*/ 	.word	0xffffffff


	//   ....[40]....
        /*00fc*/ 	.word	0xffffffff


	//   ....[41]....
        /*0100*/ 	.word	0xffffffff


	//   ....[42]....
        /*0104*/ 	.word	0xffffffff


	//   ....[43]....
        /*0108*/ 	.word	0xffffffff


	//   ....[44]....
        /*010c*/ 	.word	0xffffffff


	//   ....[45]....
        /*0110*/ 	.word	0xffffffff


	//   ....[46]....
        /*0114*/ 	.word	0xffffffff


	//   ....[47]....
        /*0118*/ 	.word	0xffffffff


	//   ....[48]....
        /*011c*/ 	.word	0xffffffff


	//   ....[49]....
        /*0120*/ 	.word	0xffffffff


	//   ....[50]....
        /*0124*/ 	.word	0xffffffff


	//   ....[51]....
        /*0128*/ 	.word	0xffffffff


	//   ....[52]....
        /*012c*/ 	.word	0xffffffff


	//   ....[53]....
        /*0130*/ 	.word	0xffffffff


	//   ....[54]....
        /*0134*/ 	.word	0xffffffff


	//   ....[55]....
        /*0138*/ 	.word	0xffffffff


	//   ....[56]....
        /*013c*/ 	.word	0xffffffff


	//   ....[57]....
        /*0140*/ 	.word	0xffffffff


	//   ....[58]....
        /*0144*/ 	.word	0xffffffff


	//   ....[59]....
        /*0148*/ 	.word	0xffffffff


	//----- nvinfo : EIATTR_COOP_GROUP_INSTR_OFFSETS
	.align		4
.L_188:
        /*014c*/ 	.byte	0x04, 0x28
        /*014e*/ 	.short	(.L_190 - .L_189)


	//   ....[0]....
.L_189:
        /*0150*/ 	.word	0x00000cb0


	//   ....[1]....
        /*0154*/ 	.word	0x00000ce0


	//   ....[2]....
        /*0158*/ 	.word	0x00000d00


	//   ....[3]....
        /*015c*/ 	.word	0x00000d10


	//   ....[4]....
        /*0160*/ 	.word	0x00000ea0


	//   ....[5]....
        /*0164*/ 	.word	0x00000ed0


	//   ....[6]....
        /*0168*/ 	.word	0x00000f00


	//   ....[7]....
        /*016c*/ 	.word	0x00000f20


	//   ....[8]....
        /*0170*/ 	.word	0x000010a0


	//   ....[9]....
        /*0174*/ 	.word	0x000010d0


	//   ....[10]....
        /*0178*/ 	.word	0x00001100


	//   ....[11]....
        /*017c*/ 	.word	0x00001120


	//   ....[12]....
        /*0180*/ 	.word	0x000012a0


	//   ....[13]....
        /*0184*/ 	.word	0x000012d0


	//   ....[14]....
        /*0188*/ 	.word	0x00001300


	//   ....[15]....
        /*018c*/ 	.word	0x00001320


	//   ....[16]....
        /*0190*/ 	.word	0x000014a0


	//   ....[17]....
        /*0194*/ 	.word	0x000014d0


	//   ....[18]....
        /*0198*/ 	.word	0x00001500


	//   ....[19]....
        /*019c*/ 	.word	0x00001520


	//   ....[20]....
        /*01a0*/ 	.word	0x00002280


	//   ....[21]....
        /*01a4*/ 	.word	0x00002290


	//   ....[22]....
        /*01a8*/ 	.word	0x000022a0


	//   ....[23]....
        /*01ac*/ 	.word	0x000022c0


	//   ....[24]....
        /*01b0*/ 	.word	0x00002440


	//   ....[25]....
        /*01b4*/ 	.word	0x00002480


	//   ....[26]....
        /*01b8*/ 	.word	0x000024b0


	//   ....[27]....
        /*01bc*/ 	.word	0x000024d0


	//   ....[28]....
        /*01c0*/ 	.word	0x00002650


	//   ....[29]....
        /*01c4*/ 	.word	0x00002690


	//   ....[30]....
        /*01c8*/ 	.word	0x000026c0


	//   ....[31]....
        /*01cc*/ 	.word	0x000026e0


	//   ....[32]....
        /*01d0*/ 	.word	0x00002860


	//   ....[33]....
        /*01d4*/ 	.word	0x000028a0


	//   ....[34]....
        /*01d8*/ 	.word	0x000028d0


	//   ....[35]....
        /*01dc*/ 	.word	0x000028f0


	//   ....[36]....
        /*01e0*/ 	.word	0x00002a70


	//   ....[37]....
        /*01e4*/ 	.word	0x00002ab0


	//   ....[38]....
        /*01e8*/ 	.word	0x00002ae0


	//   ....[39]....
        /*01ec*/ 	.word	0x00002b00


	//   ....[40]....
        /*01f0*/ 	.word	0x00004f70


	//   ....[41]....
        /*01f4*/ 	.word	0x00004fa0


	//   ....[42]....
        /*01f8*/ 	.word	0x00004fc0


	//   ....[43]....
        /*01fc*/ 	.word	0x00004fd0


	//   ....[44]....
        /*0200*/ 	.word	0x00005160


	//   ....[45]....
        /*0204*/ 	.word	0x00005190


	//   ....[46]....
        /*0208*/ 	.word	0x000051c0


	//   ....[47]....
        /*020c*/ 	.word	0x000051e0


	//   ....[48]....
        /*0210*/ 	.word	0x00005360


	//   ....[49]....
        /*0214*/ 	.word	0x00005390


	//   ....[50]....
        /*0218*/ 	.word	0x000053c0


	//   ....[51]....
        /*021c*/ 	.word	0x000053e0


	//   ....[52]....
        /*0220*/ 	.word	0x00005560


	//   ....[53]....
        /*0224*/ 	.word	0x00005590


	//   ....[54]....
        /*0228*/ 	.word	0x000055c0


	//   ....[55]....
        /*022c*/ 	.word	0x000055e0


	//   ....[56]....
        /*0230*/ 	.word	0x00005760


	//   ....[57]....
        /*0234*/ 	.word	0x00005790


	//   ....[58]....
        /*0238*/ 	.word	0x000057c0


	//   ....[59]....
        /*023c*/ 	.word	0x000057e0


	//----- nvinfo : EIATTR_VRC_CTA_INIT_COUNT
	.align		4
.L_190:
        /*0240*/ 	.byte	0x02, 0x4a
	.zero		1
	.zero		1


	//----- nvinfo : EIATTR_EXIT_INSTR_OFFSETS
	.align		4
        /*0244*/ 	.byte	0x04, 0x1c
        /*0246*/ 	.short	(.L_192 - .L_191)


	//   ....[0]....
.L_191:
        /*0248*/ 	.word	0x00000040


	//   ....[1]....
        /*024c*/ 	.word	0x00006480


	//   ....[2]....
        /*0250*/ 	.word	0x000064c0


	//----- nvinfo : EIATTR_MAX_THREADS
	.align		4
.L_192:
        /*0254*/ 	.byte	0x04, 0x05
        /*0256*/ 	.short	(.L_194 - .L_193)
.L_193:
        /*0258*/ 	.word	0x00000100
        /*025c*/ 	.word	0x00000001
        /*0260*/ 	.word	0x00000001


	//----- nvinfo : EIATTR_CRS_STACK_SIZE
	.align		4
.L_194:
        /*0264*/ 	.byte	0x04, 0x1e
        /*0266*/ 	.short	(.L_196 - .L_195)
.L_195:
        /*0268*/ 	.word	0x00000000


	//----- nvinfo : EIATTR_CBANK_PARAM_SIZE
	.align		4
.L_196:
        /*026c*/ 	.byte	0x03, 0x19
        /*026e*/ 	.short	0x0021


	//----- nvinfo : EIATTR_PARAM_CBANK
	.align		4
        /*0270*/ 	.byte	0x04, 0x0a
        /*0272*/ 	.short	(.L_198 - .L_197)
	.align		4
.L_197:
        /*0274*/ 	.word	index@(.nv.constant0._ZN6thrust24THRUST_300001_SM_1000_NS8cuda_cub4core6detail13_kernel_agentINS1_8__reduce11ReduceAgentINS0_12zip_iteratorIN4cuda3std3__45tupleIJNS0_10device_ptrIdEENS0_17counting_iteratorIlNS0_11use_defaultESF_SF_EEEEEEEPNSB_IJdlEEESJ_lNS1_9__extrema9arg_max_fIdlNSA_4lessIdEEEEEEJSI_SK_lSP_EEEvDpT0_)
        /*0278*/ 	.short	0x0380
        /*027a*/ 	.short	0x0021


	//----- nvinfo : EIATTR_SW_WAR
	.align		4
.L_198:
        /*027c*/ 	.byte	0x04, 0x36
        /*027e*/ 	.short	(.L_200 - .L_199)
.L_199:
        /*0280*/ 	.word	0x00000008
.L_200:


//--------------------- .nv.info._ZN6thrust24THRUST_300001_SM_1000_NS8cuda_cub4core6detail13_kernel_agentINS1_8__reduce11ReduceAgentIPN4cuda3std3__45tupleIJdlEEESC_SB_iNS1_9__extrema9arg_max_fIdlNS9_4lessIdEEEEEEJSC_SC_iSH_EEEvDpT0_ --------------------------
	.section	.nv.info._ZN6thrust24THRUST_300001_SM_1000_NS8cuda_cub4core6detail13_kernel_agentINS1_8__reduce11ReduceAgentIPN4cuda3std3__45tupleIJdlEEESC_SB_iNS1_9__extrema9arg_max_fIdlNS9_4lessIdEEEEEEJSC_SC_iSH_EEEvDpT0_,"",@"SHT_CUDA_INFO"
	.sectionflags	@""
	.align	4


	//----- nvinfo : EIATTR_CUDA_API_VERSION
	.align		4
        /*0000*/ 	.byte	0x04, 0x37
        /*0002*/ 	.short	(.L_202 - .L_201)
.L_201:
        /*0004*/ 	.word	0x00000082


	//----- nvinfo : EIATTR_KPARAM_INFO
	.align		4
.L_202:
        /*0008*/ 	.byte	0x04, 0x17
        /*000a*/ 	.short	(.L_204 - .L_203)
.L_203:
        /*000c*/ 	.word	0x00000000
        /*0010*/ 	.short	0x0003
        /*0012*/ 	.short	0x0014
        /*0014*/ 	.byte	0x00, 0xf0, 0x05, 0x00


	//----- nvinfo : EIATTR_KPARAM_INFO
	.align		4
.L_204:
        /*0018*/ 	.byte	0x04, 0x17
        /*001a*/ 	.short	(.L_206 - .L_205)
.L_205:
        /*001c*/ 	.word	0x00000000
        /*0020*/ 	.short	0x0002
        /*0022*/ 	.short	0x0010
        /*0024*/ 	.byte	0x00, 0xf0, 0x11, 0x00


	//----- nvinfo : EIATTR_KPARAM_INFO
	.align		4
.L_206:
        /*0028*/ 	.byte	0x04, 0x17
        /*002a*/ 	.short	(.L_208 - .L_207)
.L_207:
        /*002c*/ 	.word	0x00000000
        /*0030*/ 	.short	0x0001
        /*0032*/ 	.short	0x0008
        /*0034*/ 	.byte	0x00, 0xf5, 0x21, 0x00


	//----- nvinfo : EIATTR_KPARAM_INFO
	.align		4
.L_208:
        /*0038*/ 	.byte	0x04, 0x17
        /*003a*/ 	.short	(.L_210 - .L_209)
.L_209:
        /*003c*/ 	.word	0x00000000
        /*0040*/ 	.short	0x0000
        /*0042*/ 	.short	0x0000
        /*0044*/ 	.byte	0x00, 0xf5, 0x21, 0x00


	//----- nvinfo : EIATTR_SPARSE_MMA_MASK
	.align		4
.L_210:
        /*0048*/ 	.byte	0x03, 0x50
        /*004a*/ 	.short	0x0000


	//----- nvinfo : EIATTR_MAXREG_COUNT
	.align		4
        /*004c*/ 	.byte	0x03, 0x1b
        /*004e*/ 	.short	0x00ff


	//----- nvinfo : EIATTR_NUM_BARRIERS
	.align		4
        /*0050*/ 	.byte	0x02, 0x4c
        /*0052*/ 	.byte	0x01
	.zero		1


	//----- nvinfo : EIATTR_MERCURY_ISA_VERSION
	.align		4
        /*0054*/ 	.byte	0x03, 0x5f
        /*0056*/ 	.short	0x0101


	//----- nvinfo : EIATTR_COOP_GROUP_MASK_REGIDS
	.align		4
        /*0058*/ 	.byte	0x04, 0x29
        /*005a*/ 	.short	(.L_212 - .L_211)


	//   ....[0]....
.L_211:
        /*005c*/ 	.word	0xffffffff


	//   ....[1]....
        /*0060*/ 	.word	0xffffffff


	//   ....[2]....
        /*0064*/ 	.word	0xffffffff


	//   ....[3]....
        /*0068*/ 	.word	0xffffffff


	//   ....[4]....
        /*006c*/ 	.word	0xffffffff


	//   ....[5]....
        /*0070*/ 	.word	0xffffffff


	//   ....[6]....
        /*0074*/ 	.word	0xffffffff


	//   ....[7]....
        /*0078*/ 	.word	0xffffffff


	//   ....[8]....
        /*007c*/ 	.word	0xffffffff


	//   ....[9]....
        /*0080*/ 	.word	0xffffffff


	//   ....[10]....
        /*0084*/ 	.word	0xffffffff


	//   ....[11]....
        /*0088*/ 	.word	0xffffffff


	//   ....[12]....
        /*008c*/ 	.word	0xffffffff


	//   ....[13]....
        /*0090*/ 	.word	0xffffffff


	//   ....[14]....
        /*0094*/ 	.word	0xffffffff


	//   ....[15]....
        /*0098*/ 	.word	0xffffffff


	//   ....[16]....
        /*009c*/ 	.word	0xffffffff


	//   ....[17]....
        /*00a0*/ 	.word	0xffffffff


	//   ....[18]....
        /*00a4*/ 	.word	0xffffffff


	//   ....[19]....
        /*00a8*/ 	.word	0xffffffff


	//   ....[20]....
        /*00ac*/ 	.word	0xffffffff


	//   ....[21]....
        /*00b0*/ 	.word	0xffffffff


	//   ....[22]....
        /*00b4*/ 	.word	0xffffffff


	//   ....[23]....
        /*00b8*/ 	.word	0xffffffff


	//   ....[24]....
        /*00bc*/ 	.word	0xffffffff


	//   ....[25]....
        /*00c0*/ 	.word	0xffffffff


	//   ....[26]....
        /*00c4*/ 	.word	0xffffffff


	//   ....[27]....
        /*00c8*/ 	.word	0xffffffff


	//   ....[28]....
        /*00cc*/ 	.word	0xffffffff


	//   ....[29]....
        /*00d0*/ 	.word	0xffffffff


	//   ....[30]....
        /*00d4*/ 	.word	0xffffffff


	//   ....[31]....
        /*00d8*/ 	.word	0xffffffff


	//   ....[32]....
        /*00dc*/ 	.word	0xffffffff


	//   ....[33]....
        /*00e0*/ 	.word	0xffffffff


	//   ....[34]....
        /*00e4*/ 	.word	0xffffffff


	//   ....[35]....
        /*00e8*/ 	.word	0xffffffff


	//   ....[36]....
        /*00ec*/ 	.word	0xffffffff


	//   ....[37]....
        /*00f0*/ 	.word	0xffffffff


	//   ....[38]....
        /*00f4*/ 	.word	0xffffffff


	//   ....[39]....
        /*00f8*/ 	.word	0xffffffff


	//   ....[40]....
        /*00fc*/ 	.word	0xffffffff


	//   ....[41]....
        /*0100*/ 	.word	0xffffffff


	//   ....[42]....
        /*0104*/ 	.word	0xffffffff


	//   ....[43]....
        /*0108*/ 	.word	0xffffffff


	//   ....[44]....
        /*010c*/ 	.word	0xffffffff


	//   ....[45]....
        /*0110*/ 	.word	0xffffffff


	//   ....[46]....
        /*0114*/ 	.word	0xffffffff


	//   ....[47]....
        /*0118*/ 	.word	0xffffffff


	//   ....[48]....
        /*011c*/ 	.word	0xffffffff


	//   ....[49]....
        /*0120*/ 	.word	0xffffffff


	//   ....[50]....
        /*0124*/ 	.word	0xffffffff


	//   ....[51]....
        /*0128*/ 	.word	0xffffffff


	//   ....[52]....
        /*012c*/ 	.word	0xffffffff


	//   ....[53]....
        /*0130*/ 	.word	0xffffffff


	//   ....[54]....
        /*0134*/ 	.word	0xffffffff


	//   ....[55]....
        /*0138*/ 	.word	0xffffffff


	//   ....[56]....
        /*013c*/ 	.word	0xffffffff


	//   ....[57]....
        /*0140*/ 	.word	0xffffffff


	//   ....[58]....
        /*0144*/ 	.word	0xffffffff


	//   ....[59]....
        /*0148*/ 	.word	0xffffffff


	//----- nvinfo : EIATTR_COOP_GROUP_INSTR_OFFSETS
	.align		4
.L_212:
        /*014c*/ 	.byte	0x04, 0x28
        /*014e*/ 	.short	(.L_214 - .L_213)


	//   ....[0]....
.L_213:
        /*0150*/ 	.word	0x00000b70


	//   ....[1]....
        /*0154*/ 	.word	0x00000ba0


	//   ....[2]....
        /*0158*/ 	.word	0x00000bc0


	//   ....[3]....
        /*015c*/ 	.word	0x00000bd0


	//   ....[4]....
        /*0160*/ 	.word	0x00000d60


	//   ....[5]....
        /*0164*/ 	.word	0x00000d90


	//   ....[6]....
        /*0168*/ 	.word	0x00000dc0


	//   ....[7]....
        /*016c*/ 	.word	0x00000de0


	//   ....[8]....
        /*0170*/ 	.word	0x00000f60


	//   ....[9]....
        /*0174*/ 	.word	0x00000f90


	//   ....[10]....
        /*0178*/ 	.word	0x00000fc0


	//   ....[11]....
        /*017c*/ 	.word	0x00000fe0


	//   ....[12]....
        /*0180*/ 	.word	0x00001160


	//   ....[13]....
        /*0184*/ 	.word	0x00001190


	//   ....[14]....
        /*0188*/ 	.word	0x000011c0


	//   ....[15]....
        /*018c*/ 	.word	0x000011e0


	//   ....[16]....
        /*0190*/ 	.word	0x00001360


	//   ....[17]....
        /*0194*/ 	.word	0x000013a0


	//   ....[18]....
        /*0198*/ 	.word	0x000013d0


	//   ....[19]....
        /*019c*/ 	.word	0x000013e0


	//   ....[20]....
        /*01a0*/ 	.word	0x00002140


	//   ....[21]....
        /*01a4*/ 	.word	0x00002150


	//   ....[22]....
        /*01a8*/ 	.word	0x00002160


	//   ....[23]....
        /*01ac*/ 	.word	0x00002180


	//   ....[24]....
        /*01b0*/ 	.word	0x00002300


	//   ....[25]....
        /*01b4*/ 	.word	0x00002340


	//   ....[26]....
        /*01b8*/ 	.word	0x00002370


	//   ....[27]....
        /*01bc*/ 	.word	0x00002390


	//   ....[28]....
        /*01c0*/ 	.word	0x00002510


	//   ....[29]....
        /*01c4*/ 	.word	0x00002550


	//   ....[30]....
        /*01c8*/ 	.word	0x00002580


	//   ....[31]....
        /*01cc*/ 	.word	0x000025a0


	//   ....[32]....
        /*01d0*/ 	.word	0x00002720


	//   ....[33]....
        /*01d4*/ 	.word	0x00002760


	//   ....[34]....
        /*01d8*/ 	.word	0x00002790


	//   ....[35]....
        /*01dc*/ 	.word	0x000027b0


	//   ....[36]....
        /*01e0*/ 	.word	0x00002930


	//   ....[37]....
        /*01e4*/ 	.word	0x00002970


	//   ....[38]....
        /*01e8*/ 	.word	0x000029b0


	//   ....[39]....
        /*01ec*/ 	.word	0x000029c0


	//   ....[40]....
        /*01f0*/ 	.word	0x00004d80


	//   ....[41]....
        /*01f4*/ 	.word	0x00004db0


	//   ....[42]....
        /*01f8*/ 	.word	0x00004dd0


	//   ....[43]....
        /*01fc*/ 	.word	0x00004de0


	//   ....[44]....
        /*0200*/ 	.word	0x00004f70


	//   ....[45]....
        /*0204*/ 	.word	0x00004fa0


	//   ....[46]....
        /*0208*/ 	.word	0x00004fd0


	//   ....[47]....
        /*020c*/ 	.word	0x00004ff0


	//   ....[48]....
        /*0210*/ 	.word	0x00005170


	//   ....[49]....
        /*0214*/ 	.word	0x000051a0


	//   ....[50]....
        /*0218*/ 	.word	0x000051d0


	//   ....[51]....
        /*021c*/ 	.word	0x000051f0


	//   ....[52]....
        /*0220*/ 	.word	0x00005370


	//   ....[53]....
        /*0224*/ 	.word	0x000053a0


	//   ....[54]....
        /*0228*/ 	.word	0x000053d0


	//   ....[55]....
        /*022c*/ 	.word	0x000053f0


	//   ....[56]....
        /*0230*/ 	.word	0x00005570


	//   ....[57]....
        /*0234*/ 	.word	0x000055a0


	//   ....[58]....
        /*0238*/ 	.word	0x000055d0


	//   ....[59]....
        /*023c*/ 	.word	0x000055f0


	//----- nvinfo : EIATTR_VRC_CTA_INIT_COUNT
	.align		4
.L_214:
        /*0240*/ 	.byte	0x02, 0x4a
	.zero		1
	.zero		1


	//----- nvinfo : EIATTR_EXIT_INSTR_OFFSETS
	.align		4
        /*0244*/ 	.byte	0x04, 0x1c
        /*0246*/ 	.short	(.L_216 - .L_215)


	//   ....[0]....
.L_215:
        /*0248*/ 	.word	0x00000030


	//   ....[1]....
        /*024c*/ 	.word	0x00006290


	//   ....[2]....
        /*0250*/ 	.word	0x000062d0


	//----- nvinfo : EIATTR_MAX_THREADS
	.align		4
.L_216:
        /*0254*/ 	.byte	0x04, 0x05
        /*0256*/ 	.short	(.L_218 - .L_217)
.L_217:
        /*0258*/ 	.word	0x00000100
        /*025c*/ 	.word	0x00000001
        /*0260*/ 	.word	0x00000001


	//----- nvinfo : EIATTR_CRS_STACK_SIZE
	.align		4
.L_218:
        /*0264*/ 	.byte	0x04, 0x1e
        /*0266*/ 	.short	(.L_220 - .L_219)
.L_219:
        /*0268*/ 	.word	0x00000000


	//----- nvinfo : EIATTR_CBANK_PARAM_SIZE
	.align		4
.L_220:
        /*026c*/ 	.byte	0x03, 0x19
        /*026e*/ 	.short	0x0015


	//----- nvinfo : EIATTR_PARAM_CBANK
	.align		4
        /*0270*/ 	.byte	0x04, 0x0a
        /*0272*/ 	.short	(.L_222 - .L_221)
	.align		4
.L_221:
        /*0274*/ 	.word	index@(.nv.constant0._ZN6thrust24THRUST_300001_SM_1000_NS8cuda_cub4core6detail13_kernel_agentINS1_8__reduce11ReduceAgentIPN4cuda3std3__45tupleIJdlEEESC_SB_iNS1_9__extrema9arg_max_fIdlNS9_4lessIdEEEEEEJSC_SC_iSH_EEEvDpT0_)
        /*0278*/ 	.short	0x0380
        /*027a*/ 	.short	0x0015


	//----- nvinfo : EIATTR_SW_WAR
	.align		4
.L_222:
        /*027c*/ 	.byte	0x04, 0x36
        /*027e*/ 	.short	(.L_224 - .L_223)
.L_223:
        /*0280*/ 	.word	0x00000008
.L_224:


//--------------------- .nv.info._ZN6thrust24THRUST_300001_SM_1000_NS8cuda_cub4core6detail13_kernel_agentINS1_8__reduce10DrainAgentIiEEJN3cub18CUB_300001_SM_10009GridQueueIjEEiEEEvDpT0_ --------------------------
	.section	.nv.info._ZN6thrust24THRUST_300001_SM_1000_NS8cuda_cub4core6detail13_kernel_agentINS1_8__reduce10DrainAgentIiEEJN3cub18CUB_300001_SM_10009GridQueueIjEEiEEEvDpT0_,"",@"SHT_CUDA_INFO"
	.sectionflags	@""
	.align	4


	//----- nvinfo : EIATTR_CUDA_API_VERSION
	.align		4
        /*0000*/ 	.byte	0x04, 0x37
        /*0002*/ 	.short	(.L_226 - .L_225)
.L_225:
        /*0004*/ 	.word	0x00000082


	//----- nvinfo : EIATTR_KPARAM_INFO
	.align		4
.L_226:
        /*0008*/ 	.byte	0x04, 0x17
        /*000a*/ 	.short	(.L_228 - .L_227)
.L_227:
        /*000c*/ 	.word	0x00000000
        /*0010*/ 	.short	0x0001
        /*0012*/ 	.short	0x0008
        /*0014*/ 	.byte	0x00, 0xf0, 0x11, 0x00


	//----- nvinfo : EIATTR_KPARAM_INFO
	.align		4
.L_228:
        /*0018*/ 	.byte	0x04, 0x17
        /*001a*/ 	.short	(.L_230 - .L_229)
.L_229:
        /*001c*/ 	.word	0x00000000
        /*0020*/ 	.short	0x0000
        /*0022*/ 	.short	0x0000
        /*0024*/ 	.byte	0x00, 0xf0, 0x21, 0x00


	//----- nvinfo : EIATTR_SPARSE_MMA_MASK
	.align		4
.L_230:
        /*0028*/ 	.byte	0x03, 0x50
        /*002a*/ 	.short	0x0000


	//----- nvinfo : EIATTR_MAXREG_COUNT
	.align		4
        /*002c*/ 	.byte	0x03, 0x1b
        /*002e*/ 	.short	0x00ff


	//----- nvinfo : EIATTR_MERCURY_ISA_VERSION
	.align		4
        /*0030*/ 	.byte	0x03, 0x5f
        /*0032*/ 	.short	0x0101


	//----- nvinfo : EIATTR_VRC_CTA_INIT_COUNT
	.align		4
        /*0034*/ 	.byte	0x02, 0x4a
	.zero		1
	.zero		1


	//----- nvinfo : EIATTR_EXIT_INSTR_OFFSETS
	.align		4
        /*0038*/ 	.byte	0x04, 0x1c
        /*003a*/ 	.short	(.L_232 - .L_231)


	//   ....[0]....
.L_231:
        /*003c*/ 	.word	0x00000060


	//----- nvinfo : EIATTR_MAX_THREADS
	.align		4
.L_232:
        /*0040*/ 	.byte	0x04, 0x05
        /*0042*/ 	.short	(.L_234 - .L_233)
.L_233:
        /*0044*/ 	.word	0x00000001
        /*0048*/ 	.word	0x00000001
        /*004c*/ 	.word	0x00000001


	//----- nvinfo : EIATTR_CBANK_PARAM_SIZE
	.align		4
.L_234:
        /*0050*/ 	.byte	0x03, 0x19
        /*0052*/ 	.short	0x000c


	//----- nvinfo : EIATTR_PARAM_CBANK
	.align		4
        /*0054*/ 	.byte	0x04, 0x0a
        /*0056*/ 	.short	(.L_236 - .L_235)
	.align		4
.L_235:
        /*0058*/ 	.word	index@(.nv.constant0._ZN6thrust24THRUST_300001_SM_1000_NS8cuda_cub4core6detail13_kernel_agentINS1_8__reduce10DrainAgentIiEEJN3cub18CUB_300001_SM_10009GridQueueIjEEiEEEvDpT0_)
        /*005c*/ 	.short	0x0380
        /*005e*/ 	.short	0x000c


	//----- nvinfo : EIATTR_SW_WAR
	.align		4
.L_236:
        /*0060*/ 	.byte	0x04, 0x36
        /*0062*/ 	.short	(.L_238 - .L_237)
.L_237:
        /*0064*/ 	.word	0x00000008
.L_238:


//--------------------- .nv.info._ZN6thrust24THRUST_300001_SM_1000_NS8cuda_cub4core6detail13_kernel_agentINS1_8__reduce11ReduceAgentINS0_12zip_iteratorIN4cuda3std3__45tupleIJNS0_10device_ptrIdEENS0_17counting_iteratorIlNS0_11use_defaultESF_SF_EEEEEEEPNSB_IJdlEEESJ_iNS1_9__extrema9arg_max_fIdlNSA_4lessIdEEEEEEJSI_SK_iN3cub18CUB_300001_SM_100013GridEvenShareIiEENSS_9GridQueueIjEESP_EEEvDpT0_ --------------------------
	.section	.nv.info._ZN6thrust24THRUST_300001_SM_1000_NS8cuda_cub4core6detail13_kernel_agentINS1_8__reduce11ReduceAgentINS0_12zip_iteratorIN4cuda3std3__45tupleIJNS0_10device_ptrIdEENS0_17counting_iteratorIlNS0_11use_defaultESF_SF_EEEEEEEPNSB_IJdlEEESJ_iNS1_9__extrema9arg_max_fIdlNSA_4lessIdEEEEEEJSI_SK_iN3cub18CUB_300001_SM_100013GridEvenShareIiEENSS_9GridQueueIjEESP_EEEvDpT0_,"",@"SHT_CUDA_INFO"
	.sectionflags	@""
	.align	4


	//----- nvinfo : EIATTR_CUDA_API_VERSION
	.align		4
        /*0000*/ 	.byte	0x04, 0x37
        /*0002*/ 	.short	(.L_240 - .L_239)
.L_239:
        /*0004*/ 	.word	0x00000082


	//----- nvinfo : EIATTR_KPARAM_INFO
	.align		4
.L_240:
        /*0008*/ 	.byte	0x04, 0x17
        /*000a*/ 	.short	(.L_242 - .L_241)
.L_241:
        /*000c*/ 	.word	0x00000000
        /*0010*/ 	.short	0x0005
        /*0012*/ 	.short	0x0050
        /*0014*/ 	.byte	0x00, 0xf0, 0x05, 0x00


	//----- nvinfo : EIATTR_KPARAM_INFO
	.align		4
.L_242:
        /*0018*/ 	.byte	0x04, 0x17
        /*001a*/ 	.short	(.L_244 - .L_243)
.L_243:
        /*001c*/ 	.word	0x00000000
        /*0020*/ 	.short	0x0004
        /*0022*/ 	.short	0x0048
        /*0024*/ 	.byte	0x00, 0xf0, 0x21, 0x00


	//----- nvinfo : EIATTR_KPARAM_INFO
	.align		4
.L_244:
        /*0028*/ 	.byte	0x04, 0x17
        /*002a*/ 	.short	(.L_246 - .L_245)
.L_245:
        /*002c*/ 	.word	0x00000000
        /*0030*/ 	.short	0x0003
        /*0032*/ 	.short	0x001c
        /*0034*/ 	.byte	0x00, 0xf0, 0xa1, 0x00


	//----- nvinfo : EIATTR_KPARAM_INFO
	.align		4
.L_246:
        /*0038*/ 	.byte	0x04, 0x17
        /*003a*/ 	.short	(.L_248 - .L_247)
.L_247:
        /*003c*/ 	.word	0x00000000
        /*0040*/ 	.short	0x0002
        /*0042*/ 	.short	0x0018
        /*0044*/ 	.byte	0x00, 0xf0, 0x11, 0x00


	//----- nvinfo : EIATTR_KPARAM_INFO
	.align		4
.L_248:
        /*0048*/ 	.byte	0x04, 0x17
        /*004a*/ 	.short	(.L_250 - .L_249)
.L_249:
        /*004c*/ 	.word	0x00000000
        /*0050*/ 	.short	0x0001
        /*0052*/ 	.short	0x0010
        /*0054*/ 	.byte	0x00, 0xf5, 0x21, 0x00


	//----- nvinfo : EIATTR_KPARAM_INFO
	.align		4
.L_250:
        /*0058*/ 	.byte	0x04, 0x17
        /*005a*/ 	.short	(.L_252 - .L_251)
.L_251:
        /*005c*/ 	.word	0x00000000
        /*0060*/ 	.short	0x0000
        /*0062*/ 	.short	0x0000
        /*0064*/ 	.byte	0x00, 0xf0, 0x41, 0x00


	//----- nvinfo : EIATTR_SPARSE_MMA_MASK
	.align		4
.L_252:
        /*0068*/ 	.byte	0x03, 0x50
        /*006a*/ 	.short	0x0000


	//----- nvinfo : EIATTR_MAXREG_COUNT
	.align		4
        /*006c*/ 	.byte	0x03, 0x1b
        /*006e*/ 	.short	0x00ff


	//----- nvinfo : EIATTR_NUM_BARRIERS
	.align		4
        /*0070*/ 	.byte	0x02, 0x4c
        /*0072*/ 	.byte	0x01
	.zero		1


	//----- nvinfo : EIATTR_MERCURY_ISA_VERSION
	.align		4
        /*0074*/ 	.byte	0x03, 0x5f
        /*0076*/ 	.short	0x0101


	//----- nvinfo : EIATTR_COOP_GROUP_MASK_REGIDS
	.align		4
        /*0078*/ 	.byte	0x04, 0x29
        /*007a*/ 	.short	(.L_254 - .L_253)


	//   ....[0]....
.L_253:
        /*007c*/ 	.word	0xffffffff


	//   ....[1]....
        /*0080*/ 	.word	0xffffffff


	//   ....[2]....
        /*0084*/ 	.word	0xffffffff


	//   ....[3]....
        /*0088*/ 	.word	0xffffffff


	//   ....[4]....
        /*008c*/ 	.word	0xffffffff


	//   ....[5]....
        /*0090*/ 	.word	0xffffffff


	//   ....[6]....
        /*0094*/ 	.word	0xffffffff


	//   ....[7]....
        /*0098*/ 	.word	0xffffffff


	//   ....[8]....
        /*009c*/ 	.word	0xffffffff


	//   ....[9]....
        /*00a0*/ 	.word	0xffffffff


	//   ....[10]....
        /*00a4*/ 	.word	0xffffffff


	//   ....[11]....
        /*00a8*/ 	.word	0xffffffff


	//   ....[12]....
        /*00ac*/ 	.word	0xffffffff


	//   ....[13]....
        /*00b0*/ 	.word	0xffffffff


	//   ....[14]....
        /*00b4*/ 	.word	0xffffffff


	//   ....[15]....
        /*00b8*/ 	.word	0xffffffff


	//   ....[16]....
        /*00bc*/ 	.word	0xffffffff


	//   ....[17]....
        /*00c0*/ 	.word	0xffffffff


	//   ....[18]....
        /*00c4*/ 	.word	0xffffffff


	//   ....[19]....
        /*00c8*/ 	.word	0xffffffff


	//   ....[20]....
        /*00cc*/ 	.word	0xffffffff


	//   ....[21]....
        /*00d0*/ 	.word	0xffffffff


	//   ....[22]....
        /*00d4*/ 	.word	0xffffffff


	//   ....[23]....
        /*00d8*/ 	.word	0xffffffff


	//   ....[24]....
        /*00dc*/ 	.word	0xffffffff


	//   ....[25]....
        /*00e0*/ 	.word	0xffffffff


	//   ....[26]....
        /*00e4*/ 	.word	0xffffffff


	//   ....[27]....
        /*00e8*/ 	.word	0xffffffff


	//   ....[28]....
        /*00ec*/ 	.word	0xffffffff


	//   ....[29]....
        /*00f0*/ 	.word	0xffffffff


	//   ....[30]....
        /*00f4*/ 	.word	0xffffffff


	//   ....[31]....
        /*00f8*/ 	.word	0xffffffff


	//   ....[32]....
        /*00fc*/ 	.word	0xffffffff


	//   ....[33]....
        /*0100*/ 	.word	0xffffffff


	//   ....[34]....
        /*0104*/ 	.word	0xffffffff


	//   ....[35]....
        /*0108*/ 	.word	0xffffffff


	//   ....[36]....
        /*010c*/ 	.word	0xffffffff


	//   ....[37]....
        /*0110*/ 	.word	0xffffffff


	//   ....[38]....
        /*0114*/ 	.word	0xffffffff


	//   ....[39]....
        /*0118*/ 	.word	0xffffffff


	//   ....[40]....
        /*011c*/ 	.word	0xffffffff


	//   ....[41]....
        /*0120*/ 	.word	0xffffffff


	//   ....[42]....
        /*0124*/ 	.word	0xffffffff


	//   ....[43]....
        /*0128*/ 	.word	0xffffffff


	//   ....[44]....
        /*012c*/ 	.word	0xffffffff


	//   ....[45]....
        /*0130*/ 	.word	0xffffffff


	//   ....[46]....
        /*0134*/ 	.word	0xffffffff


	//   ....[47]....
        /*0138*/ 	.word	0xffffffff


	//   ....[48]....
        /*013c*/ 	.word	0xffffffff


	//   ....[49]....
        /*0140*/ 	.word	0xffffffff


	//   ....[50]....
        /*0144*/ 	.word	0xffffffff


	//   ....[51]....
        /*0148*/ 	.word	0xffffffff


	//   ....[52]....
        /*014c*/ 	.word	0xffffffff


	//   ....[53]....
        /*0150*/ 	.word	0xffffffff


	//   ....[54]....
        /*0154*/ 	.word	0xffffffff


	//   ....[55]....
        /*0158*/ 	.word	0xffffffff


	//   ....[56]....
        /*015c*/ 	.word	0xffffffff


	//   ....[57]....
        /*0160*/ 	.word	0xffffffff


	//   ....[58]....
        /*0164*/ 	.word	0xffffffff


	//   ....[59]....
        /*0168*/ 	.word	0xffffffff


	//----- nvinfo : EIATTR_COOP_GROUP_INSTR_OFFSETS
	.align		4
.L_254:
        /*016c*/ 	.byte	0x04, 0x28
        /*016e*/ 	.short	(.L_256 - .L_255)


	//   ....[0]....
.L_255:
        /*0170*/ 	.word	0x00000cc0


	//   ....[1]....
        /*0174*/ 	.word	0x00000cf0


	//   ....[2]....
        /*0178*/ 	.word	0x00000d10


	//   ....[3]....
        /*017c*/ 	.word	0x00000d20


	//   ....[4]....
        /*0180*/ 	.word	0x00000eb0


	//   ....[5]....
        /*0184*/ 	.word	0x00000ee0


	//   ....[6]....
        /*0188*/ 	.word	0x00000f10


	//   ....[7]....
        /*018c*/ 	.word	0x00000f30


	//   ....[8]....
        /*0190*/ 	.word	0x000010b0


	//   ....[9]....
        /*0194*/ 	.word	0x000010e0


	//   ....[10]....
        /*0198*/ 	.word	0x00001110


	//   ....[11]....
        /*019c*/ 	.word	0x00001130


	//   ....[12]....
        /*01a0*/ 	.word	0x000012b0


	//   ....[13]....
        /*01a4*/ 	.word	0x000012e0


	//   ....[14]....
        /*01a8*/ 	.word	0x00001310


	//   ....[15]....
        /*01ac*/ 	.word	0x00001330


	//   ....[16]....
        /*01b0*/ 	.word	0x000014b0


	//   ....[17]....
        /*01b4*/ 	.word	0x000014f0


	//   ....[18]....
        /*01b8*/ 	.word	0x00001520


	//   ....[19]....
        /*01bc*/ 	.word	0x00001530


	//   ....[20]....
        /*01c0*/ 	.word	0x000022a0


	//   ....[21]....
        /*01c4*/ 	.word	0x000022b0


	//   ....[22]....
        /*01c8*/ 	.word	0x000022c0


	//   ....[23]....
        /*01cc*/ 	.word	0x000022e0


	//   ....[24]....
        /*01d0*/ 	.word	0x00002460


	//   ....[25]....
        /*01d4*/ 	.word	0x000024a0


	//   ....[26]....
        /*01d8*/ 	.word	0x000024d0


	//   ....[27]....
        /*01dc*/ 	.word	0x000024f0


	//   ....[28]....
        /*01e0*/ 	.word	0x00002670


	//   ....[29]....
        /*01e4*/ 	.word	0x000026b0


	//   ....[30]....
        /*01e8*/ 	.word	0x000026e0


	//   ....[31]....
        /*01ec*/ 	.word	0x00002700


	//   ....[32]....
        /*01f0*/ 	.word	0x00002880


	//   ....[33]....
        /*01f4*/ 	.word	0x000028d0


	//   ....[34]....
        /*01f8*/ 	.word	0x00002900


	//   ....[35]....
        /*01fc*/ 	.word	0x00002910


	//   ....[36]....
        /*0200*/ 	.word	0x00002a90


	//   ....[37]....
        /*0204*/ 	.word	0x00002ad0


	//   ....[38]....
        /*0208*/ 	.word	0x00002b00


	//   ....[39]....
        /*020c*/ 	.word	0x00002b20


	//   ....[40]....
        /*0210*/ 	.word	0x00005200


	//   ....[41]....
        /*0214*/ 	.word	0x00005230


	//   ....[42]....
        /*0218*/ 	.word	0x00005250


	//   ....[43]....
        /*021c*/ 	.word	0x00005260


	//   ....[44]....
        /*0220*/ 	.word	0x000053f0


	//   ....[45]....
        /*0224*/ 	.word	0x00005420


	//   ....[46]....
        /*0228*/ 	.word	0x00005450


	//   ....[47]....
        /*022c*/ 	.word	0x00005470


	//   ....[48]....
        /*0230*/ 	.word	0x000055f0


	//   ....[49]....
        /*0234*/ 	.word	0x00005620


	//   ....[50]....
        /*0238*/ 	.word	0x00005650


	//   ....[51]....
        /*023c*/ 	.word	0x00005670


	//   ....[52]....
        /*0240*/ 	.word	0x000057f0


	//   ....[53]....
        /*0244*/ 	.word	0x00005820


	//   ....[54]....
        /*0248*/ 	.word	0x00005850


	//   ....[55]....
        /*024c*/ 	.word	0x00005870


	//   ....[56]....
        /*0250*/ 	.word	0x000059f0


	//   ....[57]....
        /*0254*/ 	.word	0x00005a20


	//   ....[58]....
        /*0258*/ 	.word	0x00005a50


	//   ....[59]....
        /*025c*/ 	.word	0x00005a70


	//----- nvinfo : EIATTR_VRC_CTA_INIT_COUNT
	.align		4
.L_256:
        /*0260*/ 	.byte	0x02, 0x4a
	.zero		1
	.zero		1


	//----- nvinfo : EIATTR_EXIT_INSTR_OFFSETS
	.align		4
        /*0264*/ 	.byte	0x04, 0x1c
        /*0266*/ 	.short	(.L_258 - .L_257)


	//   ....[0]....
.L_257:
        /*0268*/ 	.word	0x00006720


	//   ....[1]....
        /*026c*/ 	.word	0x00006780


	//----- nvinfo : EIATTR_MAX_THREADS
	.align		4
.L_258:
        /*0270*/ 	.byte	0x04, 0x05
        /*0272*/ 	.short	(.L_260 - .L_259)
.L_259:
        /*0274*/ 	.word	0x00000100
        /*0278*/ 	.word	0x00000001
        /*027c*/ 	.word	0x00000001


	//----- nvinfo : EIATTR_CRS_STACK_SIZE
	.align		4
.L_260:
        /*0280*/ 	.byte	0x04, 0x1e
        /*0282*/ 	.short	(.L_262 - .L_261)
.L_261:
        /*0284*/ 	.word	0x00000000


	//----- nvinfo : EIATTR_CBANK_PARAM_SIZE
	.align		4
.L_262:
        /*0288*/ 	.byte	0x03, 0x19
        /*028a*/ 	.short	0x0051


	//----- nvinfo : EIATTR_PARAM_CBANK
	.align		4
        /*028c*/ 	.byte	0x04, 0x0a
        /*028e*/ 	.short	(.L_264 - .L_263)
	.align		4
.L_263:
        /*0290*/ 	.word	index@(.nv.constant0._ZN6thrust24THRUST_300001_SM_1000_NS8cuda_cub4core6detail13_kernel_agentINS1_8__reduce11ReduceAgentINS0_12zip_iteratorIN4cuda3std3__45tupleIJNS0_10device_ptrIdEENS0_17counting_iteratorIlNS0_11use_defaultESF_SF_EEEEEEEPNSB_IJdlEEESJ_iNS1_9__extrema9arg_max_fIdlNSA_4lessIdEEEEEEJSI_SK_iN3cub18CUB_300001_SM_100013GridEvenShareIiEENSS_9GridQueueIjEESP_EEEvDpT0_)
        /*0294*/ 	.short	0x0380
        /*0296*/ 	.short	0x0051


	//----- nvinfo : EIATTR_SW_WAR
	.align		4
.L_264:
        /*0298*/ 	.byte	0x04, 0x36
        /*029a*/ 	.short	(.L_266 - .L_265)
.L_265:
        /*029c*/ 	.word	0x00000008
.L_266:


//--------------------- .nv.info._ZN6thrust24THRUST_300001_SM_1000_NS8cuda_cub4core6detail13_kernel_agentINS1_8__reduce11ReduceAgentINS0_12zip_iteratorIN4cuda3std3__45tupleIJNS0_10device_ptrIdEENS0_17counting_iteratorIlNS0_11use_defaultESF_SF_EEEEEEEPNSB_IJdlEEESJ_iNS1_9__extrema9arg_max_fIdlNSA_4lessIdEEEEEEJSI_SK_iSP_EEEvDpT0_ --------------------------
	.section	.nv.info._ZN6thrust24THRUST_300001_SM_1000_NS8cuda_cub4core6detail13_kernel_agentINS1_8__reduce11ReduceAgentINS0_12zip_iteratorIN4cuda3std3__45tupleIJNS0_10device_ptrIdEENS0_17counting_iteratorIlNS0_11use_defaultESF_SF_EEEEEEEPNSB_IJdlEEESJ_iNS1_9__extrema9arg_max_fIdlNSA_4lessIdEEEEEEJSI_SK_iSP_EEEvDpT0_,"",@"SHT_CUDA_INFO"
	.sectionflags	@""
	.align	4


	//----- nvinfo : EIATTR_CUDA_API_VERSION
	.align		4
        /*0000*/ 	.byte	0x04, 0x37
        /*0002*/ 	.short	(.L_268 - .L_267)
.L_267:
        /*0004*/ 	.word	0x00000082


	//----- nvinfo : EIATTR_KPARAM_INFO
	.align		4
.L_268:
        /*0008*/ 	.byte	0x04, 0x17
        /*000a*/ 	.short	(.L_270 - .L_269)
.L_269:
        /*000c*/ 	.word	0x00000000
        /*0010*/ 	.short	0x0003
        /*0012*/ 	.short	0x001c
        /*0014*/ 	.byte	0x00, 0xf0, 0x05, 0x00


	//----- nvinfo : EIATTR_KPARAM_INFO
	.align		4
.L_270:
        /*0018*/ 	.byte	0x04, 0x17
        /*001a*/ 	.short	(.L_272 - .L_271)
.L_271:
        /*001c*/ 	.word	0x00000000
        /*0020*/ 	.short	0x0002
        /*0022*/ 	.short	0x0018
        /*0024*/ 	.byte	0x00, 0xf0, 0x11, 0x00


	//----- nvinfo : EIATTR_KPARAM_INFO
	.align		4
.L_272:
        /*0028*/ 	.byte	0x04, 0x17
        /*002a*/ 	.short	(.L_274 - .L_273)
.L_273:
        /*002c*/ 	.word	0x00000000
        /*0030*/ 	.short	0x0001
        /*0032*/ 	.short	0x0010
        /*0034*/ 	.byte	0x00, 0xf5, 0x21, 0x00


	//----- nvinfo : EIATTR_KPARAM_INFO
	.align		4
.L_274:
        /*0038*/ 	.byte	0x04, 0x17
        /*003a*/ 	.short	(.L_276 - .L_275)
.L_275:
        /*003c*/ 	.word	0x00000000
        /*0040*/ 	.short	0x0000
        /*0042*/ 	.short	0x0000
        /*0044*/ 	.byte	0x00, 0xf0, 0x41, 0x00


	//----- nvinfo : EIATTR_SPARSE_MMA_MASK
	.align		4
.L_276:
        /*0048*/ 	.byte	0x03, 0x50
        /*004a*/ 	.short	0x0000


	//----- nvinfo : EIATTR_MAXREG_COUNT
	.align		4
        /*004c*/ 	.byte	0x03, 0x1b
        /*004e*/ 	.short	0x00ff


	//----- nvinfo : EIATTR_NUM_BARRIERS
	.align		4
        /*0050*/ 	.byte	0x02, 0x4c
        /*0052*/ 	.byte	0x01
	.zero		1


	//----- nvinfo : EIATTR_MERCURY_ISA_VERSION
	.align		4
        /*0054*/ 	.byte	0x03, 0x5f
        /*0056*/ 	.short	0x0101


	//----- nvinfo : EIATTR_COOP_GROUP_MASK_REGIDS
	.align		4
        /*0058*/ 	.byte	0x04, 0x29
        /*005a*/ 	.short	(.L_278 - .L_277)


	//   ....[0]....
.L_277:
        /*005c*/ 	.word	0xffffffff


	//   ....[1]....
        /*0060*/ 	.word	0xffffffff


	//   ....[2]....
        /*0064*/ 	.word	0xffffffff


	//   ....[3]....
        /*0068*/ 	.word	0xffffffff


	//   ....[4]....
        /*006c*/ 	.word	0xffffffff


	//   ....[5]....
        /*0070*/ 	.word	0xffffffff


	//   ....[6]....
        /*0074*/ 	.word	0xffffffff


	//   ....[7]....
        /*0078*/ 	.word	0xffffffff


	//   ....[8]....
        /*007c*/ 	.word	0xffffffff


	//   ....[9]....
        /*0080*/ 	.word	0xffffffff


	//   ....[10]....
        /*0084*/ 	.word	0xffffffff


	//   ....[11]....
        /*0088*/ 	.word	0xffffffff


	//   ....[12]....
        /*008c*/ 	.word	0xffffffff


	//   ....[13]....
        /*0090*/ 	.word	0xffffffff


	//   ....[14]....
        /*0094*/ 	.word	0xffffffff


	//   ....[15]....
        /*0098*/ 	.word	0xffffffff


	//   ....[16]....
        /*009c*/ 	.word	0xffffffff


	//   ....[17]....
        /*00a0*/ 	.word	0xffffffff


	//   ....[18]....
        /*00a4*/ 	.word	0xffffffff


	//   ....[19]....
        /*00a8*/ 	.word	0xffffffff


	//   ....[20]....
        /*00ac*/ 	.word	0xffffffff


	//   ....[21]....
        /*00b0*/ 	.word	0xffffffff


	//   ....[22]....
        /*00b4*/ 	.word	0xffffffff


	//   ....[23]....
        /*00b8*/ 	.word	0xffffffff


	//   ....[24]....
        /*00bc*/ 	.word	0xffffffff


	//   ....[25]....
        /*00c0*/ 	.word	0xffffffff


	//   ....[26]....
        /*00c4*/ 	.word	0xffffffff


	//   ....[27]....
        /*00c8*/ 	.word	0xffffffff


	//   ....[28]....
        /*00cc*/ 	.word	0xffffffff


	//   ....[29]....
        /*00d0*/ 	.word	0xffffffff


	//   ....[30]....
        /*00d4*/ 	.word	0xffffffff


	//   ....[31]....
        /*00d8*/ 	.word	0xffffffff


	//   ....[32]....
        /*00dc*/ 	.word	0xffffffff


	//   ....[33]....
        /*00e0*/ 	.word	0xffffffff


	//   ....[34]....
        /*00e4*/ 	.word	0xffffffff


	//   ....[35]....
        /*00e8*/ 	.word	0xffffffff


	//   ....[36]....
        /*00ec*/ 	.word	0xffffffff


	//   ....[37]....
        /*00f0*/ 	.word	0xffffffff


	//   ....[38]....
        /*00f4*/ 	.word	0xffffffff


	//   ....[39]....
        /*00f8*/ 	.word	0xffffffff


	//   ....[40]....
        /*00fc*/ 	.word	0xffffffff


	//   ....[41]....
        /*0100*/ 	.word	0xffffffff


	//   ....[42]....
        /*0104*/ 	.word	0xffffffff


	//   ....[43]....
        /*0108*/ 	.word	0xffffffff


	//   ....[44]....
        /*010c*/ 	.word	0xffffffff


	//   ....[45]....
        /*0110*/ 	.word	0xffffffff


	//   ....[46]....
        /*0114*/ 	.word	0xffffffff


	//   ....[47]....
        /*0118*/ 	.word	0xffffffff


	//   ....[48]....
        /*011c*/ 	.word	0xffffffff


	//   ....[49]....
        /*0120*/ 	.word	0xffffffff


	//   ....[50]....
        /*0124*/ 	.word	0xffffffff


	//   ....[51]....
        /*0128*/ 	.word	0xffffffff


	//   ....[52]....
        /*012c*/ 	.word	0xffffffff


	//   ....[53]....
        /*0130*/ 	.word	0xffffffff


	//   ....[54]....
        /*0134*/ 	.word	0xffffffff


	//   ....[55]....
        /*0138*/ 	.word	0xffffffff


	//   ....[56]....
        /*013c*/ 	.word	0xffffffff


	//   ....[57]....
        /*0140*/ 	.word	0xffffffff


	//   ....[58]....
        /*0144*/ 	.word	0xffffffff


	//   ....[59]....
        /*0148*/ 	.word	0xffffffff


	//----- nvinfo : EIATTR_COOP_GROUP_INSTR_OFFSETS
	.align		4
.L_278:
        /*014c*/ 	.byte	0x04, 0x28
        /*014e*/ 	.short	(.L_280 - .L_279)


	//   ....[0]....
.L_279:
        /*0150*/ 	.word	0x00000c90


	//   ....[1]....
        /*0154*/ 	.word	0x00000cc0


	//   ....[2]....
        /*0158*/ 	.word	0x00000ce0


	//   ....[3]....
        /*015c*/ 	.word	0x00000cf0


	//   ....[4]....
        /*0160*/ 	.word	0x00000e80


	//   ....[5]....
        /*0164*/ 	.word	0x00000eb0


	//   ....[6]....
        /*0168*/ 	.word	0x00000ee0


	//   ....[7]....
        /*016c*/ 	.word	0x00000f00


	//   ....[8]....
        /*0170*/ 	.word	0x00001080


	//   ....[9]....
        /*0174*/ 	.word	0x000010b0


	//   ....[10]....
        /*0178*/ 	.word	0x000010e0


	//   ....[11]....
        /*017c*/ 	.word	0x00001100


	//   ....[12]....
        /*0180*/ 	.word	0x00001280


	//   ....[13]....
        /*0184*/ 	.word	0x000012b0


	//   ....[14]....
        /*0188*/ 	.word	0x000012e0


	//   ....[15]....
        /*018c*/ 	.word	0x00001300


	//   ....[16]....
        /*0190*/ 	.word	0x00001480


	//   ....[17]....
        /*0194*/ 	.word	0x000014b0


	//   ....[18]....
        /*0198*/ 	.word	0x000014e0


	//   ....[19]....
        /*019c*/ 	.word	0x00001500


	//   ....[20]....
        /*01a0*/ 	.word	0x00002260


	//   ....[21]....
        /*01a4*/ 	.word	0x00002270


	//   ....[22]....
        /*01a8*/ 	.word	0x00002280


	//   ....[23]....
        /*01ac*/ 	.word	0x000022a0


	//   ....[24]....
        /*01b0*/ 	.word	0x00002420


	//   ....[25]....
        /*01b4*/ 	.word	0x00002460


	//   ....[26]....
        /*01b8*/ 	.word	0x00002490


	//   ....[27]....
        /*01bc*/ 	.word	0x000024b0


	//   ....[28]....
        /*01c0*/ 	.word	0x00002630


	//   ....[29]....
        /*01c4*/ 	.word	0x00002670


	//   ....[30]....
        /*01c8*/ 	.word	0x000026a0


	//   ....[31]....
        /*01cc*/ 	.word	0x000026c0


	//   ....[32]....
        /*01d0*/ 	.word	0x00002840


	//   ....[33]....
        /*01d4*/ 	.word	0x00002880


	//   ....[34]....
        /*01d8*/ 	.word	0x000028b0


	//   ....[35]....
        /*01dc*/ 	.word	0x000028d0


	//   ....[36]....
        /*01e0*/ 	.word	0x00002a50


	//   ....[37]....
        /*01e4*/ 	.word	0x00002a90


	//   ....[38]....
        /*01e8*/ 	.word	0x00002ac0


	//   ....[39]....
        /*01ec*/ 	.word	0x00002ae0


	//   ....[40]....
        /*01f0*/ 	.word	0x00004ff0


	//   ....[41]....
        /*01f4*/ 	.word	0x00005020


	//   ....[42]....
        /*01f8*/ 	.word	0x00005040


	//   ....[43]....
        /*01fc*/ 	.word	0x00005050


	//   ....[44]....
        /*0200*/ 	.word	0x000051e0


	//   ....[45]....
        /*0204*/ 	.word	0x00005210


	//   ....[46]....
        /*0208*/ 	.word	0x00005240


	//   ....[47]....
        /*020c*/ 	.word	0x00005260


	//   ....[48]....
        /*0210*/ 	.word	0x000053e0


	//   ....[49]....
        /*0214*/ 	.word	0x00005410


	//   ....[50]....
        /*0218*/ 	.word	0x00005440


	//   ....[51]....
        /*021c*/ 	.word	0x00005460


	//   ....[52]....
        /*0220*/ 	.word	0x000055e0


	//   ....[53]....
        /*0224*/ 	.word	0x00005610


	//   ....[54]....
        /*0228*/ 	.word	0x00005640


	//   ....[55]....
        /*022c*/ 	.word	0x00005660


	//   ....[56]....
        /*0230*/ 	.word	0x000057e0


	//   ....[57]....
        /*0234*/ 	.word	0x00005810


	//   ....[58]....
        /*0238*/ 	.word	0x00005840


	//   ....[59]....
        /*023c*/ 	.word	0x00005860


	//----- nvinfo : EIATTR_VRC_CTA_INIT_COUNT
	.align		4
.L_280:
        /*0240*/ 	.byte	0x02, 0x4a
	.zero		1
	.zero		1


	//----- nvinfo : EIATTR_EXIT_INSTR_OFFSETS
	.align		4
        /*0244*/ 	.byte	0x04, 0x1c
        /*0246*/ 	.short	(.L_282 - .L_281)


	//   ....[0]....
.L_281:
        /*0248*/ 	.word	0x00000030


	//   ....[1]....
        /*024c*/ 	.word	0x00006500


	//   ....[2]....
        /*0250*/ 	.word	0x00006540


	//----- nvinfo : EIATTR_MAX_THREADS
	.align		4
.L_282:
        /*0254*/ 	.byte	0x04, 0x05
        /*0256*/ 	.short	(.L_284 - .L_283)
.L_283:
        /*0258*/ 	.word	0x00000100
        /*025c*/ 	.word	0x00000001
        /*0260*/ 	.word	0x00000001


	//----- nvinfo : EIATTR_CRS_STACK_SIZE
	.align		4
.L_284:
        /*0264*/ 	.byte	0x04, 0x1e
        /*0266*/ 	.short	(.L_286 - .L_285)
.L_285:
        /*0268*/ 	.word	0x00000000


	//----- nvinfo : EIATTR_CBANK_PARAM_SIZE
	.align		4
.L_286:
        /*026c*/ 	.byte	0x03, 0x19
        /*026e*/ 	.short	0x001d


	//----- nvinfo : EIATTR_PARAM_CBANK
	.align		4
        /*0270*/ 	.byte	0x04, 0x0a
        /*0272*/ 	.short	(.L_288 - .L_287)
	.align		4
.L_287:
        /*0274*/ 	.word	index@(.nv.constant0._ZN6thrust24THRUST_300001_SM_1000_NS8cuda_cub4core6detail13_kernel_agentINS1_8__reduce11ReduceAgentINS0_12zip_iteratorIN4cuda3std3__45tupleIJNS0_10device_ptrIdEENS0_17counting_iteratorIlNS0_11use_defaultESF_SF_EEEEEEEPNSB_IJdlEEESJ_iNS1_9__extrema9arg_max_fIdlNSA_4lessIdEEEEEEJSI_SK_iSP_EEEvDpT0_)
        /*0278*/ 	.short	0x0380
        /*027a*/ 	.short	0x001d


	//----- nvinfo : EIATTR_SW_WAR
	.align		4
.L_288:
        /*027c*/ 	.byte	0x04, 0x36
        /*027e*/ 	.short	(.L_290 - .L_289)
.L_289:
        /*0280*/ 	.word	0x00000008
.L_290:


//--------------------- .nv.info._Z13gpu_transposePdi --------------------------
	.section	.nv.info._Z13gpu_transposePdi,"",@"SHT_CUDA_INFO"
	.sectionflags	@""
	.align	4


	//----- nvinfo : EIATTR_CUDA_API_VERSION
	.align		4
        /*0000*/ 	.byte	0x04, 0x37
        /*0002*/ 	.short	(.L_292 - .L_291)
.L_291:
        /*0004*/ 	.word	0x00000082


	//----- nvinfo : EIATTR_KPARAM_INFO
	.align		4
.L_292:
        /*0008*/ 	.byte	0x04, 0x17
        /*000a*/ 	.short	(.L_294 - .L_293)
.L_293:
        /*000c*/ 	.word	0x00000000
        /*0010*/ 	.short	0x0001
        /*0012*/ 	.short	0x0008
        /*0014*/ 	.byte	0x00, 0xf0, 0x11, 0x00


	//----- nvinfo : EIATTR_KPARAM_INFO
	.align		4
.L_294:
        /*0018*/ 	.byte	0x04, 0x17
        /*001a*/ 	.short	(.L_296 - .L_295)
.L_295:
        /*001c*/ 	.word	0x00000000
        /*0020*/ 	.short	0x0000
        /*0022*/ 	.short	0x0000
        /*0024*/ 	.byte	0x00, 0xf5, 0x21, 0x00


	//----- nvinfo : EIATTR_SPARSE_MMA_MASK
	.align		4
.L_296:
        /*0028*/ 	.byte	0x03, 0x50
        /*002a*/ 	.short	0x0000


	//----- nvinfo : EIATTR_MAXREG_COUNT
	.align		4
        /*002c*/ 	.byte	0x03, 0x1b
        /*002e*/ 	.short	0x00ff


	//----- nvinfo : EIATTR_MERCURY_ISA_VERSION
	.align		4
        /*0030*/ 	.byte	0x03, 0x5f
        /*0032*/ 	.short	0x0101


	//----- nvinfo : EIATTR_VRC_CTA_INIT_COUNT
	.align		4
        /*0034*/ 	.byte	0x02, 0x4a
	.zero		1
	.zero		1


	//----- nvinfo : EIATTR_EXIT_INSTR_OFFSETS
	.align		4
        /*0038*/ 	.byte	0x04, 0x1c
        /*003a*/ 	.short	(.L_298 - .L_297)


	//   ....[0]....
.L_297:
        /*003c*/ 	.word	0x00000090


	//   ....[1]....
        /*0040*/ 	.word	0x00000280


	//   ....[2]....
        /*0044*/ 	.word	0x00000460


	//----- nvinfo : EIATTR_CRS_STACK_SIZE
	.align		4
.L_298:
        /*0048*/ 	.byte	0x04, 0x1e
        /*004a*/ 	.short	(.L_300 - .L_299)
.L_299:
        /*004c*/ 	.word	0x00000000


	//----- nvinfo : EIATTR_CBANK_PARAM_SIZE
	.align		4
.L_300:
        /*0050*/ 	.byte	0x03, 0x19
        /*0052*/ 	.short	0x000c


	//----- nvinfo : EIATTR_PARAM_CBANK
	.align		4
        /*0054*/ 	.byte	0x04, 0x0a
        /*0056*/ 	.short	(.L_302 - .L_301)
	.align		4
.L_301:
        /*0058*/ 	.word	index@(.nv.constant0._Z13gpu_transposePdi)
        /*005c*/ 	.short	0x0380
        /*005e*/ 	.short	0x000c


	//----- nvinfo : EIATTR_SW_WAR
	.align		4
.L_302:
        /*0060*/ 	.byte	0x04, 0x36
        /*0062*/ 	.short	(.L_304 - .L_303)
.L_303:
        /*0064*/ 	.word	0x00000008
.L_304:


//--------------------- .nv.callgraph             --------------------------
	.section	.nv.callgraph,"",@"SHT_CUDA_CALLGRAPH"
	.align	4
	.sectionentsize	8
	.align		4
        /*0000*/ 	.word	0x00000000
	.align		4
        /*0004*/ 	.word	0xffffffff
	.align		4
        /*0008*/ 	.word	0x00000000
	.align		4
        /*000c*/ 	.word	0xfffffffe
	.align		4
        /*0010*/ 	.word	0x00000000
	.align		4
        /*0014*/ 	.word	0xfffffffd
	.align		4
        /*0018*/ 	.word	0x00000000
	.align		4
        /*001c*/ 	.word	0xfffffffc


//--------------------- .nv.constant4             --------------------------
	.section	.nv.constant4,"a",@progbits
	.align	8
	.align		8
.nv.constant4:
        /*0000*/ 	.dword	_ZN34_INTERNAL_fb49f09e_4_k_cu_661a4d364cuda3std3__45__cpo5beginE
	.align		8
        /*0008*/ 	.dword	_ZN34_INTERNAL_fb49f09e_4_k_cu_661a4d364cuda3std3__45__cpo3endE
	.align		8
        /*0010*/ 	.dword	_ZN34_INTERNAL_fb49f09e_4_k_cu_661a4d364cuda3std3__45__cpo6cbeginE
	.align		8
        /*0018*/ 	.dword	_ZN34_INTERNAL_fb49f09e_4_k_cu_661a4d364cuda3std3__45__cpo4cendE
	.align		8
        /*0020*/ 	.dword	_ZN34_INTERNAL_fb49f09e_4_k_cu_661a4d364cuda3std3__45__cpo6rbeginE
	.align		8
        /*0028*/ 	.dword	_ZN34_INTERNAL_fb49f09e_4_k_cu_661a4d364cuda3std3__45__cpo4rendE
	.align		8
        /*0030*/ 	.dword	_ZN34_INTERNAL_fb49f09e_4_k_cu_661a4d364cuda3std3__45__cpo7crbeginE
	.align		8
        /*0038*/ 	.dword	_ZN34_INTERNAL_fb49f09e_4_k_cu_661a4d364cuda3std3__45__cpo5crendE
	.align		8
        /*0040*/ 	.dword	_ZN34_INTERNAL_fb49f09e_4_k_cu_661a4d364cuda3std3__436_GLOBAL__N__fb49f09e_4_k_cu_661a4d366ignoreE
	.align		8
        /*0048*/ 	.dword	_ZN34_INTERNAL_fb49f09e_4_k_cu_661a4d364cuda3std3__419piecewise_constructE
	.align		8
        /*0050*/ 	.dword	_ZN34_INTERNAL_fb49f09e_4_k_cu_661a4d364cuda3std3__48in_placeE
	.align		8
        /*0058*/ 	.dword	_ZN34_INTERNAL_fb49f09e_4_k_cu_661a4d364cuda3std3__420unreachable_sentinelE
	.align		8
        /*0060*/ 	.dword	_ZN34_INTERNAL_fb49f09e_4_k_cu_661a4d364cuda3std3__47nulloptE
	.align		8
        /*0068*/ 	.dword	_ZN34_INTERNAL_fb49f09e_4_k_cu_661a4d364cuda3std3__48unexpectE
	.align		8
        /*0070*/ 	.dword	_ZN34_INTERNAL_fb49f09e_4_k_cu_661a4d364cuda3std6ranges3__45__cpo4swapE
	.align		8
        /*0078*/ 	.dword	_ZN34_INTERNAL_fb49f09e_4_k_cu_661a4d364cuda3std6ranges3__45__cpo9iter_moveE
	.align		8
        /*0080*/ 	.dword	_ZN34_INTERNAL_fb49f09e_4_k_cu_661a4d364cuda3std6ranges3__45__cpo5beginE
	.align		8
        /*0088*/ 	.dword	_ZN34_INTERNAL_fb49f09e_4_k_cu_661a4d364cuda3std6ranges3__45__cpo3endE
	.align		8
        /*0090*/ 	.dword	_ZN34_INTERNAL_fb49f09e_4_k_cu_661a4d364cuda3std6ranges3__45__cpo6cbeginE
	.align		8
        /*0098*/ 	.dword	_ZN34_INTERNAL_fb49f09e_4_k_cu_661a4d364cuda3std6ranges3__45__cpo4cendE
	.align		8
        /*00a0*/ 	.dword	_ZN34_INTERNAL_fb49f09e_4_k_cu_661a4d364cuda3std6ranges3__45__cpo7advanceE
	.align		8
        /*00a8*/ 	.dword	_ZN34_INTERNAL_fb49f09e_4_k_cu_661a4d364cuda3std6ranges3__45__cpo9iter_swapE
	.align		8
        /*00b0*/ 	.dword	_ZN34_INTERNAL_fb49f09e_4_k_cu_661a4d364cuda3std6ranges3__45__cpo4nextE
	.align		8
        /*00b8*/ 	.dword	_ZN34_INTERNAL_fb49f09e_4_k_cu_661a4d364cuda3std6ranges3__45__cpo4prevE
	.align		8
        /*00c0*/ 	.dword	_ZN34_INTERNAL_fb49f09e_4_k_cu_661a4d364cuda3std6ranges3__45__cpo4dataE
	.align		8
        /*00c8*/ 	.dword	_ZN34_INTERNAL_fb49f09e_4_k_cu_661a4d364cuda3std6ranges3__45__cpo5cdataE
	.align		8
        /*00d0*/ 	.dword	_ZN34_INTERNAL_fb49f09e_4_k_cu_661a4d364cuda3std6ranges3__45__cpo4sizeE
	.align		8
        /*00d8*/ 	.dword	_ZN34_INTERNAL_fb49f09e_4_k_cu_661a4d364cuda3std6ranges3__45__cpo5ssizeE
	.align		8
        /*00e0*/ 	.dword	_ZN34_INTERNAL_fb49f09e_4_k_cu_661a4d364cuda3std6ranges3__45__cpo8distanceE
	.align		8
        /*00e8*/ 	.dword	_ZN34_INTERNAL_fb49f09e_4_k_cu_661a4d366thrust24THRUST_300001_SM_1000_NS8cuda_cub3parE
	.align		8
        /*00f0*/ 	.dword	_ZN34_INTERNAL_fb49f09e_4_k_cu_661a4d366thrust24THRUST_300001_SM_1000_NS8cuda_cub10par_nosyncE
	.align		8
        /*00f8*/ 	.dword	_ZN34_INTERNAL_fb49f09e_4_k_cu_661a4d366thrust24THRUST_300001_SM_1000_NS6system6detail10sequential3seqE
	.align		8
        /*0100*/ 	.dword	_ZN34_INTERNAL_fb49f09e_4_k_cu_661a4d366thrust24THRUST_300001_SM_1000_NS6system3cpp3parE
	.align		8
        /*0108*/ 	.dword	_ZN34_INTERNAL_fb49f09e_4_k_cu_661a4d366thrust24THRUST_300001_SM_1000_NS12placeholders2_1E
	.align		8
        /*0110*/ 	.dword	_ZN34_INTERNAL_fb49f09e_4_k_cu_661a4d366thrust24THRUST_300001_SM_1000_NS12placeholders2_2E
	.align		8
        /*0118*/ 	.dword	_ZN34_INTERNAL_fb49f09e_4_k_cu_661a4d366thrust24THRUST_300001_SM_1000_NS12placeholders2_3E
	.align		8
        /*0120*/ 	.dword	_ZN34_INTERNAL_fb49f09e_4_k_cu_661a4d366thrust24THRUST_300001_SM_1000_NS12placeholders2_4E
	.align		8
        /*0128*/ 	.dword	_ZN34_INTERNAL_fb49f09e_4_k_cu_661a4d366thrust24THRUST_300001_SM_1000_NS12placeholders2_5E
	.align		8
        /*0130*/ 	.dword	_ZN34_INTERNAL_fb49f09e_4_k_cu_661a4d366thrust24THRUST_300001_SM_1000_NS12placeholders2_6E
	.align		8
        /*0138*/ 	.dword	_ZN34_INTERNAL_fb49f09e_4_k_cu_661a4d366thrust24THRUST_300001_SM_1000_NS12placeholders2_7E
	.align		8
        /*0140*/ 	.dword	_ZN34_INTERNAL_fb49f09e_4_k_cu_661a4d366thrust24THRUST_300001_SM_1000_NS12placeholders2_8E
	.align		8
        /*0148*/ 	.dword	_ZN34_INTERNAL_fb49f09e_4_k_cu_661a4d366thrust24THRUST_300001_SM_1000_NS12placeholders2_9E
	.align		8
        /*0150*/ 	.dword	_ZN34_INTERNAL_fb49f09e_4_k_cu_661a4d366thrust24THRUST_300001_SM_1000_NS12placeholders3_10E
	.align		8
        /*0158*/ 	.dword	_ZN34_INTERNAL_fb49f09e_4_k_cu_661a4d366thrust24THRUST_300001_SM_1000_NS3seqE
	.align		8
        /*0160*/ 	.dword	_ZN34_INTERNAL_fb49f09e_4_k_cu_661a4d366thrust24THRUST_300001_SM_1000_NS6deviceE


//--------------------- .text._ZN3cub18CUB_300001_SM_10006detail11EmptyKernelIvEEvv --------------------------
	.section	.text._ZN3cub18CUB_300001_SM_10006detail11EmptyKernelIvEEvv,"ax",@progbits
	.align	128
        .global         _ZN3cub18CUB_300001_SM_10006detail11EmptyKernelIvEEvv
        .type           _ZN3cub18CUB_300001_SM_10006detail11EmptyKernelIvEEvv,@function
        .size           _ZN3cub18CUB_300001_SM_10006detail11EmptyKernelIvEEvv,(.L_x_708 - _ZN3cub18CUB_300001_SM_10006detail11EmptyKernelIvEEvv)
        .other          _ZN3cub18CUB_300001_SM_10006detail11EmptyKernelIvEEvv,@"STO_CUDA_ENTRY STV_DEFAULT"
_ZN3cub18CUB_300001_SM_10006detail11EmptyKernelIvEEvv:
.text._ZN3cub18CUB_300001_SM_10006detail11EmptyKernelIvEEvv:
[----:B------:R-:W-:Y:S01]  /*0000*/  LDC R1, c[0x0][0x37c] ;  /* 0x0000df00ff017b82 */ /* 0x000fe20000000800 */
[----:B------:R-:W-:Y:S05]  /*0010*/  EXIT ;  /* 0x000000000000794d */ /* 0x000fea0003800000 */
.L_x_0:
[----:B------:R-:W-:-:S00]  /*0020*/  BRA `(.L_x_0) ;  /* 0xfffffffc00fc7947 */ /* 0x000fc0000383ffff */
[----:B------:R-:W-:-:S00]  /*0030*/  NOP ;  /* 0x0000000000007918 */ /* 0x000fc00000000000 */
        /* <DEDUP_REMOVED lines=12> */
.L_x_708:


//--------------------- .text._ZN6thrust24THRUST_300001_SM_1000_NS8cuda_cub4core6detail13_kernel_agentINS1_8__reduce11ReduceAgentIPN4cuda3std3__45tupleIJdlEEESC_SB_lNS1_9__extrema9arg_max_fIdlNS9_4lessIdEEEEEEJSC_SC_iSH_EEEvDpT0_ --------------------------
	.section	.text._ZN6thrust24THRUST_300001_SM_1000_NS8cuda_cub4core6detail13_kernel_agentINS1_8__reduce11ReduceAgentIPN4cuda3std3__45tupleIJdlEEESC_SB_lNS1_9__extrema9arg_max_fIdlNS9_4lessIdEEEEEEJSC_SC_iSH_EEEvDpT0_,"ax",@progbits
	.align	128
        .global         _ZN6thrust24THRUST_300001_SM_1000_NS8cuda_cub4core6detail13_kernel_agentINS1_8__reduce11ReduceAgentIPN4cuda3std3__45tupleIJdlEEESC_SB_lNS1_9__extrema9arg_max_fIdlNS9_4lessIdEEEEEEJSC_SC_iSH_EEEvDpT0_
        .type           _ZN6thrust24THRUST_300001_SM_1000_NS8cuda_cub4core6detail13_kernel_agentINS1_8__reduce11ReduceAgentIPN4cuda3std3__45tupleIJdlEEESC_SB_lNS1_9__extrema9arg_max_fIdlNS9_4lessIdEEEEEEJSC_SC_iSH_EEEvDpT0_,@function
        .size           _ZN6thrust24THRUST_300001_SM_1000_NS8cuda_cub4core6detail13_kernel_agentINS1_8__reduce11ReduceAgentIPN4cuda3std3__45tupleIJdlEEESC_SB_lNS1_9__extrema9arg_max_fIdlNS9_4lessIdEEEEEEJSC_SC_iSH_EEEvDpT0_,(.L_x_709 - _ZN6thrust24THRUST_300001_SM_1000_NS8cuda_cub4core6detail13_kernel_agentINS1_8__reduce11ReduceAgentIPN4cuda3std3__45tupleIJdlEEESC_SB_lNS1_9__extrema9arg_max_fIdlNS9_4lessIdEEEEEEJSC_SC_iSH_EEEvDpT0_)
        .other          _ZN6thrust24THRUST_300001_SM_1000_NS8cuda_cub4core6detail13_kernel_agentINS1_8__reduce11ReduceAgentIPN4cuda3std3__45tupleIJdlEEESC_SB_lNS1_9__extrema9arg_max_fIdlNS9_4lessIdEEEEEEJSC_SC_iSH_EEEvDpT0_,@"STO_CUDA_ENTRY STV_DEFAULT"
_ZN6thrust24THRUST_300001_SM_1000_NS8cuda_cub4core6detail13_kernel_agentINS1_8__reduce11ReduceAgentIPN4cuda3std3__45tupleIJdlEEESC_SB_lNS1_9__extrema9arg_max_fIdlNS9_4lessIdEEEEEEJSC_SC_iSH_EEEvDpT0_:
.text._ZN6thrust24THRUST_300001_SM_1000_NS8cuda_cub4core6detail13_kernel_agentINS1_8__reduce11ReduceAgentIPN4cuda3std3__45tupleIJdlEEESC_SB_lNS1_9__extrema9arg_max_fIdlNS9_4lessIdEEEEEEJSC_SC_iSH_EEEvDpT0_:
[----:B------:R-:W-:Y:S01]  /*0000*/  LDC R1, c[0x0][0x37c] ;  /* 0x0000df00ff017b82 */ /* 0x000fe20000000800 */
[----:B------:R-:W0:Y:S02]  /*0010*/  LDCU UR8, c[0x0][0x390] ;  /* 0x00007200ff0877ac */ /* 0x000e240008000800 */
[----:B0-----:R-:W-:-:S13]  /*0020*/  ISETP.NE.AND P0, PT, RZ, UR8, PT ;  /* 0x00000008ff007c0c */ /* 0x001fda000bf05270 */
[----:B------:R-:W-:Y:S05]  /*0030*/  @!P0 EXIT ;  /* 0x000000000000894d */ /* 0x000fea0003800000 */
[----:B------:R-:W-:Y:S01]  /*0040*/  UISETP.GT.AND UP0, UPT, UR8, 0x4ff, UPT ;  /* 0x000004ff0800788c */ /* 0x000fe2000bf04270 */
[----:B------:R-:W-:Y:S01]  /*0050*/  BSSY.RECONVERGENT B0, `(.L_x_1) ;  /* 0x00006c3000007945 */ /* 0x000fe20003800200 */
[----:B------:R-:W0:Y:S07]  /*0060*/  LDCU.64 UR10, c[0x0][0x358] ;  /* 0x00006b00ff0a77ac */ /* 0x000e2e0008000a00 */
[----:B------:R-:W-:Y:S05]  /*0070*/  BRA.U UP0, `(.L_x_2) ;  /* 0x0000003900807547 */ /* 0x000fea000b800000 */
[----:B------:R-:W1:Y:S01]  /*0080*/  S2R R0, SR_TID.X ;  /* 0x0000000000007919 */ /* 0x000e620000002100 */
[----:B------:R-:W2:Y:S01]  /*0090*/  LDCU UR4, c[0x0][0x390] ;  /* 0x00007200ff0477ac */ /* 0x000ea20008000800 */
[----:B------:R-:W-:Y:S01]  /*00a0*/  BSSY.RECONVERGENT B1, `(.L_x_3) ;  /* 0x000000b000017945 */ /* 0x000fe20003800200 */
[----:B------:R-:W-:Y:S02]  /*00b0*/  CS2R R14, SRZ ;  /* 0x00000000000e7805 */ /* 0x000fe4000001ff00 */
[----:B------:R-:W-:Y:S02]  /*00c0*/  CS2R R12, SRZ ;  /* 0x00000000000c7805 */ /* 0x000fe4000001ff00 */
[----:B-1----:R-:W-:Y:S01]  /*00d0*/  ISETP.GE.AND P0, PT, R0, UR8, PT ;  /* 0x0000000800007c0c */ /* 0x002fe2000bf06270 */
[----:B------:R-:W-:-:S12]  /*00e0*/  IMAD.MOV.U32 R19, RZ, RZ, R0 ;  /* 0x000000ffff137224 */ /* 0x000fd800078e0000 */
[----:B--2---:R-:W-:Y:S05]  /*00f0*/  @P0 BRA `(.L_x_4) ;  /* 0x0000000000140947 */ /* 0x004fea0003800000 */
[----:B------:R-:W1:Y:S02]  /*0100*/  LDC.64 R2, c[0x0][0x380] ;  /* 0x0000e000ff027b82 */ /* 0x000e640000000a00 */
[----:B-1----:R-:W-:-:S05]  /*0110*/  IMAD.WIDE.U32 R2, R0, 0x10, R2 ;  /* 0x0000001000027825 */ /* 0x002fca00078e0002 */
[----:B0-----:R1:W5:Y:S04]  /*0120*/  LDG.E.64.CONSTANT R14, desc[UR10][R2.64] ;  /* 0x0000000a020e7981 */ /* 0x001368000c1e9b00 */
[----:B------:R1:W5:Y:S01]  /*0130*/  LDG.E.64.CONSTANT R12, desc[UR10][R2.64+0x8] ;  /* 0x0000080a020c7981 */ /* 0x000362000c1e9b00 */
[----:B------:R-:W-:-:S07]  /*0140*/  VIADD R19, R0, 0x100 ;  /* 0x0000010000137836 */ /* 0x000fce0000000000 */
.L_x_4:
[----:B0-----:R-:W-:Y:S05]  /*0150*/  BSYNC.RECONVERGENT B1 ;  /* 0x0000000000017941 */ /* 0x001fea0003800200 */
.L_x_3:
[----:B------:R-:W-:Y:S01]  /*0160*/  ISETP.GE.AND P0, PT, R19, UR8, PT ;  /* 0x0000000813007c0c */ /* 0x000fe2000bf06270 */
[----:B------:R-:W-:-:S12]  /*0170*/  BSSY.RECONVERGENT B1, `(.L_x_5) ;  /* 0x0000099000017945 */ /* 0x000fd80003800200 */
[----:B------:R-:W-:Y:S05]  /*0180*/  @P0 BRA `(.L_x_6) ;  /* 0x00000008005c0947 */ /* 0x000fea0003800000 */
[----:B------:R-:W-:Y:S01]  /*0190*/  LOP3.LUT R4, RZ, R19, RZ, 0x33, !PT ;  /* 0x00000013ff047212 */ /* 0x000fe200078e33ff */
[----:B------:R-:W-:Y:S04]  /*01a0*/  BSSY.RECONVERGENT B2, `(.L_x_7) ;  /* 0x000002e000027945 */ /* 0x000fe80003800200 */
[----:B------:R-:W-:-:S05]  /*01b0*/  VIADD R4, R4, UR8 ;  /* 0x0000000804047c36 */ /* 0x000fca0008000000 */
[----:B-1----:R-:W-:-:S04]  /*01c0*/  LOP3.LUT R2, R4, 0x300, RZ, 0xc0, !PT ;  /* 0x0000030004027812 */ /* 0x002fc800078ec0ff */
[----:B------:R-:W-:-:S13]  /*01d0*/  ISETP.NE.AND P0, PT, R2, 0x300, PT ;  /* 0x000003000200780c */ /* 0x000fda0003f05270 */
[----:B------:R-:W-:Y:S05]  /*01e0*/  @!P0 BRA `(.L_x_8) ;  /* 0x0000000000a48947 */ /* 0x000fea0003800000 */
[----:B------:R-:W0:Y:S01]  /*01f0*/  LDC.64 R2, c[0x0][0x380] ;  /* 0x0000e000ff027b82 */ /* 0x000e220000000a00 */
[----:B------:R-:W-:-:S04]  /*0200*/  LEA.HI R5, R4, 0x1, RZ, 0x18 ;  /* 0x0000000104057811 */ /* 0x000fc800078fc0ff */
[----:B------:R-:W-:-:S05]  /*0210*/  LOP3.LUT R5, R5, 0x3, RZ, 0xc0, !PT ;  /* 0x0000000305057812 */ /* 0x000fca00078ec0ff */
[----:B------:R-:W-:Y:S02]  /*0220*/  IMAD.MOV R5, RZ, RZ, -R5 ;  /* 0x000000ffff057224 */ /* 0x000fe400078e0a05 */
[----:B0-----:R-:W-:-:S04]  /*0230*/  IMAD.WIDE.U32 R2, R19, 0x10, R2 ;  /* 0x0000001013027825 */ /* 0x001fc800078e0002 */
[----:B------:R-:W-:-:S07]  /*0240*/  IMAD.MOV.U32 R16, RZ, RZ, R2 ;  /* 0x000000ffff107224 */ /* 0x000fce00078e0002 */
.L_x_11:
[----:B------:R-:W-:-:S05]  /*0250*/  IMAD.MOV.U32 R2, RZ, RZ, R16 ;  /* 0x000000ffff027224 */ /* 0x000fca00078e0010 */
[----:B------:R-:W2:Y:S04]  /*0260*/  LDG.E.64.CONSTANT R8, desc[UR10][R2.64] ;  /* 0x0000000a02087981 */ /* 0x000ea8000c1e9b00 */
[----:B------:R-:W3:Y:S01]  /*0270*/  LDG.E.64.CONSTANT R10, desc[UR10][R2.64+0x8] ;  /* 0x0000080a020a7981 */ /* 0x000ee2000c1e9b00 */
[----:B------:R-:W-:Y:S01]  /*0280*/  VIADD R5, R5, 0x1 ;  /* 0x0000000105057836 */ /* 0x000fe20000000000 */
[----:B------:R-:W-:Y:S01]  /*0290*/  BSSY.RECONVERGENT B3, `(.L_x_9) ;  /* 0x000001b000037945 */ /* 0x000fe20003800200 */
[----:B-----5:R-:W-:Y:S01]  /*02a0*/  IMAD.MOV.U32 R21, RZ, RZ, R13 ;  /* 0x000000ffff157224 */ /* 0x020fe200078e000d */
[----:B------:R-:W-:Y:S01]  /*02b0*/  IADD3 R16, P3, PT, R2, 0x1000, RZ ;  /* 0x0000100002107810 */ /* 0x000fe20007f7e0ff */
[----:B------:R-:W-:Y:S01]  /*02c0*/  IMAD.MOV.U32 R17, RZ, RZ, R12 ;  /* 0x000000ffff117224 */ /* 0x000fe200078e000c */
[----:B------:R-:W-:Y:S01]  /*02d0*/  ISETP.NE.AND P2, PT, R5, RZ, PT ;  /* 0x000000ff0500720c */ /* 0x000fe20003f45270 */
[----:B------:R-:W-:-:S02]  /*02e0*/  IMAD.MOV.U32 R6, RZ, RZ, R14 ;  /* 0x000000ffff067224 */ /* 0x000fc400078e000e */
[----:B------:R-:W-:Y:S01]  /*02f0*/  IMAD.MOV.U32 R7, RZ, RZ, R15 ;  /* 0x000000ffff077224 */ /* 0x000fe200078e000f */
[----:B--2---:R-:W-:Y:S01]  /*0300*/  DSETP.GEU.AND P0, PT, R14, R8, PT ;  /* 0x000000080e00722a */ /* 0x004fe20003f0e000 */
[----:B------:R-:W-:Y:S02]  /*0310*/  IMAD.MOV.U32 R14, RZ, RZ, R8 ;  /* 0x000000ffff0e7224 */ /* 0x000fe400078e0008 */
[----:B---3--:R-:W-:Y:S02]  /*0320*/  IMAD.MOV.U32 R12, RZ, RZ, R10 ;  /* 0x000000ffff0c7224 */ /* 0x008fe400078e000a */
[----:B------:R-:W-:Y:S02]  /*0330*/  IMAD.MOV.U32 R13, RZ, RZ, R11 ;  /* 0x000000ffff0d7224 */ /* 0x000fe400078e000b */
[----:B------:R-:W-:-:S07]  /*0340*/  IMAD.MOV.U32 R15, RZ, RZ, R9 ;  /* 0x000000ffff0f7224 */ /* 0x000fce00078e0009 */
[----:B------:R-:W-:Y:S05]  /*0350*/  @!P0 BRA `(.L_x_10) ;  /* 0x0000000000388947 */ /* 0x000fea0003800000 */
[----:B------:R-:W-:Y:S01]  /*0360*/  DSETP.GT.AND P0, PT, R6, R8, PT ;  /* 0x000000080600722a */ /* 0x000fe20003f04000 */
[----:B------:R-:W-:Y:S02]  /*0370*/  IMAD.MOV.U32 R14, RZ, RZ, R6 ;  /* 0x000000ffff0e7224 */ /* 0x000fe400078e0006 */
[----:B------:R-:W-:Y:S02]  /*0380*/  IMAD.MOV.U32 R15, RZ, RZ, R7 ;  /* 0x000000ffff0f7224 */ /* 0x000fe400078e0007 */
[----:B------:R-:W-:Y:S02]  /*0390*/  IMAD.MOV.U32 R12, RZ, RZ, R17 ;  /* 0x000000ffff0c7224 */ /* 0x000fe400078e0011 */
[----:B------:R-:W-:-:S07]  /*03a0*/  IMAD.MOV.U32 R13, RZ, RZ, R21 ;  /* 0x000000ffff0d7224 */ /* 0x000fce00078e0015 */
[----:B------:R-:W-:Y:S05]  /*03b0*/  @P0 BRA `(.L_x_10) ;  /* 0x0000000000200947 */ /* 0x000fea0003800000 */
[CC--:B------:R-:W-:Y:S02]  /*03c0*/  ISETP.GE.U32.AND P1, PT, R17.reuse, R10.reuse, PT ;  /* 0x0000000a1100720c */ /* 0x0c0fe40003f26070 */
[----:B------:R-:W-:Y:S02]  /*03d0*/  ISETP.LT.U32.AND P0, PT, R17, R10, PT ;  /* 0x0000000a1100720c */ /* 0x000fe40003f01070 */
[CC--:B------:R-:W-:Y:S02]  /*03e0*/  ISETP.GE.AND.EX P1, PT, R21.reuse, R11.reuse, PT, P1 ;  /* 0x0000000b1500720c */ /* 0x0c0fe40003f26310 */
[----:B------:R-:W-:Y:S02]  /*03f0*/  ISETP.LT.AND.EX P0, PT, R21, R11, PT, P0 ;  /* 0x0000000b1500720c */ /* 0x000fe40003f01300 */
[----:B------:R-:W-:Y:S02]  /*0400*/  FSEL R14, R6, R8, !P1 ;  /* 0x00000008060e7208 */ /* 0x000fe40004800000 */
[----:B------:R-:W-:-:S02]  /*0410*/  FSEL R15, R7, R9, !P1 ;  /* 0x00000009070f7208 */ /* 0x000fc40004800000 */
[----:B------:R-:W-:Y:S02]  /*0420*/  SEL R12, R17, R10, P0 ;  /* 0x0000000a110c7207 */ /* 0x000fe40000000000 */
[----:B------:R-:W-:-:S07]  /*0430*/  SEL R13, R21, R11, P0 ;  /* 0x0000000b150d7207 */ /* 0x000fce0000000000 */
.L_x_10:
[----:B------:R-:W-:Y:S05]  /*0440*/  BSYNC.RECONVERGENT B3 ;  /* 0x0000000000037941 */ /* 0x000fea0003800200 */
.L_x_9:
[----:B------:R-:W-:Y:S02]  /*0450*/  IMAD.X R3, RZ, RZ, R3, P3 ;  /* 0x000000ffff037224 */ /* 0x000fe400018e0603 */
[----:B------:R-:W-:Y:S01]  /*0460*/  VIADD R19, R19, 0x100 ;  /* 0x0000010013137836 */ /* 0x000fe20000000000 */
[----:B------:R-:W-:Y:S06]  /*0470*/  @P2 BRA `(.L_x_11) ;  /* 0xfffffffc00742947 */ /* 0x000fec000383ffff */
.L_x_8:
[----:B------:R-:W-:Y:S05]  /*0480*/  BSYNC.RECONVERGENT B2 ;  /* 0x0000000000027941 */ /* 0x000fea0003800200 */
.L_x_7:
[----:B------:R-:W0:Y:S01]  /*0490*/  LDC.64 R8, c[0x0][0x380] ;  /* 0x0000e000ff087b82 */ /* 0x000e220000000a00 */
[----:B------:R-:W-:-:S13]  /*04a0*/  ISETP.GE.U32.AND P0, PT, R4, 0x300, PT ;  /* 0x000003000400780c */ /* 0x000fda0003f06070 */
[----:B------:R-:W-:Y:S05]  /*04b0*/  @!P0 BRA `(.L_x_6) ;  /* 0x0000000400908947 */ /* 0x000fea0003800000 */
.L_x_20:
[----:B0-----:R-:W-:-:S05]  /*04c0*/  IMAD.WIDE R20, R19, 0x10, R8 ;  /* 0x0000001013147825 */ /* 0x001fca00078e0208 */
[----:B------:R-:W2:Y:S04]  /*04d0*/  LDG.E.64.CONSTANT R10, desc[UR10][R20.64] ;  /* 0x0000000a140a7981 */ /* 0x000ea8000c1e9b00 */
[----:B------:R-:W3:Y:S04]  /*04e0*/  LDG.E.64.CONSTANT R16, desc[UR10][R20.64+0x8] ;  /* 0x0000080a14107981 */ /* 0x000ee8000c1e9b00 */
[----:B-----5:R0:W5:Y:S04]  /*04f0*/  LDG.E.64.CONSTANT R6, desc[UR10][R20.64+0x1000] ;  /* 0x0010000a14067981 */ /* 0x020168000c1e9b00 */
[----:B------:R0:W5:Y:S01]  /*0500*/  LDG.E.64.CONSTANT R4, desc[UR10][R20.64+0x1008] ;  /* 0x0010080a14047981 */ /* 0x000162000c1e9b00 */
[----:B------:R-:W-:Y:S01]  /*0510*/  BSSY.RECONVERGENT B2, `(.L_x_12) ;  /* 0x0000015000027945 */ /* 0x000fe20003800200 */
[----:B--2---:R-:W-:Y:S01]  /*0520*/  DSETP.GEU.AND P0, PT, R14, R10, PT ;  /* 0x0000000a0e00722a */ /* 0x004fe20003f0e000 */
[----:B------:R-:W-:-:S02]  /*0530*/  IMAD.MOV.U32 R2, RZ, RZ, R10 ;  /* 0x000000ffff027224 */ /* 0x000fc400078e000a */
[----:B------:R-:W-:Y:S02]  /*0540*/  IMAD.MOV.U32 R3, RZ, RZ, R11 ;  /* 0x000000ffff037224 */ /* 0x000fe400078e000b */
[----:B---3--:R-:W-:Y:S02]  /*0550*/  IMAD.MOV.U32 R23, RZ, RZ, R16 ;  /* 0x000000ffff177224 */ /* 0x008fe400078e0010 */
[----:B------:R-:W-:-:S07]  /*0560*/  IMAD.MOV.U32 R25, RZ, RZ, R17 ;  /* 0x000000ffff197224 */ /* 0x000fce00078e0011 */
[----:B0-----:R-:W-:Y:S05]  /*0570*/  @!P0 BRA `(.L_x_13) ;  /* 0x0000000000388947 */ /* 0x001fea0003800000 */
[----:B------:R-:W-:Y:S01]  /*0580*/  DSETP.GT.AND P0, PT, R14, R10, PT ;  /* 0x0000000a0e00722a */ /* 0x000fe20003f04000 */
[----:B------:R-:W-:Y:S02]  /*0590*/  IMAD.MOV.U32 R23, RZ, RZ, R12 ;  /* 0x000000ffff177224 */ /* 0x000fe400078e000c */
[----:B------:R-:W-:Y:S02]  /*05a0*/  IMAD.MOV.U32 R25, RZ, RZ, R13 ;  /* 0x000000ffff197224 */ /* 0x000fe400078e000d */
[----:B------:R-:W-:Y:S02]  /*05b0*/  IMAD.MOV.U32 R2, RZ, RZ, R14 ;  /* 0x000000ffff027224 */ /* 0x000fe400078e000e */
[----:B------:R-:W-:-:S07]  /*05c0*/  IMAD.MOV.U32 R3, RZ, RZ, R15 ;  /* 0x000000ffff037224 */ /* 0x000fce00078e000f */
[----:B------:R-:W-:Y:S05]  /*05d0*/  @P0 BRA `(.L_x_13) ;  /* 0x0000000000200947 */ /* 0x000fea0003800000 */
[CC--:B------:R-:W-:Y:S02]  /*05e0*/  ISETP.LT.U32.AND P1, PT, R12.reuse, R16.reuse, PT ;  /* 0x000000100c00720c */ /* 0x0c0fe40003f21070 */
[CC--:B------:R-:W-:Y:S02]  /*05f0*/  ISETP.GE.U32.AND P0, PT, R12.reuse, R16.reuse, PT ;  /* 0x000000100c00720c */ /* 0x0c0fe40003f06070 */
[CC--:B------:R-:W-:Y:S02]  /*0600*/  ISETP.LT.AND.EX P1, PT, R13.reuse, R17.reuse, PT, P1 ;  /* 0x000000110d00720c */ /* 0x0c0fe40003f21310 */
[CC--:B------:R-:W-:Y:S02]  /*0610*/  ISETP.GE.AND.EX P0, PT, R13.reuse, R17.reuse, PT, P0 ;  /* 0x000000110d00720c */ /* 0x0c0fe40003f06300 */
[----:B------:R-:W-:Y:S02]  /*0620*/  SEL R23, R12, R16, P1 ;  /* 0x000000100c177207 */ /* 0x000fe40000800000 */
[----:B------:R-:W-:-:S02]  /*0630*/  SEL R25, R13, R17, P1 ;  /* 0x000000110d197207 */ /* 0x000fc40000800000 */
[----:B------:R-:W-:Y:S02]  /*0640*/  FSEL R2, R14, R10, !P0 ;  /* 0x0000000a0e027208 */ /* 0x000fe40004000000 */
[----:B------:R-:W-:-:S07]  /*0650*/  FSEL R3, R15, R11, !P0 ;  /* 0x0000000b0f037208 */ /* 0x000fce0004000000 */
.L_x_13:
[----:B------:R-:W-:Y:S05]  /*0660*/  BSYNC.RECONVERGENT B2 ;  /* 0x0000000000027941 */ /* 0x000fea0003800200 */
.L_x_12:
[----:B------:R0:W5:Y:S04]  /*0670*/  LDG.E.64.CONSTANT R14, desc[UR10][R20.64+0x2000] ;  /* 0x0020000a140e7981 */ /* 0x000168000c1e9b00 */
[----:B------:R0:W5:Y:S04]  /*0680*/  LDG.E.64.CONSTANT R12, desc[UR10][R20.64+0x2008] ;  /* 0x0020080a140c7981 */ /* 0x000168000c1e9b00 */
[----:B------:R0:W5:Y:S04]  /*0690*/  LDG.E.64.CONSTANT R10, desc[UR10][R20.64+0x3000] ;  /* 0x0030000a140a7981 */ /* 0x000168000c1e9b00 */
[----:B------:R0:W5:Y:S02]  /*06a0*/  LDG.E.64.CONSTANT R16, desc[UR10][R20.64+0x3008] ;  /* 0x0030080a14107981 */ /* 0x000164000c1e9b00 */
[----:B-----5:R-:W-:Y:S01]  /*06b0*/  DSETP.GEU.AND P0, PT, R2, R6, PT ;  /* 0x000000060200722a */ /* 0x020fe20003f0e000 */
[----:B------:R-:W-:Y:S01]  /*06c0*/  BSSY.RECONVERGENT B2, `(.L_x_14) ;  /* 0x0000014000027945 */ /* 0x000fe20003800200 */
[----:B------:R-:W-:-:S02]  /*06d0*/  IMAD.MOV.U32 R26, RZ, RZ, R6 ;  /* 0x000000ffff1a7224 */ /* 0x000fc400078e0006 */
[----:B------:R-:W-:Y:S02]  /*06e0*/  IMAD.MOV.U32 R27, RZ, RZ, R7 ;  /* 0x000000ffff1b7224 */ /* 0x000fe400078e0007 */
[----:B------:R-:W-:Y:S02]  /*06f0*/  IMAD.MOV.U32 R29, RZ, RZ, R4 ;  /* 0x000000ffff1d7224 */ /* 0x000fe400078e0004 */
[----:B------:R-:W-:-:S06]  /*0700*/  IMAD.MOV.U32 R18, RZ, RZ, R5 ;  /* 0x000000ffff127224 */ /* 0x000fcc00078e0005 */
[----:B0-----:R-:W-:Y:S05]  /*0710*/  @!P0 BRA `(.L_x_15) ;  /* 0x0000000000388947 */ /* 0x001fea0003800000 */
        /* <DEDUP_REMOVED lines=14> */
.L_x_15:
[----:B------:R-:W-:Y:S05]  /*0800*/  BSYNC.RECONVERGENT B2 ;  /* 0x0000000000027941 */ /* 0x000fea0003800200 */
.L_x_14:
[----:B------:R-:W-:Y:S01]  /*0810*/  DSETP.GEU.AND P0, PT, R26, R14, PT ;  /* 0x0000000e1a00722a */ /* 0x000fe20003f0e000 */
[----:B------:R-:W-:Y:S01]  /*0820*/  BSSY.RECONVERGENT B2, `(.L_x_16) ;  /* 0x0000014000027945 */ /* 0x000fe20003800200 */
[----:B------:R-:W-:Y:S02]  /*0830*/  IMAD.MOV.U32 R2, RZ, RZ, R14 ;  /* 0x000000ffff027224 */ /* 0x000fe400078e000e */
[----:B------:R-:W-:Y:S02]  /*0840*/  IMAD.MOV.U32 R3, RZ, RZ, R15 ;  /* 0x000000ffff037224 */ /* 0x000fe400078e000f */
[----:B------:R-:W-:Y:S02]  /*0850*/  IMAD.MOV.U32 R5, RZ, RZ, R12 ;  /* 0x000000ffff057224 */ /* 0x000fe400078e000c */
[----:B------:R-:W-:-:S06]  /*0860*/  IMAD.MOV.U32 R7, RZ, RZ, R13 ;  /* 0x000000ffff077224 */ /* 0x000fcc00078e000d */
        /* <DEDUP_REMOVED lines=15> */
.L_x_17:
[----:B------:R-:W-:Y:S05]  /*0960*/  BSYNC.RECONVERGENT B2 ;  /* 0x0000000000027941 */ /* 0x000fea0003800200 */
.L_x_16:
        /* <DEDUP_REMOVED lines=21> */
.L_x_19:
[----:B------:R-:W-:Y:S05]  /*0ac0*/  BSYNC.RECONVERGENT B2 ;  /* 0x0000000000027941 */ /* 0x000fea0003800200 */
.L_x_18:
[----:B------:R-:W-:-:S05]  /*0ad0*/  VIADD R19, R19, 0x400 ;  /* 0x0000040013137836 */ /* 0x000fca0000000000 */
[----:B------:R-:W-:-:S13]  /*0ae0*/  ISETP.GE.AND P0, PT, R19, UR4, PT ;  /* 0x0000000413007c0c */ /* 0x000fda000bf06270 */
[----:B------:R-:W-:Y:S05]  /*0af0*/  @!P0 BRA `(.L_x_20) ;  /* 0xfffffff800708947 */ /* 0x000fea000383ffff */
.L_x_6:
[----:B------:R-:W-:Y:S05]  /*0b00*/  BSYNC.RECONVERGENT B1 ;  /* 0x0000000000017941 */ /* 0x000fea0003800200 */
.L_x_5:
[----:B------:R-:W2:Y:S02]  /*0b10*/  LDCU UR6, c[0x0][0x390] ;  /* 0x00007200ff0677ac */ /* 0x000ea40008000800 */
[----:B--2---:R-:W-:-:S09]  /*0b20*/  UISETP.GE.AND UP0, UPT, UR6, 0x100, UPT ;  /* 0x000001000600788c */ /* 0x004fd2000bf06270 */
[----:B------:R-:W-:Y:S05]  /*0b30*/  BRA.U !UP0, `(.L_x_21) ;  /* 0x0000001508507547 */ /* 0x000fea000b800000 */
[----:B0-----:R-:W0:Y:S01]  /*0b40*/  S2R R9, SR_LANEID ;  /* 0x0000000000097919 */ /* 0x001e220000000000 */
[----:B------:R-:W-:Y:S01]  /*0b50*/  BSSY.RECONVERGENT B1, `(.L_x_22) ;  /* 0x000001f000017945 */ /* 0x000fe20003800200 */
[----:B-----5:R-:W-:Y:S01]  /*0b60*/  IMAD.MOV.U32 R11, RZ, RZ, R12 ;  /* 0x000000ffff0b7224 */ /* 0x020fe200078e000c */
[----:B------:R2:W3:Y:S01]  /*0b70*/  SHFL.DOWN PT, R4, R14, 0x1, 0x1f ;  /* 0x08201f000e047f89 */ /* 0x0004e200000e0000 */
[----:B------:R-:W-:Y:S02]  /*0b80*/  IMAD.MOV.U32 R16, RZ, RZ, R13 ;  /* 0x000000ffff107224 */ /* 0x000fe400078e000d */
[----:B-1----:R-:W-:Y:S01]  /*0b90*/  IMAD.MOV.U32 R2, RZ, RZ, R14 ;  /* 0x000000ffff027224 */ /* 0x002fe200078e000e */
[----:B------:R2:W1:Y:S01]  /*0ba0*/  SHFL.DOWN PT, R5, R15, 0x1, 0x1f ;  /* 0x08201f000f057f89 */ /* 0x00046200000e0000 */
[----:B------:R-:W-:-:S03]  /*0bb0*/  IMAD.MOV.U32 R3, RZ, RZ, R15 ;  /* 0x000000ffff037224 */ /* 0x000fc600078e000f */
[----:B------:R2:W4:Y:S04]  /*0bc0*/  SHFL.DOWN PT, R7, R12, 0x1, 0x1f ;  /* 0x08201f000c077f89 */ /* 0x00052800000e0000 */
[----:B------:R2:W1:Y:S01]  /*0bd0*/  SHFL.DOWN PT, R17, R13, 0x1, 0x1f ;  /* 0x08201f000d117f89 */ /* 0x00046200000e0000 */
[----:B0-----:R-:W-:-:S13]  /*0be0*/  ISETP.GT.AND P0, PT, R9, 0x1e, PT ;  /* 0x0000001e0900780c */ /* 0x001fda0003f04270 */
[----:B-1234-:R-:W-:Y:S05]  /*0bf0*/  @P0 BRA `(.L_x_23) ;  /* 0x0000000000500947 */ /* 0x01efea0003800000 */
[----:B------:R-:W-:Y:S01]  /*0c00*/  DSETP.GEU.AND P0, PT, R14, R4, PT ;  /* 0x000000040e00722a */ /* 0x000fe20003f0e000 */
[----:B------:R-:W-:Y:S02]  /*0c10*/  IMAD.MOV.U32 R11, RZ, RZ, R7 ;  /* 0x000000ffff0b7224 */ /* 0x000fe400078e0007 */
[----:B------:R-:W-:Y:S02]  /*0c20*/  IMAD.MOV.U32 R16, RZ, RZ, R17 ;  /* 0x000000ffff107224 */ /* 0x000fe400078e0011 */
        /* <DEDUP_REMOVED lines=9> */
[CC--:B------:R-:W-:Y:S02]  /*0cc0*/  ISETP.LT.U32.AND P1, PT, R12.reuse, R7.reuse, PT ;  /* 0x000000070c00720c */ /* 0x0c0fe40003f21070 */
[C---:B------:R-:W-:Y:S02]  /*0cd0*/  ISETP.GE.U32.AND P0, PT, R12.reuse, R7, PT ;  /* 0x000000070c00720c */ /* 0x040fe40003f06070 */
[CC--:B------:R-:W-:Y:S02]  /*0ce0*/  ISETP.LT.AND.EX P1, PT, R13.reuse, R17.reuse, PT, P1 ;  /* 0x000000110d00720c */ /* 0x0c0fe40003f21310 */
[C---:B------:R-:W-:Y:S02]  /*0cf0*/  ISETP.GE.AND.EX P0, PT, R13.reuse, R17, PT, P0 ;  /* 0x000000110d00720c */ /* 0x040fe40003f06300 */
[----:B------:R-:W-:Y:S02]  /*0d00*/  SEL R11, R12, R7, P1 ;  /* 0x000000070c0b7207 */ /* 0x000fe40000800000 */
[----:B------:R-:W-:-:S02]  /*0d10*/  SEL R16, R13, R17, P1 ;  /* 0x000000110d107207 */ /* 0x000fc40000800000 */
[----:B------:R-:W-:Y:S02]  /*0d20*/  FSEL R2, R14, R4, !P0 ;  /* 0x000000040e027208 */ /* 0x000fe40004000000 */
[----:B------:R-:W-:-:S07]  /*0d30*/  FSEL R3, R15, R5, !P0 ;  /* 0x000000050f037208 */ /* 0x000fce0004000000 */
.L_x_23:
[----:B------:R-:W-:Y:S05]  /*0d40*/  BSYNC.RECONVERGENT B1 ;  /* 0x0000000000017941 */ /* 0x000fea0003800200 */
.L_x_22:
[----:B------:R-:W-:Y:S01]  /*0d50*/  ISETP.GT.AND P0, PT, R9, 0x1d, PT ;  /* 0x0000001d0900780c */ /* 0x000fe20003f04270 */
[----:B------:R0:W1:Y:S01]  /*0d60*/  SHFL.DOWN PT, R6, R2, 0x2, 0x1f ;  /* 0x08401f0002067f89 */ /* 0x00006200000e0000 */
[----:B------:R-:W-:Y:S01]  /*0d70*/  BSSY.RECONVERGENT B1, `(.L_x_24) ;  /* 0x000001d000017945 */ /* 0x000fe20003800200 */
[----:B------:R-:W-:Y:S02]  /*0d80*/  IMAD.MOV.U32 R8, RZ, RZ, R11 ;  /* 0x000000ffff087224 */ /* 0x000fe400078e000b */
[----:B------:R0:W2:Y:S01]  /*0d90*/  SHFL.DOWN PT, R7, R3, 0x2, 0x1f ;  /* 0x08401f0003077f89 */ /* 0x0000a200000e0000 */
[----:B------:R-:W-:Y:S02]  /*0da0*/  IMAD.MOV.U32 R10, RZ, RZ, R16 ;  /* 0x000000ffff0a7224 */ /* 0x000fe400078e0010 */
[----:B------:R-:W-:Y:S01]  /*0db0*/  IMAD.MOV.U32 R4, RZ, RZ, R2 ;  /* 0x000000ffff047224 */ /* 0x000fe200078e0002 */
[----:B------:R0:W3:Y:S01]  /*0dc0*/  SHFL.DOWN PT, R12, R11, 0x2, 0x1f ;  /* 0x08401f000b0c7f89 */ /* 0x0000e200000e0000 */
[----:B------:R-:W-:-:S03]  /*0dd0*/  IMAD.MOV.U32 R5, RZ, RZ, R3 ;  /* 0x000000ffff057224 */ /* 0x000fc600078e0003 */
[----:B------:R0:W4:Y:S01]  /*0de0*/  SHFL.DOWN PT, R13, R16, 0x2, 0x1f ;  /* 0x08401f00100d7f89 */ /* 0x00012200000e0000 */
[----:B------:R-:W-:Y:S05]  /*0df0*/  @P0 BRA `(.L_x_25) ;  /* 0x0000000000500947 */ /* 0x000fea0003800000 */
[----:B-12---:R-:W-:Y:S01]  /*0e00*/  DSETP.GEU.AND P0, PT, R2, R6, PT ;  /* 0x000000060200722a */ /* 0x006fe20003f0e000 */
[----:B---3--:R-:W-:Y:S02]  /*0e10*/  IMAD.MOV.U32 R8, RZ, RZ, R12 ;  /* 0x000000ffff087224 */ /* 0x008fe400078e000c */
[----:B----4-:R-:W-:Y:S02]  /*0e20*/  IMAD.MOV.U32 R10, RZ, RZ, R13 ;  /* 0x000000ffff0a7224 */ /* 0x010fe400078e000d */
        /* <DEDUP_REMOVED lines=17> */
.L_x_25:
[----:B------:R-:W-:Y:S05]  /*0f40*/  BSYNC.RECONVERGENT B1 ;  /* 0x0000000000017941 */ /* 0x000fea0003800200 */
.L_x_24:
[----:B------:R-:W-:Y:S01]  /*0f50*/  ISETP.GT.AND P0, PT, R9, 0x1b, PT ;  /* 0x0000001b0900780c */ /* 0x000fe20003f04270 */
[----:B-1----:R1:W1:Y:S01]  /*0f60*/  SHFL.DOWN PT, R6, R4, 0x4, 0x1f ;  /* 0x08801f0004067f89 */ /* 0x00226200000e0000 */
[----:B------:R-:W-:Y:S01]  /*0f70*/  BSSY.RECONVERGENT B1, `(.L_x_26) ;  /* 0x000001d000017945 */ /* 0x000fe20003800200 */
[----:B0-----:R-:W-:Y:S02]  /*0f80*/  IMAD.MOV.U32 R11, RZ, RZ, R8 ;  /* 0x000000ffff0b7224 */ /* 0x001fe400078e0008 */
[----:B--2---:R0:W2:Y:S01]  /*0f90*/  SHFL.DOWN PT, R7, R5, 0x4, 0x1f ;  /* 0x08801f0005077f89 */ /* 0x0040a200000e0000 */
[----:B---3--:R-:W-:Y:S02]  /*0fa0*/  IMAD.MOV.U32 R12, RZ, RZ, R10 ;  /* 0x000000ffff0c7224 */ /* 0x008fe400078e000a */
[----:B------:R-:W-:Y:S01]  /*0fb0*/  IMAD.MOV.U32 R2, RZ, RZ, R4 ;  /* 0x000000ffff027224 */ /* 0x000fe200078e0004 */
[----:B----4-:R0:W3:Y:S01]  /*0fc0*/  SHFL.DOWN PT, R13, R8, 0x4, 0x1f ;  /* 0x08801f00080d7f89 */ /* 0x0100e200000e0000 */
        /* <DEDUP_REMOVED lines=23> */
.L_x_27:
[----:B------:R-:W-:Y:S05]  /*1140*/  BSYNC.RECONVERGENT B1 ;  /* 0x0000000000017941 */ /* 0x000fea0003800200 */
.L_x_26:
[----:B------:R-:W-:Y:S01]  /*1150*/  ISETP.GT.AND P0, PT, R9, 0x17, PT ;  /* 0x000000170900780c */ /* 0x000fe20003f04270 */
[----:B-1----:R1:W1:Y:S01]  /*1160*/  SHFL.DOWN PT, R6, R2, 0x8, 0x1f ;  /* 0x09001f0002067f89 */ /* 0x00226200000e0000 */
[----:B------:R-:W-:Y:S01]  /*1170*/  BSSY.RECONVERGENT B1, `(.L_x_28) ;  /* 0x000001d000017945 */ /* 0x000fe20003800200 */
[----:B0-----:R-:W-:Y:S02]  /*1180*/  IMAD.MOV.U32 R8, RZ, RZ, R11 ;  /* 0x000000ffff087224 */ /* 0x001fe400078e000b */
[----:B--2---:R0:W2:Y:S01]  /*1190*/  SHFL.DOWN PT, R7, R3, 0x8, 0x1f ;  /* 0x09001f0003077f89 */ /* 0x0040a200000e0000 */
[----:B------:R-:W-:Y:S02]  /*11a0*/  IMAD.MOV.U32 R10, RZ, RZ, R12 ;  /* 0x000000ffff0a7224 */ /* 0x000fe400078e000c */
[----:B------:R-:W-:Y:S01]  /*11b0*/  IMAD.MOV.U32 R4, RZ, RZ, R2 ;  /* 0x000000ffff047224 */ /* 0x000fe200078e0002 */
[----:B------:R0:W0:Y:S01]  /*11c0*/  SHFL.DOWN PT, R14, R11, 0x8, 0x1f ;  /* 0x09001f000b0e7f89 */ /* 0x00002200000e0000 */
[----:B------:R-:W-:-:S03]  /*11d0*/  IMAD.MOV.U32 R5, RZ, RZ, R3 ;  /* 0x000000ffff057224 */ /* 0x000fc600078e0003 */
[----:B---3--:R3:W0:Y:S01]  /*11e0*/  SHFL.DOWN PT, R13, R12, 0x8, 0x1f ;  /* 0x09001f000c0d7f89 */ /* 0x00862200000e0000 */
[----:B------:R-:W-:Y:S05]  /*11f0*/  @P0 BRA `(.L_x_29) ;  /* 0x0000000000500947 */ /* 0x000fea0003800000 */
[----:B-12---:R-:W-:Y:S01]  /*1200*/  DSETP.GEU.AND P0, PT, R2, R6, PT ;  /* 0x000000060200722a */ /* 0x006fe20003f0e000 */
[----:B0-----:R-:W-:Y:S02]  /*1210*/  IMAD.MOV.U32 R8, RZ, RZ, R14 ;  /* 0x000000ffff087224 */ /* 0x001fe400078e000e */
        /* <DEDUP_REMOVED lines=18> */
.L_x_29:
[----:B------:R-:W-:Y:S05]  /*1340*/  BSYNC.RECONVERGENT B1 ;  /* 0x0000000000017941 */ /* 0x000fea0003800200 */
.L_x_28:
[----:B------:R-:W-:Y:S01]  /*1350*/  ISETP.GT.AND P0, PT, R9, 0xf, PT ;  /* 0x0000000f0900780c */ /* 0x000fe20003f04270 */
[----:B-1----:R1:W1:Y:S01]  /*1360*/  SHFL.DOWN PT, R2, R4, 0x10, 0x1f ;  /* 0x0a001f0004027f89 */ /* 0x00226200000e0000 */
[----:B------:R-:W-:Y:S01]  /*1370*/  BSSY.RECONVERGENT B1, `(.L_x_30) ;  /* 0x000001d000017945 */ /* 0x000fe20003800200 */
[----:B0-----:R-:W-:Y:S02]  /*1380*/  IMAD.MOV.U32 R14, RZ, RZ, R8 ;  /* 0x000000ffff0e7224 */ /* 0x001fe400078e0008 */
[----:B------:R0:W0:Y:S01]  /*1390*/  SHFL.DOWN PT, R3, R5, 0x10, 0x1f ;  /* 0x0a001f0005037f89 */ /* 0x00002200000e0000 */
[----:B----4-:R-:W-:Y:S02]  /*13a0*/  IMAD.MOV.U32 R15, RZ, RZ, R10 ;  /* 0x000000ffff0f7224 */ /* 0x010fe400078e000a */
[----:B---3--:R-:W-:Y:S01]  /*13b0*/  IMAD.MOV.U32 R12, RZ, RZ, R4 ;  /* 0x000000ffff0c7224 */ /* 0x008fe200078e0004 */
[----:B--2---:R2:W3:Y:S01]  /*13c0*/  SHFL.DOWN PT, R7, R8, 0x10, 0x1f ;  /* 0x0a001f0008077f89 */ /* 0x0044e200000e0000 */
[----:B------:R-:W-:-:S03]  /*13d0*/  IMAD.MOV.U32 R13, RZ, RZ, R5 ;  /* 0x000000ffff0d7224 */ /* 0x000fc600078e0005 */
[----:B------:R2:W4:Y:S01]  /*13e0*/  SHFL.DOWN PT, R11, R10, 0x10, 0x1f ;  /* 0x0a001f000a0b7f89 */ /* 0x00052200000e0000 */
[----:B------:R-:W-:Y:S05]  /*13f0*/  @P0 BRA `(.L_x_31) ;  /* 0x0000000000500947 */ /* 0x000fea0003800000 */
[----:B01----:R-:W-:Y:S01]  /*1400*/  DSETP.GEU.AND P0, PT, R4, R2, PT ;  /* 0x000000020400722a */ /* 0x003fe20003f0e000 */
        /* <DEDUP_REMOVED lines=19> */
.L_x_31:
[----:B------:R-:W-:Y:S05]  /*1540*/  BSYNC.RECONVERGENT B1 ;  /* 0x0000000000017941 */ /* 0x000fea0003800200 */
.L_x_30:
[----:B------:R-:W-:Y:S01]  /*1550*/  ISETP.NE.AND P0, PT, R9, RZ, PT ;  /* 0x000000ff0900720c */ /* 0x000fe20003f05270 */
[----:B------:R-:W-:-:S12]  /*1560*/  BSSY.RECONVERGENT B1, `(.L_x_32) ;  /* 0x000000a000017945 */ /* 0x000fd80003800200 */
[----:B------:R-:W-:Y:S05]  /*1570*/  @P0 BRA `(.L_x_33) ;  /* 0x0000000000200947 */ /* 0x000fea0003800000 */
[----:B-1----:R-:W1:Y:S01]  /*1580*/  S2R R4, SR_CgaCtaId ;  /* 0x0000000000047919 */ /* 0x002e620000008800 */
[----:B0-----:R-:W-:Y:S02]  /*1590*/  MOV R3, 0x400 ;  /* 0x0000040000037802 */ /* 0x001fe40000000f00 */
[----:B------:R-:W-:-:S04]  /*15a0*/  SHF.R.U32.HI R2, RZ, 0x1, R0 ;  /* 0x00000001ff027819 */ /* 0x000fc80000011600 */
[----:B------:R-:W-:Y:S02]  /*15b0*/  LOP3.LUT R2, R2, 0x1f0, RZ, 0xc0, !PT ;  /* 0x000001f002027812 */ /* 0x000fe400078ec0ff */
[----:B-1----:R-:W-:-:S05]  /*15c0*/  LEA R3, R4, R3, 0x18 ;  /* 0x0000000304037211 */ /* 0x002fca00078ec0ff */
[----:B------:R-:W-:-:S05]  /*15d0*/  IMAD.IADD R3, R2, 0x1, R3 ;  /* 0x0000000102037824 */ /* 0x000fca00078e0203 */
[----:B------:R0:W-:Y:S04]  /*15e0*/  STS.64 [R3+0x10], R14 ;  /* 0x0000100e03007388 */ /* 0x0001e80000000a00 */
[----:B------:R0:W-:Y:S02]  /*15f0*/  STS.64 [R3+0x8], R12 ;  /* 0x0000080c03007388 */ /* 0x0001e40000000a00 */
.L_x_33:
[----:B------:R-:W-:Y:S05]  /*1600*/  BSYNC.RECONVERGENT B1 ;  /* 0x0000000000017941 */ /* 0x000fea0003800200 */
.L_x_32:
[----:B------:R-:W-:Y:S01]  /*1610*/  BAR.SYNC.DEFER_BLOCKING 0x0 ;  /* 0x0000000000007b1d */ /* 0x000fe20000010000 */
[----:B------:R-:W-:-:S13]  /*1620*/  ISETP.NE.AND P1, PT, R0, RZ, PT ;  /* 0x000000ff0000720c */ /* 0x000fda0003f25270 */
[----:B------:R-:W-:Y:S05]  /*1630*/  @P1 BRA `(.L_x_34) ;  /* 0x0000005400901947 */ /* 0x000fea0003800000 */
[----:B0-----:R-:W0:Y:S01]  /*1640*/  S2R R3, SR_CgaCtaId ;  /* 0x0000000000037919 */ /* 0x001e220000008800 */
[----:B------:R-:W-:Y:S01]  /*1650*/  MOV R0, 0x400 ;  /* 0x0000040000007802 */ /* 0x000fe20000000f00 */
[----:B------:R-:W-:Y:S03]  /*1660*/  BSSY.RECONVERGENT B1, `(.L_x_35) ;  /* 0x000001a000017945 */ /* 0x000fe60003800200 */
[----:B0-----:R-:W-:-:S05]  /*1670*/  LEA R0, R3, R0, 0x18 ;  /* 0x0000000003007211 */ /* 0x001fca00078ec0ff */
[----:B------:R-:W0:Y:S04]  /*1680*/  LDS.64 R16, [R0+0x18] ;  /* 0x0000180000107984 */ /* 0x000e280000000a00 */
[----:B-1-3--:R-:W1:Y:S04]  /*1690*/  LDS.128 R4, [R0+0x20] ;  /* 0x0000200000047984 */ /* 0x00ae680000000c00 */
[----:B------:R3:W3:Y:S04]  /*16a0*/  LDS.64 R2, [R0+0x80] ;  /* 0x0000800000027984 */ /* 0x0006e80000000a00 */
[----:B--2-4-:R2:W4:Y:S01]  /*16b0*/  LDS.128 R8, [R0+0x30] ;  /* 0x0000300000087984 */ /* 0x0145220000000c00 */
[----:B0-----:R-:W-:Y:S01]  /*16c0*/  DSETP.GEU.AND P0, PT, R12, R16, PT ;  /* 0x000000100c00722a */ /* 0x001fe20003f0e000 */
[----:B------:R-:W-:-:S02]  /*16d0*/  IMAD.MOV.U32 R20, RZ, RZ, R16 ;  /* 0x000000ffff147224 */ /* 0x000fc400078e0010 */
[----:B------:R-:W-:Y:S02]  /*16e0*/  IMAD.MOV.U32 R21, RZ, RZ, R17 ;  /* 0x000000ffff157224 */ /* 0x000fe400078e0011 */
[----:B-1----:R-:W-:Y:S02]  /*16f0*/  IMAD.MOV.U32 R22, RZ, RZ, R4 ;  /* 0x000000ffff167224 */ /* 0x002fe400078e0004 */
[----:B------:R-:W-:-:S07]  /*1700*/  IMAD.MOV.U32 R23, RZ, RZ, R5 ;  /* 0x000000ffff177224 */ /* 0x000fce00078e0005 */
[----:B--234-:R-:W-:Y:S05]  /*1710*/  @!P0 BRA `(.L_x_36) ;  /* 0x0000000000388947 */ /* 0x01cfea0003800000 */
[----:B------:R-:W-:Y:S01]  /*1720*/  DSETP.GEU.AND P0, PT, R16, R12, PT ;  /* 0x0000000c1000722a */ /* 0x000fe20003f0e000 */
[----:B------:R-:W-:Y:S02]  /*1730*/  IMAD.MOV.U32 R20, RZ, RZ, R12 ;  /* 0x000000ffff147224 */ /* 0x000fe400078e000c */
[----:B------:R-:W-:Y:S02]  /*1740*/  IMAD.MOV.U32 R21, RZ, RZ, R13 ;  /* 0x000000ffff157224 */ /* 0x000fe400078e000d */
[----:B------:R-:W-:Y:S02]  /*1750*/  IMAD.MOV.U32 R22, RZ, RZ, R14 ;  /* 0x000000ffff167224 */ /* 0x000fe400078e000e */
[----:B------:R-:W-:-:S07]  /*1760*/  IMAD.MOV.U32 R23, RZ, RZ, R15 ;  /* 0x000000ffff177224 */ /* 0x000fce00078e000f */
[----:B------:R-:W-:Y:S05]  /*1770*/  @!P0 BRA `(.L_x_36) ;  /* 0x0000000000208947 */ /* 0x000fea0003800000 */
        /* <DEDUP_REMOVED lines=8> */
.L_x_36:
[----:B------:R-:W-:Y:S05]  /*1800*/  BSYNC.RECONVERGENT B1 ;  /* 0x0000000000017941 */ /* 0x000fea0003800200 */
.L_x_35:
[----:B------:R0:W1:Y:S01]  /*1810*/  LDS.128 R12, [R0+0x40] ;  /* 0x00004000000c7984 */ /* 0x0000620000000c00 */
[----:B------:R-:W-:Y:S01]  /*1820*/  DSETP.GEU.AND P0, PT, R20, R6, PT ;  /* 0x000000061400722a */ /* 0x000fe20003f0e000 */
[----:B------:R-:W-:Y:S01]  /*1830*/  BSSY.RECONVERGENT B1, `(.L_x_37) ;  /* 0x0000015000017945 */ /* 0x000fe20003800200 */
[----:B------:R-:W-:Y:S01]  /*1840*/  IMAD.MOV.U32 R4, RZ, RZ, R6 ;  /* 0x000000ffff047224 */ /* 0x000fe200078e0006 */
[----:B------:R0:W2:Y:S01]  /*1850*/  LDS.128 R16, [R0+0x50] ;  /* 0x0000500000107984 */ /* 0x0000a20000000c00 */
[----:B------:R-:W-:Y:S02]  /*1860*/  IMAD.MOV.U32 R5, RZ, RZ, R7 ;  /* 0x000000ffff057224 */ /* 0x000fe400078e0007 */
[----:B------:R-:W-:Y:S02]  /*1870*/  IMAD.MOV.U32 R27, RZ, RZ, R8 ;  /* 0x000000ffff1b7224 */ /* 0x000fe400078e0008 */
[----:B------:R-:W-:-:S06]  /*1880*/  IMAD.MOV.U32 R29, RZ, RZ, R9 ;  /* 0x000000ffff1d7224 */ /* 0x000fcc00078e0009 */
[----:B0-----:R-:W-:Y:S05]  /*1890*/  @!P0 BRA `(.L_x_38) ;  /* 0x0000000000388947 */ /* 0x001fea0003800000 */
[----:B------:R-:W-:Y:S01]  /*18a0*/  DSETP.GEU.AND P0, PT, R6, R20, PT ;  /* 0x000000140600722a */ /* 0x000fe20003f0e000 */
[----:B------:R-:W-:Y:S02]  /*18b0*/  IMAD.MOV.U32 R27, RZ, RZ, R22 ;  /* 0x000000ffff1b7224 */ /* 0x000fe400078e0016 */
[----:B------:R-:W-:Y:S02]  /*18c0*/  IMAD.MOV.U32 R29, RZ, RZ, R23 ;  /* 0x000000ffff1d7224 */ /* 0x000fe400078e0017 */
[----:B------:R-:W-:Y:S02]  /*18d0*/  IMAD.MOV.U32 R4, RZ, RZ, R20 ;  /* 0x000000ffff047224 */ /* 0x000fe400078e0014 */
[----:B------:R-:W-:-:S07]  /*18e0*/  IMAD.MOV.U32 R5, RZ, RZ, R21 ;  /* 0x000000ffff057224 */ /* 0x000fce00078e0015 */
[----:B------:R-:W-:Y:S05]  /*18f0*/  @!P0 BRA `(.L_x_38) ;  /* 0x0000000000208947 */ /* 0x000fea0003800000 */
        /* <DEDUP_REMOVED lines=8> */
.L_x_38:
[----:B------:R-:W-:Y:S05]  /*1980*/  BSYNC.RECONVERGENT B1 ;  /* 0x0000000000017941 */ /* 0x000fea0003800200 */
.L_x_37:
[----:B------:R-:W-:Y:S01]  /*1990*/  DSETP.GEU.AND P0, PT, R4, R10, PT ;  /* 0x0000000a0400722a */ /* 0x000fe20003f0e000 */
[----:B------:R-:W-:Y:S01]  /*19a0*/  BSSY.RECONVERGENT B1, `(.L_x_39) ;  /* 0x0000014000017945 */ /* 0x000fe20003800200 */
[----:B------:R-:W-:Y:S02]  /*19b0*/  IMAD.MOV.U32 R20, RZ, RZ, R10 ;  /* 0x000000ffff147224 */ /* 0x000fe400078e000a */
[----:B------:R-:W-:Y:S02]  /*19c0*/  IMAD.MOV.U32 R21, RZ, RZ, R11 ;  /* 0x000000ffff157224 */ /* 0x000fe400078e000b */
[----:B-1----:R-:W-:Y:S02]  /*19d0*/  IMAD.MOV.U32 R25, RZ, RZ, R12 ;  /* 0x000000ffff197224 */ /* 0x002fe400078e000c */
[----:B------:R-:W-:-:S06]  /*19e0*/  IMAD.MOV.U32 R23, RZ, RZ, R13 ;  /* 0x000000ffff177224 */ /* 0x000fcc00078e000d */
[----:B------:R-:W-:Y:S05]  /*19f0*/  @!P0 BRA `(.L_x_40) ;  /* 0x0000000000388947 */ /* 0x000fea0003800000 */
        /* <DEDUP_REMOVED lines=14> */
.L_x_40:
[----:B------:R-:W-:Y:S05]  /*1ae0*/  BSYNC.RECONVERGENT B1 ;  /* 0x0000000000017941 */ /* 0x000fea0003800200 */
.L_x_39:
[----:B------:R0:W1:Y:S01]  /*1af0*/  LDS.128 R8, [R0+0x60] ;  /* 0x0000600000087984 */ /* 0x0000620000000c00 */
[----:B------:R-:W-:Y:S01]  /*1b00*/  DSETP.GEU.AND P0, PT, R20, R14, PT ;  /* 0x0000000e1400722a */ /* 0x000fe20003f0e000 */
[----:B------:R-:W-:Y:S01]  /*1b10*/  BSSY.RECONVERGENT B1, `(.L_x_41) ;  /* 0x0000015000017945 */ /* 0x000fe20003800200 */
[----:B------:R-:W-:Y:S01]  /*1b20*/  IMAD.MOV.U32 R12, RZ, RZ, R14 ;  /* 0x000000ffff0c7224 */ /* 0x000fe200078e000e */
[----:B------:R0:W3:Y:S01]  /*1b30*/  LDS.128 R4, [R0+0x70] ;  /* 0x0000700000047984 */ /* 0x0000e20000000c00 */
[----:B------:R-:W-:Y:S02]  /*1b40*/  IMAD.MOV.U32 R13, RZ, RZ, R15 ;  /* 0x000000ffff0d7224 */ /* 0x000fe400078e000f */
[----:B--2---:R-:W-:Y:S02]  /*1b50*/  IMAD.MOV.U32 R27, RZ, RZ, R16 ;  /* 0x000000ffff1b7224 */ /* 0x004fe400078e0010 */
        /* <DEDUP_REMOVED lines=16> */
.L_x_42:
[----:B------:R-:W-:Y:S05]  /*1c60*/  BSYNC.RECONVERGENT B1 ;  /* 0x0000000000017941 */ /* 0x000fea0003800200 */
.L_x_41:
        /* <DEDUP_REMOVED lines=21> */
.L_x_44:
[----:B------:R-:W-:Y:S05]  /*1dc0*/  BSYNC.RECONVERGENT B1 ;  /* 0x0000000000017941 */ /* 0x000fea0003800200 */
.L_x_43:
[----:B------:R-:W-:Y:S01]  /*1dd0*/  DSETP.GEU.AND P0, PT, R14, R10, PT ;  /* 0x0000000a0e00722a */ /* 0x000fe20003f0e000 */
[----:B------:R-:W-:Y:S01]  /*1de0*/  BSSY.RECONVERGENT B1, `(.L_x_45) ;  /* 0x0000014000017945 */ /* 0x000fe20003800200 */
[----:B------:R-:W-:Y:S02]  /*1df0*/  IMAD.MOV.U32 R8, RZ, RZ, R10 ;  /* 0x000000ffff087224 */ /* 0x000fe400078e000a */
[----:B------:R-:W-:Y:S02]  /*1e00*/  IMAD.MOV.U32 R9, RZ, RZ, R11 ;  /* 0x000000ffff097224 */ /* 0x000fe400078e000b */
[----:B---3--:R-:W-:Y:S02]  /*1e10*/  IMAD.MOV.U32 R17, RZ, RZ, R4 ;  /* 0x000000ffff117224 */ /* 0x008fe400078e0004 */
        /* <DEDUP_REMOVED lines=16> */
.L_x_46:
[----:B------:R-:W-:Y:S05]  /*1f20*/  BSYNC.RECONVERGENT B1 ;  /* 0x0000000000017941 */ /* 0x000fea0003800200 */
.L_x_45:
[----:B------:R-:W-:Y:S01]  /*1f30*/  DSETP.GEU.AND P0, PT, R8, R6, PT ;  /* 0x000000060800722a */ /* 0x000fe20003f0e000 */
[----:B------:R-:W-:Y:S02]  /*1f40*/  IMAD.MOV.U32 R12, RZ, RZ, R6 ;  /* 0x000000ffff0c7224 */ /* 0x000fe400078e0006 */
[----:B------:R-:W-:Y:S02]  /*1f50*/  IMAD.MOV.U32 R13, RZ, RZ, R7 ;  /* 0x000000ffff0d7224 */ /* 0x000fe400078e0007 */
[----:B------:R-:W-:Y:S02]  /*1f60*/  IMAD.MOV.U32 R14, RZ, RZ, R2 ;  /* 0x000000ffff0e7224 */ /* 0x000fe400078e0002 */
[----:B------:R-:W-:-:S07]  /*1f70*/  IMAD.MOV.U32 R15, RZ, RZ, R3 ;  /* 0x000000ffff0f7224 */ /* 0x000fce00078e0003 */
        /* <DEDUP_REMOVED lines=14> */
[----:B------:R-:W-:Y:S01]  /*2060*/  SEL R15, R0, R3, P2 ;  /* 0x00000003000f7207 */ /* 0x000fe20001000000 */
[----:B------:R-:W-:Y:S06]  /*2070*/  BRA `(.L_x_34) ;  /* 0x0000004c00007947 */ /* 0x000fec0003800000 */
.L_x_21:
[----:B-1----:R-:W1:Y:S01]  /*2080*/  S2R R2, SR_LANEID ;  /* 0x0000000000027919 */ /* 0x002e620000000000 */
[----:B------:R-:W-:Y:S01]  /*2090*/  LOP3.LUT R3, R0, 0x3e0, RZ, 0xc0, !PT ;  /* 0x000003e000037812 */ /* 0x000fe200078ec0ff */
[----:B------:R-:W-:Y:S01]  /*20a0*/  BSSY.RECONVERGENT B1, `(.L_x_47) ;  /* 0x0000024000017945 */ /* 0x000fe20003800200 */
[----:B-----5:R-:W-:Y:S02]  /*20b0*/  IMAD.MOV.U32 R18, RZ, RZ, R12 ;  /* 0x000000ffff127224 */ /* 0x020fe400078e000c */
[----:B------:R-:W-:Y:S02]  /*20c0*/  IMAD.MOV.U32 R20, RZ, RZ, R13 ;  /* 0x000000ffff147224 */ /* 0x000fe400078e000d */
[----:B------:R-:W-:Y:S01]  /*20d0*/  VIADD R4, R3, 0x20 ;  /* 0x0000002003047836 */ /* 0x000fe20000000000 */
[----:B------:R-:W-:Y:S01]  /*20e0*/  LOP3.LUT R3, RZ, R3, RZ, 0x33, !PT ;  /* 0x00000003ff037212 */ /* 0x000fe200078e33ff */
[----:B------:R-:W-:Y:S02]  /*20f0*/  IMAD.MOV.U32 R6, RZ, RZ, R14 ;  /* 0x000000ffff067224 */ /* 0x000fe400078e000e */
[----:B------:R-:W-:Y:S01]  /*2100*/  IMAD.MOV.U32 R7, RZ, RZ, R15 ;  /* 0x000000ffff077224 */ /* 0x000fe200078e000f */
[----:B------:R-:W-:Y:S01]  /*2110*/  ISETP.GT.AND P0, PT, R4, UR6, PT ;  /* 0x0000000604007c0c */ /* 0x000fe2000bf04270 */
[----:B------:R-:W-:-:S05]  /*2120*/  VIADD R3, R3, UR6 ;  /* 0x0000000603037c36 */ /* 0x000fca0008000000 */
[----:B------:R-:W-:-:S05]  /*2130*/  SEL R3, R3, 0x1f, P0 ;  /* 0x0000001f03037807 */ /* 0x000fca0000000000 */
[----:B------:R2:W3:Y:S04]  /*2140*/  SHFL.DOWN PT, R4, R14, 0x1, R3 ;  /* 0x082000000e047989 */ /* 0x0004e800000e0003 */
[----:B------:R2:W4:Y:S04]  /*2150*/  SHFL.DOWN PT, R5, R15, 0x1, R3 ;  /* 0x082000000f057989 */ /* 0x00052800000e0003 */
[----:B0-----:R2:W0:Y:S01]  /*2160*/  SHFL.DOWN PT, R9, R12, 0x1, R3 ;  /* 0x082000000c097989 */ /* 0x00142200000e0003 */
[----:B-1----:R-:W-:-:S03]  /*2170*/  ISETP.GE.AND P0, PT, R2, R3, PT ;  /* 0x000000030200720c */ /* 0x002fc60003f06270 */
[----:B------:R2:W1:Y:S10]  /*2180*/  SHFL.DOWN PT, R11, R13, 0x1, R3 ;  /* 0x082000000d0b7989 */ /* 0x00047400000e0003 */
[----:B--2---:R-:W-:Y:S05]  /*2190*/  @P0 BRA `(.L_x_48) ;  /* 0x0000000000500947 */ /* 0x004fea0003800000 */
[----:B---34-:R-:W-:Y:S01]  /*21a0*/  DSETP.GEU.AND P0, PT, R14, R4, PT ;  /* 0x000000040e00722a */ /* 0x018fe20003f0e000 */
[----:B0-----:R-:W-:Y:S02]  /*21b0*/  IMAD.MOV.U32 R18, RZ, RZ, R9 ;  /* 0x000000ffff127224 */ /* 0x001fe400078e0009 */
[----:B-1----:R-:W-:Y:S02]  /*21c0*/  IMAD.MOV.U32 R20, RZ, RZ, R11 ;  /* 0x000000ffff147224 */ /* 0x002fe400078e000b */
        /* <DEDUP_REMOVED lines=17> */
.L_x_48:
[----:B------:R-:W-:Y:S05]  /*22e0*/  BSYNC.RECONVERGENT B1 ;  /* 0x0000000000017941 */ /* 0x000fea0003800200 */
.L_x_47:
[----:B---3--:R-:W-:Y:S01]  /*22f0*/  VIADD R4, R2, 0x2 ;  /* 0x0000000202047836 */ /* 0x008fe20000000000 */
[----:B------:R2:W3:Y:S01]  /*2300*/  SHFL.DOWN PT, R8, R6, 0x2, R3 ;  /* 0x0840000006087989 */ /* 0x0004e200000e0003 */
[----:B------:R-:W-:Y:S01]  /*2310*/  BSSY.RECONVERGENT B1, `(.L_x_49) ;  /* 0x000001e000017945 */ /* 0x000fe20003800200 */
[----:B------:R-:W-:Y:S02]  /*2320*/  IMAD.MOV.U32 R10, RZ, RZ, R18 ;  /* 0x000000ffff0a7224 */ /* 0x000fe400078e0012 */
[----:B------:R-:W-:Y:S01]  /*2330*/  ISETP.GT.AND P0, PT, R4, R3, PT ;  /* 0x000000030400720c */ /* 0x000fe20003f04270 */
[----:B0-----:R2:W0:Y:S01]  /*2340*/  SHFL.DOWN PT, R9, R7, 0x2, R3 ;  /* 0x0840000007097989 */ /* 0x00142200000e0003 */
[----:B------:R-:W-:Y:S02]  /*2350*/  IMAD.MOV.U32 R16, RZ, RZ, R20 ;  /* 0x000000ffff107224 */ /* 0x000fe400078e0014 */
[----:B------:R-:W-:Y:S01]  /*2360*/  IMAD.MOV.U32 R4, RZ, RZ, R6 ;  /* 0x000000ffff047224 */ /* 0x000fe200078e0006 */
[----:B-1----:R2:W1:Y:S01]  /*2370*/  SHFL.DOWN PT, R11, R18, 0x2, R3 ;  /* 0x08400000120b7989 */ /* 0x00246200000e0003 */
[----:B----4-:R-:W-:-:S03]  /*2380*/  IMAD.MOV.U32 R5, RZ, RZ, R7 ;  /* 0x000000ffff057224 */ /* 0x010fc600078e0007 */
[----:B------:R2:W4:Y:S04]  /*2390*/  SHFL.DOWN PT, R13, R20, 0x2, R3 ;  /* 0x08400000140d7989 */ /* 0x00052800000e0003 */
[----:B------:R-:W-:Y:S05]  /*23a0*/  @P0 BRA `(.L_x_50) ;  /* 0x0000000000500947 */ /* 0x000fea0003800000 */
[----:B0--3--:R-:W-:Y:S01]  /*23b0*/  DSETP.GEU.AND P0, PT, R6, R8, PT ;  /* 0x000000080600722a */ /* 0x009fe20003f0e000 */
[----:B-1----:R-:W-:Y:S02]  /*23c0*/  IMAD.MOV.U32 R10, RZ, RZ, R11 ;  /* 0x000000ffff0a7224 */ /* 0x002fe400078e000b */
        /* <DEDUP_REMOVED lines=18> */
.L_x_50:
[----:B------:R-:W-:Y:S05]  /*24f0*/  BSYNC.RECONVERGENT B1 ;  /* 0x0000000000017941 */ /* 0x000fea0003800200 */
.L_x_49:
[----:B--2---:R-:W-:Y:S01]  /*2500*/  VIADD R6, R2, 0x4 ;  /* 0x0000000402067836 */ /* 0x004fe20000000000 */
[----:B---3--:R2:W3:Y:S01]  /*2510*/  SHFL.DOWN PT, R8, R4, 0x4, R3 ;  /* 0x0880000004087989 */ /* 0x0084e200000e0003 */
[----:B------:R-:W-:Y:S01]  /*2520*/  BSSY.RECONVERGENT B1, `(.L_x_51) ;  /* 0x000001e000017945 */ /* 0x000fe20003800200 */
[----:B------:R-:W-:Y:S02]  /*2530*/  IMAD.MOV.U32 R12, RZ, RZ, R10 ;  /* 0x000000ffff0c7224 */ /* 0x000fe400078e000a */
[----:B------:R-:W-:Y:S01]  /*2540*/  ISETP.GT.AND P0, PT, R6, R3, PT ;  /* 0x000000030600720c */ /* 0x000fe20003f04270 */
[----:B0-----:R2:W0:Y:S01]  /*2550*/  SHFL.DOWN PT, R9, R5, 0x4, R3 ;  /* 0x0880000005097989 */ /* 0x00142200000e0003 */
[----:B------:R-:W-:Y:S02]  /*2560*/  IMAD.MOV.U32 R14, RZ, RZ, R16 ;  /* 0x000000ffff0e7224 */ /* 0x000fe400078e0010 */
[----:B------:R-:W-:Y:S01]  /*2570*/  IMAD.MOV.U32 R6, RZ, RZ, R4 ;  /* 0x000000ffff067224 */ /* 0x000fe200078e0004 */
[----:B-1----:R2:W1:Y:S01]  /*2580*/  SHFL.DOWN PT, R11, R10, 0x4, R3 ;  /* 0x088000000a0b7989 */ /* 0x00246200000e0003 */
[----:B------:R-:W-:-:S03]  /*2590*/  IMAD.MOV.U32 R7, RZ, RZ, R5 ;  /* 0x000000ffff077224 */ /* 0x000fc600078e0005 */
[----:B----4-:R2:W4:Y:S04]  /*25a0*/  SHFL.DOWN PT, R13, R16, 0x4, R3 ;  /* 0x08800000100d7989 */ /* 0x01052800000e0003 */
        /* <DEDUP_REMOVED lines=21> */
.L_x_52:
[----:B------:R-:W-:Y:S05]  /*2700*/  BSYNC.RECONVERGENT B1 ;  /* 0x0000000000017941 */ /* 0x000fea0003800200 */
.L_x_51:
        /* <DEDUP_REMOVED lines=32> */
.L_x_54:
[----:B------:R-:W-:Y:S05]  /*2910*/  BSYNC.RECONVERGENT B1 ;  /* 0x0000000000017941 */ /* 0x000fea0003800200 */
.L_x_53:
[----:B---3--:R-:W-:Y:S01]  /*2920*/  VIADD R8, R2, 0x10 ;  /* 0x0000001002087836 */ /* 0x008fe20000000000 */
[----:B--2---:R2:W3:Y:S01]  /*2930*/  SHFL.DOWN PT, R6, R4, 0x10, R3 ;  /* 0x0a00000004067989 */ /* 0x0044e200000e0003 */
[----:B------:R-:W-:Y:S01]  /*2940*/  BSSY.RECONVERGENT B1, `(.L_x_55) ;  /* 0x000001e000017945 */ /* 0x000fe20003800200 */
[----:B------:R-:W-:Y:S02]  /*2950*/  IMAD.MOV.U32 R14, RZ, RZ, R10 ;  /* 0x000000ffff0e7224 */ /* 0x000fe400078e000a */
[----:B------:R-:W-:Y:S01]  /*2960*/  ISETP.GT.AND P0, PT, R8, R3, PT ;  /* 0x000000030800720c */ /* 0x000fe20003f04270 */
[----:B------:R2:W2:Y:S01]  /*2970*/  SHFL.DOWN PT, R7, R5, 0x10, R3 ;  /* 0x0a00000005077989 */ /* 0x0004a200000e0003 */
[----:B------:R-:W-:Y:S02]  /*2980*/  IMAD.MOV.U32 R15, RZ, RZ, R16 ;  /* 0x000000ffff0f7224 */ /* 0x000fe400078e0010 */
[----:B------:R-:W-:Y:S01]  /*2990*/  IMAD.MOV.U32 R12, RZ, RZ, R4 ;  /* 0x000000ffff0c7224 */ /* 0x000fe200078e0004 */
[----:B0-----:R0:W0:Y:S01]  /*29a0*/  SHFL.DOWN PT, R9, R10, 0x10, R3 ;  /* 0x0a0000000a097989 */ /* 0x00102200000e0003 */
[----:B----4-:R-:W-:-:S03]  /*29b0*/  IMAD.MOV.U32 R13, RZ, RZ, R5 ;  /* 0x000000ffff0d7224 */ /* 0x010fc600078e0005 */
[----:B-1----:R1:W4:Y:S04]  /*29c0*/  SHFL.DOWN PT, R11, R16, 0x10, R3 ;  /* 0x0a000000100b7989 */ /* 0x00232800000e0003 */
[----:B------:R-:W-:Y:S05]  /*29d0*/  @P0 BRA `(.L_x_56) ;  /* 0x0000000000500947 */ /* 0x000fea0003800000 */
[----:B--23--:R-:W-:Y:S01]  /*29e0*/  DSETP.GEU.AND P0, PT, R4, R6, PT ;  /* 0x000000060400722a */ /* 0x00cfe20003f0e000 */
[----:B0-----:R-:W-:Y:S02]  /*29f0*/  IMAD.MOV.U32 R14, RZ, RZ, R9 ;  /* 0x000000ffff0e7224 */ /* 0x001fe400078e0009 */
        /* <DEDUP_REMOVED lines=18> */
.L_x_56:
[----:B------:R-:W-:Y:S05]  /*2b20*/  BSYNC.RECONVERGENT B1 ;  /* 0x0000000000017941 */ /* 0x000fea0003800200 */
.L_x_55:
[----:B------:R-:W-:Y:S01]  /*2b30*/  ISETP.NE.AND P0, PT, R2, RZ, PT ;  /* 0x000000ff0200720c */ /* 0x000fe20003f05270 */
[----:B------:R-:W-:-:S12]  /*2b40*/  BSSY.RECONVERGENT B1, `(.L_x_57) ;  /* 0x000000a000017945 */ /* 0x000fd80003800200 */
[----:B------:R-:W-:Y:S05]  /*2b50*/  @P0 BRA `(.L_x_58) ;  /* 0x0000000000200947 */ /* 0x000fea0003800000 */
[----:B--2---:R-:W2:Y:S01]  /*2b60*/  S2R R4, SR_CgaCtaId ;  /* 0x0000000000047919 */ /* 0x004ea20000008800 */
[----:B01----:R-:W-:Y:S02]  /*2b70*/  MOV R3, 0x400 ;  /* 0x0000040000037802 */ /* 0x003fe40000000f00 */
[----:B------:R-:W-:-:S04]  /*2b80*/  SHF.R.U32.HI R2, RZ, 0x1, R0 ;  /* 0x00000001ff027819 */ /* 0x000fc80000011600 */
[----:B------:R-:W-:Y:S02]  /*2b90*/  LOP3.LUT R2, R2, 0x1f0, RZ, 0xc0, !PT ;  /* 0x000001f002027812 */ /* 0x000fe400078ec0ff */
[----:B--2---:R-:W-:-:S05]  /*2ba0*/  LEA R3, R4, R3, 0x18 ;  /* 0x0000000304037211 */ /* 0x004fca00078ec0ff */
[----:B------:R-:W-:-:S05]  /*2bb0*/  IMAD.IADD R3, R2, 0x1, R3 ;  /* 0x0000000102037824 */ /* 0x000fca00078e0203 */
[----:B------:R0:W-:Y:S04]  /*2bc0*/  STS.64 [R3+0x10], R14 ;  /* 0x0000100e03007388 */ /* 0x0001e80000000a00 */
[----:B------:R0:W-:Y:S02]  /*2bd0*/  STS.64 [R3+0x8], R12 ;  /* 0x0000080c03007388 */ /* 0x0001e40000000a00 */
.L_x_58:
[----:B------:R-:W-:Y:S05]  /*2be0*/  BSYNC.RECONVERGENT B1 ;  /* 0x0000000000017941 */ /* 0x000fea0003800200 */
.L_x_57:
[----:B------:R-:W-:Y:S01]  /*2bf0*/  BAR.SYNC.DEFER_BLOCKING 0x0 ;  /* 0x0000000000007b1d */ /* 0x000fe20000010000 */
[----:B------:R-:W-:-:S13]  /*2c00*/  ISETP.NE.AND P1, PT, R0, RZ, PT ;  /* 0x000000ff0000720c */ /* 0x000fda0003f25270 */
[----:B------:R-:W-:Y:S05]  /*2c10*/  @P1 BRA `(.L_x_34) ;  /* 0x0000004000181947 */ /* 0x000fea0003800000 */
[----:B------:R-:W-:Y:S01]  /*2c20*/  UISETP.GE.AND UP0, UPT, UR6, 0x21, UPT ;  /* 0x000000210600788c */ /* 0x000fe2000bf06270 */
[----:B----4-:R-:W-:Y:S02]  /*2c30*/  IMAD.MOV.U32 R11, RZ, RZ, R14 ;  /* 0x000000ffff0b7224 */ /* 0x010fe400078e000e */
[----:B------:R-:W-:Y:S02]  /*2c40*/  IMAD.MOV.U32 R8, RZ, RZ, R15 ;  /* 0x000000ffff087224 */ /* 0x000fe400078e000f */
[----:B------:R-:W-:Y:S02]  /*2c50*/  IMAD.MOV.U32 R2, RZ, RZ, R12 ;  /* 0x000000ffff027224 */ /* 0x000fe400078e000c */
[----:B012---:R-:W-:Y:S02]  /*2c60*/  IMAD.MOV.U32 R3, RZ, RZ, R13 ;  /* 0x000000ffff037224 */ /* 0x007fe400078e000d */
[----:B------:R-:W-:Y:S05]  /*2c70*/  BRA.U !UP0, `(.L_x_59) ;  /* 0x00000001086c7547 */ /* 0x000fea000b800000 */
[----:B------:R-:W0:Y:S01]  /*2c80*/  S2UR UR5, SR_CgaCtaId ;  /* 0x00000000000579c3 */ /* 0x000e220000008800 */
[----:B------:R-:W-:Y:S01]  /*2c90*/  UMOV UR4, 0x400 ;  /* 0x0000040000047882 */ /* 0x000fe20000000000 */
[----:B------:R-:W-:Y:S01]  /*2ca0*/  BSSY.RECONVERGENT B1, `(.L_x_59) ;  /* 0x0000018000017945 */ /* 0x000fe20003800200 */
[----:B0-----:R-:W-:-:S09]  /*2cb0*/  ULEA UR4, UR5, UR4, 0x18 ;  /* 0x0000000405047291 */ /* 0x001fd2000f8ec0ff */
[----:B------:R-:W0:Y:S04]  /*2cc0*/  LDS.64 R4, [UR4+0x18] ;  /* 0x00001804ff047984 */ /* 0x000e280008000a00 */
[----:B---3--:R-:W1:Y:S01]  /*2cd0*/  LDS.64 R6, [UR4+0x20] ;  /* 0x00002004ff067984 */ /* 0x008e620008000a00 */
[----:B0-----:R-:W-:Y:S01]  /*2ce0*/  DSETP.GEU.AND P0, PT, R12, R4, PT ;  /* 0x000000040c00722a */ /* 0x001fe20003f0e000 */
[----:B------:R-:W-:Y:S02]  /*2cf0*/  IMAD.MOV.U32 R2, RZ, RZ, R4 ;  /* 0x000000ffff027224 */ /* 0x000fe400078e0004 */
[----:B------:R-:W-:Y:S02]  /*2d00*/  IMAD.MOV.U32 R3, RZ, RZ, R5 ;  /* 0x000000ffff037224 */ /* 0x000fe400078e0005 */
[----:B-1----:R-:W-:-:S02]  /*2d10*/  IMAD.MOV.U32 R11, RZ, RZ, R6 ;  /* 0x000000ffff0b7224 */ /* 0x002fc400078e0006 */
        /* <DEDUP_REMOVED lines=16> */
.L_x_60:
[----:B------:R-:W-:Y:S05]  /*2e20*/  BSYNC.RECONVERGENT B1 ;  /* 0x0000000000017941 */ /* 0x000fea0003800200 */
.L_x_59:
[----:B------:R-:W-:Y:S01]  /*2e30*/  UISETP.GE.AND UP0, UPT, UR6, 0x41, UPT ;  /* 0x000000410600788c */ /* 0x000fe2000bf06270 */
[----:B------:R-:W-:Y:S02]  /*2e40*/  IMAD.MOV.U32 R9, RZ, RZ, R11 ;  /* 0x000000ffff097224 */ /* 0x000fe400078e000b */
[----:B------:R-:W-:Y:S02]  /*2e50*/  IMAD.MOV.U32 R0, RZ, RZ, R8 ;  /* 0x000000ffff007224 */ /* 0x000fe400078e0008 */
[----:B------:R-:W-:Y:S02]  /*2e60*/  IMAD.MOV.U32 R4, RZ, RZ, R2 ;  /* 0x000000ffff047224 */ /* 0x000fe400078e0002 */
[----:B------:R-:W-:Y:S02]  /*2e70*/  IMAD.MOV.U32 R5, RZ, RZ, R3 ;  /* 0x000000ffff057224 */ /* 0x000fe400078e0003 */
[----:B------:R-:W-:Y:S05]  /*2e80*/  BRA.U !UP0, `(.L_x_61) ;  /* 0x00000001086c7547 */ /* 0x000fea000b800000 */
[----:B------:R-:W0:Y:S01]  /*2e90*/  S2UR UR5, SR_CgaCtaId ;  /* 0x00000000000579c3 */ /* 0x000e220000008800 */
[----:B------:R-:W-:Y:S01]  /*2ea0*/  UMOV UR4, 0x400 ;  /* 0x0000040000047882 */ /* 0x000fe20000000000 */
[----:B------:R-:W-:Y:S01]  /*2eb0*/  BSSY.RECONVERGENT B1, `(.L_x_61) ;  /* 0x0000018000017945 */ /* 0x000fe20003800200 */
[----:B0-----:R-:W-:-:S09]  /*2ec0*/  ULEA UR4, UR5, UR4, 0x18 ;  /* 0x0000000405047291 */ /* 0x001fd2000f8ec0ff */
[----:B---3--:R-:W0:Y:S04]  /*2ed0*/  LDS.64 R6, [UR4+0x28] ;  /* 0x00002804ff067984 */ /* 0x008e280008000a00 */
[----:B------:R-:W1:Y:S01]  /*2ee0*/  LDS.64 R12, [UR4+0x30] ;  /* 0x00003004ff0c7984 */ /* 0x000e620008000a00 */
        /* <DEDUP_REMOVED lines=20> */
.L_x_62:
[----:B------:R-:W-:Y:S05]  /*3030*/  BSYNC.RECONVERGENT B1 ;  /* 0x0000000000017941 */ /* 0x000fea0003800200 */
.L_x_61:
        /* <DEDUP_REMOVED lines=32> */
.L_x_64:
[----:B------:R-:W-:Y:S05]  /*3240*/  BSYNC.RECONVERGENT B1 ;  /* 0x0000000000017941 */ /* 0x000fea0003800200 */
.L_x_63:
        /* <DEDUP_REMOVED lines=32> */
.L_x_66:
[----:B------:R-:W-:Y:S05]  /*3450*/  BSYNC.RECONVERGENT B1 ;  /* 0x0000000000017941 */ /* 0x000fea0003800200 */
.L_x_65:
        /* <DEDUP_REMOVED lines=32> */
.L_x_68:
[----:B------:R-:W-:Y:S05]  /*3660*/  BSYNC.RECONVERGENT B1 ;  /* 0x0000000000017941 */ /* 0x000fea0003800200 */
.L_x_67:
        /* <DEDUP_REMOVED lines=32> */
.L_x_70:
[----:B------:R-:W-:Y:S05]  /*3870*/  BSYNC.RECONVERGENT B1 ;  /* 0x0000000000017941 */ /* 0x000fea0003800200 */
.L_x_69:
[----:B------:R-:W-:Y:S01]  /*3880*/  UISETP.GE.AND UP0, UPT, UR6, 0xe1, UPT ;  /* 0x000000e10600788c */ /* 0x000fe2000bf06270 */
[----:B------:R-:W-:Y:S02]  /*3890*/  IMAD.MOV.U32 R14, RZ, RZ, R9 ;  /* 0x000000ffff0e7224 */ /* 0x000fe400078e0009 */
[----:B------:R-:W-:Y:S02]  /*38a0*/  IMAD.MOV.U32 R15, RZ, RZ, R0 ;  /* 0x000000ffff0f7224 */ /* 0x000fe400078e0000 */
[----:B------:R-:W-:Y:S02]  /*38b0*/  IMAD.MOV.U32 R12, RZ, RZ, R4 ;  /* 0x000000ffff0c7224 */ /* 0x000fe400078e0004 */
[----:B------:R-:W-:Y:S02]  /*38c0*/  IMAD.MOV.U32 R13, RZ, RZ, R5 ;  /* 0x000000ffff0d7224 */ /* 0x000fe400078e0005 */
[----:B------:R-:W-:Y:S05]  /*38d0*/  BRA.U !UP0, `(.L_x_34) ;  /* 0x0000003108e87547 */ /* 0x000fea000b800000 */
[----:B------:R-:W0:Y:S01]  /*38e0*/  S2UR UR5, SR_CgaCtaId ;  /* 0x00000000000579c3 */ /* 0x000e220000008800 */
[----:B------:R-:W-:Y:S02]  /*38f0*/  UMOV UR4, 0x400 ;  /* 0x0000040000047882 */ /* 0x000fe40000000000 */
        /* <DEDUP_REMOVED lines=24> */
.L_x_2:
[----:B------:R-:W1:Y:S01]  /*3a80*/  S2R R0, SR_TID.X ;  /* 0x0000000000007919 */ /* 0x000e620000002100 */
[----:B------:R-:W1:Y:S02]  /*3a90*/  LDC.64 R2, c[0x0][0x380] ;  /* 0x0000e000ff027b82 */ /* 0x000e640000000a00 */
[----:B-1----:R-:W-:-:S05]  /*3aa0*/  IMAD.WIDE.U32 R2, R0, 0x10, R2 ;  /* 0x0000001000027825 */ /* 0x002fca00078e0002 */
[----:B0-----:R-:W2:Y:S04]  /*3ab0*/  LDG.E.64.CONSTANT R18, desc[UR10][R2.64] ;  /* 0x0000000a02127981 */ /* 0x001ea8000c1e9b00 */
[----:B------:R-:W2:Y:S04]  /*3ac0*/  LDG.E.64.CONSTANT R16, desc[UR10][R2.64+0x1000] ;  /* 0x0010000a02107981 */ /* 0x000ea8000c1e9b00 */
[----:B------:R-:W3:Y:S04]  /*3ad0*/  LDG.E.64.CONSTANT R20, desc[UR10][R2.64+0x8] ;  /* 0x0000080a02147981 */ /* 0x000ee8000c1e9b00 */
[----:B------:R-:W3:Y:S04]  /*3ae0*/  LDG.E.64.CONSTANT R14, desc[UR10][R2.64+0x1008] ;  /* 0x0010080a020e7981 */ /* 0x000ee8000c1e9b00 */
[----:B------:R-:W4:Y:S04]  /*3af0*/  LDG.E.64.CONSTANT R12, desc[UR10][R2.64+0x2000] ;  /* 0x0020000a020c7981 */ /* 0x000f28000c1e9b00 */
[----:B------:R-:W5:Y:S04]  /*3b00*/  LDG.E.64.CONSTANT R10, desc[UR10][R2.64+0x2008] ;  /* 0x0020080a020a7981 */ /* 0x000f68000c1e9b00 */
[----:B------:R-:W5:Y:S04]  /*3b10*/  LDG.E.64.CONSTANT R6, desc[UR10][R2.64+0x3000] ;  /* 0x0030000a02067981 */ /* 0x000f68000c1e9b00 */
[----:B------:R-:W5:Y:S04]  /*3b20*/  LDG.E.64.CONSTANT R4, desc[UR10][R2.64+0x3008] ;  /* 0x0030080a02047981 */ /* 0x000f68000c1e9b00 */
[----:B------:R-:W5:Y:S04]  /*3b30*/  LDG.E.64.CONSTANT R28, desc[UR10][R2.64+0x4000] ;  /* 0x0040000a021c7981 */ /* 0x000f68000c1e9b00 */
[----:B------:R-:W5:Y:S01]  /*3b40*/  LDG.E.64.CONSTANT R8, desc[UR10][R2.64+0x4008] ;  /* 0x0040080a02087981 */ /* 0x000f62000c1e9b00 */
[----:B------:R-:W-:Y:S01]  /*3b50*/  UISETP.GE.U32.AND UP0, UPT, UR8, 0xa00, UPT ;  /* 0x00000a000800788c */ /* 0x000fe2000bf06070 */
[----:B------:R-:W-:Y:S01]  /*3b60*/  UMOV UR9, 0x500 ;  /* 0x0000050000097882 */ /* 0x000fe20000000000 */
[----:B------:R-:W-:Y:S01]  /*3b70*/  UMOV UR4, URZ ;  /* 0x000000ff00047c82 */ /* 0x000fe20008000000 */
[----:B--2---:R-:W-:-:S14]  /*3b80*/  DSETP.GEU.AND P2, PT, R18, R16, PT ;  /* 0x000000101200722a */ /* 0x004fdc0003f4e000 */
[----:B---3--:R-:W-:-:S04]  /*3b90*/  @P2 ISETP.GE.U32.AND P0, PT, R20, R14, PT ;  /* 0x0000000e1400220c */ /* 0x008fc80003f06070 */
[----:B------:R-:W-:-:S13]  /*3ba0*/  @P2 ISETP.GE.AND.EX P0, PT, R21, R15, PT, P0 ;  /* 0x0000000f1500220c */ /* 0x000fda0003f06300 */
[----:B------:R-:W-:-:S06]  /*3bb0*/  @P2 DSETP.LT.OR P0, PT, R16, R18, !P0 ;  /* 0x000000121000222a */ /* 0x000fcc0004701400 */
[----:B------:R-:W-:Y:S02]  /*3bc0*/  @P2 FSEL R18, R18, R16, P0 ;  /* 0x0000001012122208 */ /* 0x000fe40000000000 */
[----:B------:R-:W-:Y:S02]  /*3bd0*/  @P2 FSEL R19, R19, R17, P0 ;  /* 0x0000001113132208 */ /* 0x000fe40000000000 */
[----:B------:R-:W-:Y:S01]  /*3be0*/  @P2 SEL R14, R20, R14, P0 ;  /* 0x0000000e140e2207 */ /* 0x000fe20000000000 */
[----:B------:R-:W-:Y:S01]  /*3bf0*/  @P2 IMAD.MOV.U32 R16, RZ, RZ, R18 ;  /* 0x000000ffff102224 */ /* 0x000fe200078e0012 */
[----:B------:R-:W-:Y:S01]  /*3c00*/  @P2 SEL R15, R21, R15, P0 ;  /* 0x0000000f150f2207 */ /* 0x000fe20000000000 */
[----:B------:R-:W-:-:S06]  /*3c10*/  @P2 IMAD.MOV.U32 R17, RZ, RZ, R19 ;  /* 0x000000ffff112224 */ /* 0x000fcc00078e0013 */
[----:B----4-:R-:W-:-:S14]  /*3c20*/  DSETP.GEU.AND P1, PT, R16, R12, PT ;  /* 0x0000000c1000722a */ /* 0x010fdc0003f2e000 */
[----:B-----5:R-:W-:-:S04]  /*3c30*/  @P1 ISETP.GE.U32.AND P0, PT, R14, R10, PT ;  /* 0x0000000a0e00120c */ /* 0x020fc80003f06070 */
[----:B------:R-:W-:-:S13]  /*3c40*/  @P1 ISETP.GE.AND.EX P0, PT, R15, R11, PT, P0 ;  /* 0x0000000b0f00120c */ /* 0x000fda0003f06300 */
[----:B------:R-:W-:-:S06]  /*3c50*/  @P1 DSETP.GT.OR P0, PT, R16, R12, !P0 ;  /* 0x0000000c1000122a */ /* 0x000fcc0004704400 */
[----:B------:R-:W-:Y:S02]  /*3c60*/  @P1 FSEL R16, R16, R12, P0 ;  /* 0x0000000c10101208 */ /* 0x000fe40000000000 */
[----:B------:R-:W-:Y:S02]  /*3c70*/  @P1 FSEL R17, R17, R13, P0 ;  /* 0x0000000d11111208 */ /* 0x000fe40000000000 */
[----:B------:R-:W-:Y:S01]  /*3c80*/  @P1 SEL R10, R14, R10, P0 ;  /* 0x0000000a0e0a1207 */ /* 0x000fe20000000000 */
[----:B------:R-:W-:Y:S01]  /*3c90*/  @P1 IMAD.MOV.U32 R12, RZ, RZ, R16 ;  /* 0x000000ffff0c1224 */ /* 0x000fe200078e0010 */
[----:B------:R-:W-:Y:S01]  /*3ca0*/  @P1 SEL R11, R15, R11, P0 ;  /* 0x0000000b0f0b1207 */ /* 0x000fe20000000000 */
[----:B------:R-:W-:-:S06]  /*3cb0*/  @P1 IMAD.MOV.U32 R13, RZ, RZ, R17 ;  /* 0x000000ffff0d1224 */ /* 0x000fcc00078e0011 */
[----:B------:R-:W-:-:S14]  /*3cc0*/  DSETP.GEU.AND P2, PT, R12, R6, PT ;  /* 0x000000060c00722a */ /* 0x000fdc0003f4e000 */
[----:B------:R-:W-:-:S04]  /*3cd0*/  @P2 ISETP.GE.U32.AND P0, PT, R10, R4, PT ;  /* 0x000000040a00220c */ /* 0x000fc80003f06070 */
        /* <DEDUP_REMOVED lines=17> */
[----:B------:R-:W-:Y:S01]  /*3df0*/  @P1 IMAD.MOV.U32 R29, RZ, RZ, R7 ;  /* 0x000000ffff1d1224 */ /* 0x000fe200078e0007 */
[----:B------:R-:W-:Y:S06]  /*3e00*/  BRA.U !UP0, `(.L_x_71) ;  /* 0x0000000d08987547 */ /* 0x000fec000b800000 */
[----:B------:R-:W-:-:S04]  /*3e10*/  UIADD3 UR9, UP0, UPT, UR8, -0xa00, URZ ;  /* 0xfffff60008097890 */ /* 0x000fc8000ff1e0ff */
[----:B------:R-:W-:Y:S02]  /*3e20*/  ULEA.HI.X.SX32 UR8, UR8, 0xffffffff, 0x1, UP0 ;  /* 0xffffffff08087891 */ /* 0x000fe400080f0eff */
[----:B------:R-:W-:Y:S02]  /*3e30*/  UIMAD.WIDE.U32 UR12, UR9, -0x33333333, URZ ;  /* 0xcccccccd090c78a5 */ /* 0x000fe4000f8e00ff */
[----:B------:R-:W-:Y:S02]  /*3e40*/  UIMAD.WIDE.U32 UR4, UR8, -0x33333333, URZ ;  /* 0xcccccccd080478a5 */ /* 0x000fe4000f8e00ff */
[----:B------:R-:W-:Y:S02]  /*3e50*/  UISETP.GE.U32.AND UP1, UPT, UR9, 0x500, UPT ;  /* 0x000005000900788c */ /* 0x000fe4000bf26070 */
[----:B------:R-:W-:Y:S02]  /*3e60*/  UIMAD.WIDE.U32 UR4, UP0, UR9, -0x33333334, UR4 ;  /* 0xcccccccc090478a5 */ /* 0x000fe4000f800004 */
[----:B------:R-:W-:-:S02]  /*3e70*/  UISETP.GE.U32.AND.EX UP1, UPT, UR8, URZ, UPT, UP1 ;  /* 0x000000ff0800728c */ /* 0x000fc4000bf26110 */
[----:B------:R-:W-:Y:S02]  /*3e80*/  UIADD3.X UR7, UPT, UPT, URZ, URZ, URZ, UP0, !UPT ;  /* 0x000000ffff077290 */ /* 0x000fe400087fe4ff */
[----:B------:R-:W-:Y:S01]  /*3e90*/  UIADD3 URZ, UP0, UPT, UR13, UR4, URZ ;  /* 0x000000040dff7290 */ /* 0x000fe2000ff1e0ff */
[----:B------:R-:W-:Y:S01]  /*3ea0*/  UMOV UR6, UR5 ;  /* 0x0000000500067c82 */ /* 0x000fe20008000000 */
[----:B------:R-:W-:Y:S02]  /*3eb0*/  UMOV UR9, 0x500 ;  /* 0x0000050000097882 */ /* 0x000fe40000000000 */
[----:B------:R-:W-:-:S04]  /*3ec0*/  UIMAD.WIDE.U32.X UR6, UR8, -0x33333334, UR6, UP0 ;  /* 0xcccccccc080678a5 */ /* 0x000fc800080e0406 */
[----:B------:R-:W-:-:S04]  /*3ed0*/  USHF.R.U64 UR5, UR6, 0xa, UR7 ;  /* 0x0000000a06057899 */ /* 0x000fc80008001207 */
[----:B------:R-:W-:-:S04]  /*3ee0*/  ULOP3.LUT UR4, UR5, 0x1, URZ, 0xc0, !UPT ;  /* 0x0000000105047892 */ /* 0x000fc8000f8ec0ff */
[----:B------:R-:W-:-:S03]  /*3ef0*/  UISETP.NE.U32.AND UP0, UPT, UR4, 0x1, UPT ;  /* 0x000000010400788c */ /* 0x000fc6000bf05070 */
[----:B------:R-:W-:Y:S01]  /*3f00*/  UMOV UR4, URZ ;  /* 0x000000ff00047c82 */ /* 0x000fe20008000000 */
[----:B------:R-:W-:Y:S01]  /*3f10*/  UISETP.NE.U32.AND.EX UP0, UPT, URZ, URZ, UPT, UP0 ;  /* 0x000000ffff00728c */ /* 0x000fe2000bf05100 */
[----:B------:R-:W-:Y:S10]  /*3f20*/  BRA.U !UP1, `(.L_x_72) ;  /* 0x0000000909307547 */ /* 0x000ff4000b800000 */
[----:B------:R-:W0:Y:S01]  /*3f30*/  LDCU.64 UR8, c[0x0][0x380] ;  /* 0x00007000ff0877ac */ /* 0x000e220008000a00 */
[----:B------:R-:W-:Y:S01]  /*3f40*/  UIADD3 UR5, UP1, UPT, UR5, 0x1, URZ ;  /* 0x0000000105057890 */ /* 0x000fe2000ff3e0ff */
[----:B------:R-:W-:-:S03]  /*3f50*/  UMOV UR4, URZ ;  /* 0x000000ff00047c82 */ /* 0x000fc60008000000 */
[----:B------:R-:W-:Y:S02]  /*3f60*/  ULEA.HI.X UR6, UR7, URZ, URZ, 0x16, UP1 ;  /* 0x000000ff07067291 */ /* 0x000fe400088fb4ff */
[----:B------:R-:W-:Y:S02]  /*3f70*/  ULOP3.LUT UR5, UR5, 0xfffffffe, URZ, 0xc0, !UPT ;  /* 0xfffffffe05057892 */ /* 0x000fe4000f8ec0ff */
[----:B------:R-:W-:Y:S01]  /*3f80*/  ULOP3.LUT UR6, UR6, 0x7fffff, URZ, 0xc0, !UPT ;  /* 0x007fffff06067892 */ /* 0x000fe2000f8ec0ff */
[----:B0-----:R-:W-:-:S04]  /*3f90*/  LEA R4, P0, R0, UR8, 0x4 ;  /* 0x0000000800047c11 */ /* 0x001fc8000f8020ff */
[----:B------:R-:W-:Y:S02]  /*3fa0*/  IADD3 R4, P1, PT, R4, 0xe008, RZ ;  /* 0x0000e00804047810 */ /* 0x000fe40007f3e0ff */
[----:B------:R-:W-:Y:S01]  /*3fb0*/  LEA.HI.X R0, R0, UR9, RZ, 0x4, P0 ;  /* 0x0000000900007c11 */ /* 0x000fe200080f24ff */
[----:B------:R-:W-:-:S04]  /*3fc0*/  UMOV UR9, 0x500 ;  /* 0x0000050000097882 */ /* 0x000fc80000000000 */
[----:B------:R-:W-:-:S07]  /*3fd0*/  IMAD.X R5, RZ, RZ, R0, P1 ;  /* 0x000000ffff057224 */ /* 0x000fce00008e0600 */
.L_x_73:
[----:B------:R-:W2:Y:S04]  /*3fe0*/  LDG.E.64.CONSTANT R12, desc[UR10][R4.64+-0x9008] ;  /* 0xff6ff80a040c7981 */ /* 0x000ea8000c1e9b00 */
[----:B------:R-:W3:Y:S04]  /*3ff0*/  LDG.E.64.CONSTANT R16, desc[UR10][R4.64+-0x9000] ;  /* 0xff70000a04107981 */ /* 0x000ee8000c1e9b00 */
[----:B------:R-:W4:Y:S04]  /*4000*/  LDG.E.64.CONSTANT R18, desc[UR10][R4.64+-0x8008] ;  /* 0xff7ff80a04127981 */ /* 0x000f28000c1e9b00 */
[----:B------:R-:W5:Y:S04]  /*4010*/  LDG.E.64.CONSTANT R20, desc[UR10][R4.64+-0x8000] ;  /* 0xff80000a04147981 */ /* 0x000f68000c1e9b00 */
[----:B------:R-:W5:Y:S04]  /*4020*/  LDG.E.64.CONSTANT R22, desc[UR10][R4.64+-0x7008] ;  /* 0xff8ff80a04167981 */ /* 0x000f68000c1e9b00 */
[----:B------:R-:W5:Y:S04]  /*4030*/  LDG.E.64.CONSTANT R24, desc[UR10][R4.64+-0x7000] ;  /* 0xff90000a04187981 */ /* 0x000f68000c1e9b00 */
[----:B------:R-:W5:Y:S04]  /*4040*/  LDG.E.64.CONSTANT R26, desc[UR10][R4.64+-0x6008] ;  /* 0xff9ff80a041a7981 */ /* 0x000f68000c1e9b00 */
[----:B------:R-:W5:Y:S04]  /*4050*/  LDG.E.64.CONSTANT R6, desc[UR10][R4.64+-0x6000] ;  /* 0xffa0000a04067981 */ /* 0x000f68000c1e9b00 */
[----:B------:R-:W5:Y:S01]  /*4060*/  LDG.E.64.CONSTANT R14, desc[UR10][R4.64+-0x4000] ;  /* 0xffc0000a040e7981 */ /* 0x000f62000c1e9b00 */
[----:B--2---:R-:W-:-:S14]  /*4070*/  DSETP.GEU.AND P2, PT, R28, R12, PT ;  /* 0x0000000c1c00722a */ /* 0x004fdc0003f4e000 */
[----:B---3--:R-:W-:-:S04]  /*4080*/  @P2 ISETP.GE.U32.AND P0, PT, R8, R16, PT ;  /* 0x000000100800220c */ /* 0x008fc80003f06070 */
[----:B------:R-:W-:-:S13]  /*4090*/  @P2 ISETP.GE.AND.EX P0, PT, R9, R17, PT, P0 ;  /* 0x000000110900220c */ /* 0x000fda0003f06300 */
[----:B------:R-:W-:-:S06]  /*40a0*/  @P2 DSETP.GT.OR P0, PT, R28, R12, !P0 ;  /* 0x0000000c1c00222a */ /* 0x000fcc0004704400 */
[----:B------:R-:W-:Y:S02]  /*40b0*/  @P2 FSEL R11, R29, R13, P0 ;  /* 0x0000000d1d0b2208 */ /* 0x000fe40000000000 */
[----:B------:R-:W-:Y:S02]  /*40c0*/  @P2 FSEL R0, R28, R12, P0 ;  /* 0x0000000c1c002208 */ /* 0x000fe40000000000 */
[----:B------:R-:W2:Y:S01]  /*40d0*/  LDG.E.64.CONSTANT R28, desc[UR10][R4.64+-0x5008] ;  /* 0xffaff80a041c7981 */ /* 0x000ea2000c1e9b00 */
[----:B------:R-:W-:Y:S02]  /*40e0*/  @P2 IMAD.MOV.U32 R13, RZ, RZ, R11 ;  /* 0x000000ffff0d2224 */ /* 0x000fe400078e000b */
[----:B------:R-:W-:Y:S01]  /*40f0*/  @P2 IMAD.MOV.U32 R12, RZ, RZ, R0 ;  /* 0x000000ffff0c2224 */ /* 0x000fe200078e0000 */
[----:B------:R-:W3:Y:S05]  /*4100*/  LDG.E.64.CONSTANT R10, desc[UR10][R4.64+-0x5000] ;  /* 0xffb0000a040a7981 */ /* 0x000eea000c1e9b00 */
[----:B----4-:R-:W-:Y:S01]  /*4110*/  DSETP.GEU.AND P1, PT, R12, R18, PT ;  /* 0x000000120c00722a */ /* 0x010fe20003f2e000 */
[----:B------:R-:W-:-:S02]  /*4120*/  @P2 SEL R16, R8, R16, P0 ;  /* 0x0000001008102207 */ /* 0x000fc40000000000 */
[----:B------:R-:W-:-:S11]  /*4130*/  @P2 SEL R17, R9, R17, P0 ;  /* 0x0000001109112207 */ /* 0x000fd60000000000 */
[----:B-----5:R-:W-:-:S04]  /*4140*/  @P1 ISETP.GE.U32.AND P0, PT, R16, R20, PT ;  /* 0x000000141000120c */ /* 0x020fc80003f06070 */
[----:B------:R-:W-:-:S13]  /*4150*/  @P1 ISETP.GE.AND.EX P0, PT, R17, R21, PT, P0 ;  /* 0x000000151100120c */ /* 0x000fda0003f06300 */
[----:B------:R-:W-:-:S06]  /*4160*/  @P1 DSETP.GT.OR P0, PT, R12, R18, !P0 ;  /* 0x000000120c00122a */ /* 0x000fcc0004704400 */
[----:B------:R-:W-:Y:S02]  /*4170*/  @P1 FSEL R0, R12, R18, P0 ;  /* 0x000000120c001208 */ /* 0x000fe40000000000 */
[----:B------:R-:W-:Y:S02]  /*4180*/  @P1 FSEL R9, R13, R19, P0 ;  /* 0x000000130d091208 */ /* 0x000fe40000000000 */
[----:B------:R-:W4:Y:S01]  /*4190*/  LDG.E.64.CONSTANT R12, desc[UR10][R4.64+-0x4008] ;  /* 0xffbff80a040c7981 */ /* 0x000f22000c1e9b00 */
[----:B------:R-:W-:Y:S02]  /*41a0*/  @P1 IMAD.MOV.U32 R18, RZ, RZ, R0 ;  /* 0x000000ffff121224 */ /* 0x000fe400078e0000 */
[----:B------:R-:W-:Y:S01]  /*41b0*/  @P1 IMAD.MOV.U32 R19, RZ, RZ, R9 ;  /* 0x000000ffff131224 */ /* 0x000fe200078e0009 */
[----:B------:R-:W-:Y:S01]  /*41c0*/  @P1 SEL R20, R16, R20, P0 ;  /* 0x0000001410141207 */ /* 0x000fe20000000000 */
[----:B------:R-:W5:Y:S04]  /*41d0*/  LDG.E.64.CONSTANT R8, desc[UR10][R4.64] ;  /* 0x0000000a04087981 */ /* 0x000f68000c1e9b00 */
[----:B------:R-:W-:Y:S01]  /*41e0*/  DSETP.GEU.AND P2, PT, R18, R22, PT ;  /* 0x000000161200722a */ /* 0x000fe20003f4e000 */
[----:B------:R-:W-:-:S02]  /*41f0*/  @P1 SEL R21, R17, R21, P0 ;  /* 0x0000001511151207 */ /* 0x000fc40000000000 */
[----:B------:R-:W5:Y:S11]  /*4200*/  LDG.E.64.CONSTANT R16, desc[UR10][R4.64+-0x3008] ;  /* 0xffcff80a04107981 */ /* 0x000f76000c1e9b00 */
[----:B------:R-:W-:-:S04]  /*4210*/  @P2 ISETP.GE.U32.AND P0, PT, R20, R24, PT ;  /* 0x000000181400220c */ /* 0x000fc80003f06070 */
[----:B------:R-:W-:-:S13]  /*4220*/  @P2 ISETP.GE.AND.EX P0, PT, R21, R25, PT, P0 ;  /* 0x000000191500220c */ /* 0x000fda0003f06300 */
[----:B------:R-:W-:-:S06]  /*4230*/  @P2 DSETP.GT.OR P0, PT, R18, R22, !P0 ;  /* 0x000000161200222a */ /* 0x000fcc0004704400 */
[----:B------:R-:W-:Y:S02]  /*4240*/  @P2 FSEL R0, R18, R22, P0 ;  /* 0x0000001612002208 */ /* 0x000fe40000000000 */
[----:B------:R-:W-:-:S03]  /*4250*/  @P2 FSEL R19, R19, R23, P0 ;  /* 0x0000001713132208 */ /* 0x000fc60000000000 */
[----:B------:R-:W-:Y:S02]  /*4260*/  @P2 IMAD.MOV.U32 R22, RZ, RZ, R0 ;  /* 0x000000ffff162224 */ /* 0x000fe400078e0000 */
[----:B------:R-:W-:Y:S02]  /*4270*/  @P2 IMAD.MOV.U32 R23, RZ, RZ, R19 ;  /* 0x000000ffff172224 */ /* 0x000fe400078e0013 */
[----:B------:R-:W5:Y:S04]  /*4280*/  LDG.E.64.CONSTANT R18, desc[UR10][R4.64+-0x3000] ;  /* 0xffd0000a04127981 */ /* 0x000f68000c1e9b00 */
[----:B------:R-:W-:Y:S01]  /*4290*/  DSETP.GEU.AND P1, PT, R22, R26, PT ;  /* 0x0000001a1600722a */ /* 0x000fe20003f2e000 */
[----:B------:R-:W-:Y:S02]  /*42a0*/  @P2 SEL R24, R20, R24, P0 ;  /* 0x0000001814182207 */ /* 0x000fe40000000000 */
[----:B------:R-:W-:-:S02]  /*42b0*/  @P2 SEL R25, R21, R25, P0 ;  /* 0x0000001915192207 */ /* 0x000fc40000000000 */
[----:B------:R-:W5:Y:S09]  /*42c0*/  LDG.E.64.CONSTANT R20, desc[UR10][R4.64+-0x2008] ;  /* 0xffdff80a04147981 */ /* 0x000f72000c1e9b00 */
[----:B------:R-:W-:-:S04]  /*42d0*/  @P1 ISETP.GE.U32.AND P0, PT, R24, R6, PT ;  /* 0x000000061800120c */ /* 0x000fc80003f06070 */
[----:B------:R-:W-:-:S13]  /*42e0*/  @P1 ISETP.GE.AND.EX P0, PT, R25, R7, PT, P0 ;  /* 0x000000071900120c */ /* 0x000fda0003f06300 */
[----:B------:R-:W-:-:S06]  /*42f0*/  @P1 DSETP.GT.OR P0, PT, R22, R26, !P0 ;  /* 0x0000001a1600122a */ /* 0x000fcc0004704400 */
[----:B------:R-:W-:Y:S02]  /*4300*/  @P1 FSEL R0, R22, R26, P0 ;  /* 0x0000001a16001208 */ /* 0x000fe40000000000 */
[----:B------:R-:W-:-:S03]  /*4310*/  @P1 FSEL R23, R23, R27, P0 ;  /* 0x0000001b17171208 */ /* 0x000fc60000000000 */
[----:B------:R-:W-:Y:S02]  /*4320*/  @P1 IMAD.MOV.U32 R26, RZ, RZ, R0 ;  /* 0x000000ffff1a1224 */ /* 0x000fe400078e0000 */
[----:B------:R-:W-:Y:S02]  /*4330*/  @P1 IMAD.MOV.U32 R27, RZ, RZ, R23 ;  /* 0x000000ffff1b1224 */ /* 0x000fe400078e0017 */
[----:B------:R-:W5:Y:S01]  /*4340*/  LDG.E.64.CONSTANT R22, desc[UR10][R4.64+-0x2000] ;  /* 0xffe0000a04167981 */ /* 0x000f62000c1e9b00 */
[----:B------:R-:W-:Y:S02]  /*4350*/  @P1 SEL R6, R24, R6, P0 ;  /* 0x0000000618061207 */ /* 0x000fe40000000000 */
[----:B------:R-:W-:Y:S02]  /*4360*/  @P1 SEL R7, R25, R7, P0 ;  /* 0x0000000719071207 */ /* 0x000fe40000000000 */
[----:B------:R-:W5:Y:S01]  /*4370*/  LDG.E.64.CONSTANT R24, desc[UR10][R4.64+-0x1008] ;  /* 0xffeff80a04187981 */ /* 0x000f62000c1e9b00 */
[----:B--2---:R-:W-:-:S14]  /*4380*/  DSETP.GEU.AND P2, PT, R26, R28, PT ;  /* 0x0000001c1a00722a */ /* 0x004fdc0003f4e000 */
[----:B---3--:R-:W-:-:S04]  /*4390*/  @P2 ISETP.GE.U32.AND P0, PT, R6, R10, PT ;  /* 0x0000000a0600220c */ /* 0x008fc80003f06070 */
[----:B------:R-:W-:-:S13]  /*43a0*/  @P2 ISETP.GE.AND.EX P0, PT, R7, R11, PT, P0 ;  /* 0x0000000b0700220c */ /* 0x000fda0003f06300 */
[----:B------:R-:W-:-:S06]  /*43b0*/  @P2 DSETP.GT.OR P0, PT, R26, R28, !P0 ;  /* 0x0000001c1a00222a */ /* 0x000fcc0004704400 */
[----:B------:R-:W-:Y:S02]  /*43c0*/  @P2 FSEL R0, R26, R28, P0 ;  /* 0x0000001c1a002208 */ /* 0x000fe40000000000 */
[----:B------:R-:W-:-:S03]  /*43d0*/  @P2 FSEL R27, R27, R29, P0 ;  /* 0x0000001d1b1b2208 */ /* 0x000fc60000000000 */
[----:B------:R-:W-:Y:S02]  /*43e0*/  @P2 IMAD.MOV.U32 R28, RZ, RZ, R0 ;  /* 0x000000ffff1c2224 */ /* 0x000fe400078e0000 */
[----:B------:R-:W-:Y:S02]  /*43f0*/  @P2 IMAD.MOV.U32 R29, RZ, RZ, R27 ;  /* 0x000000ffff1d2224 */ /* 0x000fe400078e001b */
[----:B------:R-:W2:Y:S04]  /*4400*/  LDG.E.64.CONSTANT R26, desc[UR10][R4.64+-0x1000] ;  /* 0xfff0000a041a7981 */ /* 0x000ea8000c1e9b00 */
[----:B----4-:R-:W-:Y:S01]  /*4410*/  DSETP.GEU.AND P1, PT, R28, R12, PT ;  /* 0x0000000c1c00722a */ /* 0x010fe20003f2e000 */
[----:B------:R-:W-:Y:S02]  /*4420*/  @P2 SEL R10, R6, R10, P0 ;  /* 0x0000000a060a2207 */ /* 0x000fe40000000000 */
[----:B------:R-:W-:-:S11]  /*4430*/  @P2 SEL R11, R7, R11, P0 ;  /* 0x0000000b070b2207 */ /* 0x000fd60000000000 */
[----:B------:R-:W-:-:S04]  /*4440*/  @P1 ISETP.GE.U32.AND P0, PT, R10, R14, PT ;  /* 0x0000000e0a00120c */ /* 0x000fc80003f06070 */
[----:B------:R-:W-:-:S13]  /*4450*/  @P1 ISETP.GE.AND.EX P0, PT, R11, R15, PT, P0 ;  /* 0x0000000f0b00120c */ /* 0x000fda0003f06300 */
[----:B------:R-:W-:-:S06]  /*4460*/  @P1 DSETP.GT.OR P0, PT, R28, R12, !P0 ;  /* 0x0000000c1c00122a */ /* 0x000fcc0004704400 */
[----:B------:R-:W-:Y:S02]  /*4470*/  @P1 FSEL R0, R28, R12, P0 ;  /* 0x0000000c1c001208 */ /* 0x000fe40000000000 */
[----:B------:R-:W-:Y:S02]  /*4480*/  @P1 FSEL R7, R29, R13, P0 ;  /* 0x0000000d1d071208 */ /* 0x000fe40000000000 */
[----:B------:R-:W3:Y:S01]  /*4490*/  LDG.E.64.CONSTANT R28, desc[UR10][R4.64+-0x8] ;  /* 0xfffff80a041c7981 */ /* 0x000ee2000c1e9b00 */
[----:B------:R-:W-:Y:S02]  /*44a0*/  @P1 IMAD.MOV.U32 R12, RZ, RZ, R0 ;  /* 0x000000ffff0c1224 */ /* 0x000fe400078e0000 */
[----:B------:R-:W-:-:S06]  /*44b0*/  @P1 IMAD.MOV.U32 R13, RZ, RZ, R7 ;  /* 0x000000ffff0d1224 */ /* 0x000fcc00078e0007 */
[----:B-----5:R-:W-:Y:S01]  /*44c0*/  DSETP.GEU.AND P2, PT, R12, R16, PT ;  /* 0x000000100c00722a */ /* 0x020fe20003f4e000 */
[----:B------:R-:W-:Y:S02]  /*44d0*/  @P1 SEL R14, R10, R14, P0 ;  /* 0x0000000e0a0e1207 */ /* 0x000fe40000000000 */
[----:B------:R-:W-:-:S11]  /*44e0*/  @P1 SEL R15, R11, R15, P0 ;  /* 0x0000000f0b0f1207 */ /* 0x000fd60000000000 */
[----:B------:R-:W-:-:S04]  /*44f0*/  @P2 ISETP.GE.U32.AND P0, PT, R14, R18, PT ;  /* 0x000000120e00220c */ /* 0x000fc80003f06070 */
[----:B------:R-:W-:-:S13]  /*4500*/  @P2 ISETP.GE.AND.EX P0, PT, R15, R19, PT, P0 ;  /* 0x000000130f00220c */ /* 0x000fda0003f06300 */
[----:B------:R-:W-:-:S06]  /*4510*/  @P2 DSETP.GT.OR P0, PT, R12, R16, !P0 ;  /* 0x000000100c00222a */ /* 0x000fcc0004704400 */
[----:B------:R-:W-:Y:S02]  /*4520*/  @P2 FSEL R0, R12, R16, P0 ;  /* 0x000000100c002208 */ /* 0x000fe40000000000 */
[----:B------:R-:W-:-:S03]  /*4530*/  @P2 FSEL R13, R13, R17, P0 ;  /* 0x000000110d0d2208 */ /* 0x000fc60000000000 */
[----:B------:R-:W-:Y:S02]  /*4540*/  @P2 IMAD.MOV.U32 R16, RZ, RZ, R0 ;  /* 0x000000ffff102224 */ /* 0x000fe400078e0000 */
[----:B------:R-:W-:-:S06]  /*4550*/  @P2 IMAD.MOV.U32 R17, RZ, RZ, R13 ;  /* 0x000000ffff112224 */ /* 0x000fcc00078e000d */
[----:B------:R-:W-:Y:S01]  /*4560*/  DSETP.GEU.AND P1, PT, R16, R20, PT ;  /* 0x000000141000722a */ /* 0x000fe20003f2e000 */
        /* <DEDUP_REMOVED lines=11> */
[----:B------:R-:W-:Y:S01]  /*4620*/  @P1 SEL R23, R19, R23, P0 ;  /* 0x0000001713171207 */ /* 0x000fe20000000000 */
[----:B------:R-:W-:-:S04]  /*4630*/  UIADD3 UR5, UP1, UPT, UR5, -0x2, URZ ;  /* 0xfffffffe05057890 */ /* 0x000fc8000ff3e0ff */
[----:B------:R-:W-:Y:S02]  /*4640*/  UIADD3.X UR6, UPT, UPT, UR6, -0x1, URZ, UP1, !UPT ;  /* 0xffffffff06067890 */ /* 0x000fe40008ffe4ff */
[----:B------:R-:W-:-:S04]  /*4650*/  UISETP.NE.U32.AND UP1, UPT, UR5, URZ, UPT ;  /* 0x000000ff0500728c */ /* 0x000fc8000bf25070 */
[----:B------:R-:W-:Y:S02]  /*4660*/  UISETP.NE.AND.EX UP1, UPT, UR6, URZ, UPT, UP1 ;  /* 0x000000ff0600728c */ /* 0x000fe4000bf25310 */
[----:B------:R-:W-:-:S04]  /*4670*/  UIADD3 UR9, UP2, UPT, UR9, 0xa00, URZ ;  /* 0x00000a0009097890 */ /* 0x000fc8000ff5e0ff */
[----:B------:R-:W-:Y:S01]  /*4680*/  UIADD3.X UR4, UPT, UPT, URZ, UR4, URZ, UP2, !UPT ;  /* 0x00000004ff047290 */ /* 0x000fe200097fe4ff */
[----:B--2---:R-:W-:-:S04]  /*4690*/  @P2 ISETP.GE.U32.AND P0, PT, R22, R26, PT ;  /* 0x0000001a1600220c */ /* 0x004fc80003f06070 */
[----:B------:R-:W-:-:S13]  /*46a0*/  @P2 ISETP.GE.AND.EX P0, PT, R23, R27, PT, P0 ;  /* 0x0000001b1700220c */ /* 0x000fda0003f06300 */
[----:B------:R-:W-:-:S06]  /*46b0*/  @P2 DSETP.GT.OR P0, PT, R20, R24, !P0 ;  /* 0x000000181400222a */ /* 0x000fcc0004704400 */
[----:B------:R-:W-:Y:S02]  /*46c0*/  @P2 FSEL R0, R20, R24, P0 ;  /* 0x0000001814002208 */ /* 0x000fe40000000000 */
[----:B------:R-:W-:-:S03]  /*46d0*/  @P2 FSEL R21, R21, R25, P0 ;  /* 0x0000001915152208 */ /* 0x000fc60000000000 */
[----:B------:R-:W-:Y:S02]  /*46e0*/  @P2 IMAD.MOV.U32 R24, RZ, RZ, R0 ;  /* 0x000000ffff182224 */ /* 0x000fe400078e0000 */
[----:B------:R-:W-:Y:S01]  /*46f0*/  @P2 IMAD.MOV.U32 R25, RZ, RZ, R21 ;  /* 0x000000ffff192224 */ /* 0x000fe200078e0015 */
[----:B------:R-:W-:-:S05]  /*4700*/  @P2 SEL R26, R22, R26, P0 ;  /* 0x0000001a161a2207 */ /* 0x000fca0000000000 */
[----:B---3--:R-:W-:Y:S01]  /*4710*/  DSETP.GEU.AND P1, PT, R24, R28, PT ;  /* 0x0000001c1800722a */ /* 0x008fe20003f2e000 */
[----:B------:R-:W-:-:S13]  /*4720*/  @P2 SEL R27, R23, R27, P0 ;  /* 0x0000001b171b2207 */ /* 0x000fda0000000000 */
[----:B------:R-:W-:-:S04]  /*4730*/  @P1 ISETP.GE.U32.AND P0, PT, R26, R8, PT ;  /* 0x000000081a00120c */ /* 0x000fc80003f06070 */
[----:B------:R-:W-:Y:S02]  /*4740*/  @P1 ISETP.GE.AND.EX P0, PT, R27, R9, PT, P0 ;  /* 0x000000091b00120c */ /* 0x000fe40003f06300 */
[----:B------:R-:W-:-:S11]  /*4750*/  IADD3 R4, P2, PT, R4, 0xa000, RZ ;  /* 0x0000a00004047810 */ /* 0x000fd60007f5e0ff */
[----:B------:R-:W-:Y:S01]  /*4760*/  @P1 DSETP.GT.OR P0, PT, R24, R28, !P0 ;  /* 0x0000001c1800122a */ /* 0x000fe20004704400 */
[----:B------:R-:W-:-:S05]  /*4770*/  IMAD.X R5, RZ, RZ, R5, P2 ;  /* 0x000000ffff057224 */ /* 0x000fca00010e0605 */
[----:B------:R-:W-:Y:S02]  /*4780*/  @P1 FSEL R0, R24, R28, P0 ;  /* 0x0000001c18001208 */ /* 0x000fe40000000000 */
[----:B------:R-:W-:Y:S02]  /*4790*/  @P1 FSEL R25, R25, R29, P0 ;  /* 0x0000001d19191208 */ /* 0x000fe40000000000 */
[----:B------:R-:W-:Y:S01]  /*47a0*/  @P1 SEL R8, R26, R8, P0 ;  /* 0x000000081a081207 */ /* 0x000fe20000000000 */
[----:B------:R-:W-:Y:S01]  /*47b0*/  @P1 IMAD.MOV.U32 R28, RZ, RZ, R0 ;  /* 0x000000ffff1c1224 */ /* 0x000fe200078e0000 */
[----:B------:R-:W-:Y:S01]  /*47c0*/  @P1 SEL R9, R27, R9, P0 ;  /* 0x000000091b091207 */ /* 0x000fe20000000000 */
[----:B------:R-:W-:Y:S01]  /*47d0*/  @P1 IMAD.MOV.U32 R29, RZ, RZ, R25 ;  /* 0x000000ffff1d1224 */ /* 0x000fe200078e0019 */
[----:B------:R-:W-:Y:S06]  /*47e0*/  BRA.U UP1, `(.L_x_73) ;  /* 0xfffffff501fc7547 */ /* 0x000fec000b83ffff */
.L_x_72:
[----:B------:R-:W-:Y:S05]  /*47f0*/  BRA.U !UP0, `(.L_x_71) ;  /* 0x00000005081c7547 */ /* 0x000fea000b800000 */
[----:B------:R-:W-:Y:S02]  /*4800*/  IMAD.U32 R25, RZ, RZ, UR9 ;  /* 0x00000009ff197e24 */ /* 0x000fe4000f8e00ff */
[----:B------:R-:W-:Y:S02]  /*4810*/  IMAD.U32 R5, RZ, RZ, UR9 ;  /* 0x00000009ff057e24 */ /* 0x000fe4000f8e00ff */
[----:B------:R-:W-:Y:S01]  /*4820*/  IMAD.U32 R0, RZ, RZ, UR4 ;  /* 0x00000004ff007e24 */ /* 0x000fe2000f8e00ff */
[----:B------:R-:W-:-:S04]  /*4830*/  LEA R24, P0, R25, R2, 0x4 ;  /* 0x0000000219187211 */ /* 0x000fc800078020ff */
[----:B------:R-:W-:-:S05]  /*4840*/  LEA.HI.X R25, R5, R3, R0, 0x4, P0 ;  /* 0x0000000305197211 */ /* 0x000fca00000f2400 */
        /* <DEDUP_REMOVED lines=8> */
[----:B------:R-:W5:Y:S04]  /*48d0*/  LDG.E.64.CONSTANT R2, desc[UR10][R24.64+0x4000] ;  /* 0x0040000a18027981 */ /* 0x000f68000c1e9b00 */
[----:B------:R-:W5:Y:S01]  /*48e0*/  LDG.E.64.CONSTANT R6, desc[UR10][R24.64+0x4008] ;  /* 0x0040080a18067981 */ /* 0x000f62000c1e9b00 */
[----:B------:R-:W-:-:S04]  /*48f0*/  UIADD3 UR9, UP0, UPT, UR9, 0x500, URZ ;  /* 0x0000050009097890 */ /* 0x000fc8000ff1e0ff */
[----:B------:R-:W-:Y:S01]  /*4900*/  UIADD3.X UR4, UPT, UPT, URZ, UR4, URZ, UP0, !UPT ;  /* 0x00000004ff047290 */ /* 0x000fe200087fe4ff */
[----:B--2---:R-:W-:-:S14]  /*4910*/  DSETP.GEU.AND P2, PT, R28, R22, PT ;  /* 0x000000161c00722a */ /* 0x004fdc0003f4e000 */
[----:B---3--:R-:W-:-:S04]  /*4920*/  @P2 ISETP.GE.U32.AND P0, PT, R8, R20, PT ;  /* 0x000000140800220c */ /* 0x008fc80003f06070 */
        /* <DEDUP_REMOVED lines=47> */
[----:B------:R-:W-:Y:S02]  /*4c20*/  @P2 IMAD.MOV.U32 R3, RZ, RZ, R11 ;  /* 0x000000ffff032224 */ /* 0x000fe400078e000b */
[----:B------:R-:W-:Y:S02]  /*4c30*/  IMAD.MOV.U32 R8, RZ, RZ, R6 ;  /* 0x000000ffff087224 */ /* 0x000fe400078e0006 */
[----:B------:R-:W-:-:S02]  /*4c40*/  IMAD.MOV.U32 R9, RZ, RZ, R7 ;  /* 0x000000ffff097224 */ /* 0x000fc400078e0007 */
[----:B------:R-:W-:Y:S02]  /*4c50*/  IMAD.MOV.U32 R28, RZ, RZ, R2 ;  /* 0x000000ffff1c7224 */ /* 0x000fe400078e0002 */
[----:B------:R-:W-:-:S07]  /*4c60*/  IMAD.MOV.U32 R29, RZ, RZ, R3 ;  /* 0x000000ffff1d7224 */ /* 0x000fce00078e0003 */
.L_x_71:
[----:B------:R-:W0:Y:S01]  /*4c70*/  LDCU UR6, c[0x0][0x390] ;  /* 0x00007200ff0677ac */ /* 0x000e220008000800 */
[----:B------:R-:W1:Y:S01]  /*4c80*/  S2R R0, SR_TID.X ;  /* 0x0000000000007919 */ /* 0x000e620000002100 */
[----:B0-----:R-:W-:Y:S02]  /*4c90*/  USHF.R.S32.HI UR5, URZ, 0x1f, UR6 ;  /* 0x0000001fff057899 */ /* 0x001fe40008011406 */
[----:B------:R-:W-:-:S04]  /*4ca0*/  UISETP.GE.U32.AND UP0, UPT, UR9, UR6, UPT ;  /* 0x000000060900728c */ /* 0x000fc8000bf06070 */
[----:B------:R-:W-:-:S09]  /*4cb0*/  UISETP.GE.AND.EX UP0, UPT, UR4, UR5, UPT, UP0 ;  /* 0x000000050400728c */ /* 0x000fd2000bf06300 */
[----:B-1----:R-:W-:Y:S05]  /*4cc0*/  BRA.U UP0, `(.L_x_74) ;  /* 0x0000000900a07547 */ /* 0x002fea000b800000 */
[----:B------:R-:W-:Y:S01]  /*4cd0*/  UIADD3 UR5, UPT, UPT, -UR9, UR6, URZ ;  /* 0x0000000609057290 */ /* 0x000fe2000fffe1ff */
[----:B------:R-:W-:Y:S05]  /*4ce0*/  BSSY.RECONVERGENT B1, `(.L_x_74) ;  /* 0x00000a6000017945 */ /* 0x000fea0003800200 */
[----:B------:R-:W-:-:S13]  /*4cf0*/  ISETP.GE.AND P0, PT, R0, UR5, PT ;  /* 0x0000000500007c0c */ /* 0x000fda000bf06270 */
[----:B------:R-:W-:Y:S05]  /*4d00*/  @P0 BRA `(.L_x_75) ;  /* 0x00000008008c0947 */ /* 0x000fea0003800000 */
[----:B------:R-:W-:Y:S01]  /*4d10*/  IMAD.U32 R3, RZ, RZ, UR6 ;  /* 0x00000006ff037e24 */ /* 0x000fe2000f8e00ff */
[----:B------:R-:W-:Y:S01]  /*4d20*/  LOP3.LUT R2, RZ, R0, RZ, 0x33, !PT ;  /* 0x00000000ff027212 */ /* 0x000fe200078e33ff */
[----:B------:R-:W-:Y:S01]  /*4d30*/  BSSY.RECONVERGENT B2, `(.L_x_76) ;  /* 0x0000032000027945 */ /* 0x000fe20003800200 */
[----:B------:R-:W-:Y:S02]  /*4d40*/  IMAD.MOV.U32 R16, RZ, RZ, R0 ;  /* 0x000000ffff107224 */ /* 0x000fe400078e0000 */
[----:B------:R-:W-:-:S04]  /*4d50*/  IADD3 R14, PT, PT, R3, -UR9, R2 ;  /* 0x80000009030e7c10 */ /* 0x000fc8000fffe002 */
[----:B------:R-:W-:-:S04]  /*4d60*/  LOP3.LUT R2, R14, 0x300, RZ, 0xc0, !PT ;  /* 0x000003000e027812 */ /* 0x000fc800078ec0ff */
[----:B------:R-:W-:-:S13]  /*4d70*/  ISETP.NE.AND P0, PT, R2, 0x300, PT ;  /* 0x000003000200780c */ /* 0x000fda0003f05270 */
[----:B------:R-:W-:Y:S05]  /*4d80*/  @!P0 BRA `(.L_x_77) ;  /* 0x0000000000b08947 */ /* 0x000fea0003800000 */
[----:B------:R-:W0:Y:S01]  /*4d90*/  LDCU.64 UR12, c[0x0][0x380] ;  /* 0x00007000ff0c77ac */ /* 0x000e220008000a00 */
[----:B------:R-:W-:Y:S01]  /*4da0*/  IADD3 R5, P0, PT, R0, UR9, RZ ;  /* 0x0000000900057c10 */ /* 0x000fe2000ff1e0ff */
[----:B------:R-:W-:Y:S01]  /*4db0*/  IMAD.MOV.U32 R16, RZ, RZ, R0 ;  /* 0x000000ffff107224 */ /* 0x000fe200078e0000 */
[----:B------:R-:W-:-:S03]  /*4dc0*/  LEA.HI R2, R14, 0x1, RZ, 0x18 ;  /* 0x000000010e027811 */ /* 0x000fc600078fc0ff */
[----:B------:R-:W-:Y:S01]  /*4dd0*/  IMAD.X R4, RZ, RZ, UR4, P0 ;  /* 0x00000004ff047e24 */ /* 0x000fe200080e06ff */
[----:B------:R-:W-:-:S05]  /*4de0*/  LOP3.LUT R2, R2, 0x3, RZ, 0xc0, !PT ;  /* 0x0000000302027812 */ /* 0x000fca00078ec0ff */
[----:B------:R-:W-:Y:S01]  /*4df0*/  IMAD.MOV R12, RZ, RZ, -R2 ;  /* 0x000000ffff0c7224 */ /* 0x000fe200078e0a02 */
[----:B0-----:R-:W-:-:S04]  /*4e00*/  LEA R13, P1, R5, UR12, 0x4 ;  /* 0x0000000c050d7c11 */ /* 0x001fc8000f8220ff */
[----:B------:R-:W-:-:S09]  /*4e10*/  LEA.HI.X R5, R5, UR13, R4, 0x4, P1 ;  /* 0x0000000d05057c11 */ /* 0x000fd200088f2404 */
.L_x_80:
[----:B------:R-:W-:-:S05]  /*4e20*/  IMAD.MOV.U32 R4, RZ, RZ, R13 ;  /* 0x000000ffff047224 */ /* 0x000fca00078e000d */
[----:B------:R-:W2:Y:S04]  /*4e30*/  LDG.E.64.CONSTANT R6, desc[UR10][R4.64] ;  /* 0x0000000a04067981 */ /* 0x000ea8000c1e9b00 */
[----:B------:R-:W3:Y:S01]  /*4e40*/  LDG.E.64.CONSTANT R2, desc[UR10][R4.64+0x8] ;  /* 0x0000080a04027981 */ /* 0x000ee2000c1e9b00 */
[----:B------:R-:W-:Y:S01]  /*4e50*/  VIADD R12, R12, 0x1 ;  /* 0x000000010c0c7836 */ /* 0x000fe20000000000 */
[----:B------:R-:W-:Y:S01]  /*4e60*/  BSSY.RECONVERGENT B3, `(.L_x_78) ;  /* 0x000001b000037945 */ /* 0x000fe20003800200 */
[----:B------:R-:W-:Y:S01]  /*4e70*/  IMAD.MOV.U32 R15, RZ, RZ, R8 ;  /* 0x000000ffff0f7224 */ /* 0x000fe200078e0008 */
        /* <DEDUP_REMOVED lines=25> */
.L_x_79:
[----:B------:R-:W-:Y:S05]  /*5010*/  BSYNC.RECONVERGENT B3 ;  /* 0x0000000000037941 */ /* 0x000fea0003800200 */
.L_x_78:
[----:B------:R-:W-:Y:S02]  /*5020*/  IMAD.X R5, RZ, RZ, R5, P3 ;  /* 0x000000ffff057224 */ /* 0x000fe400018e0605 */
[----:B------:R-:W-:Y:S01]  /*5030*/  VIADD R16, R16, 0x100 ;  /* 0x0000010010107836 */ /* 0x000fe20000000000 */
[----:B------:R-:W-:Y:S06]  /*5040*/  @P2 BRA `(.L_x_80) ;  /* 0xfffffffc00742947 */ /* 0x000fec000383ffff */
.L_x_77:
[----:B------:R-:W-:Y:S05]  /*5050*/  BSYNC.RECONVERGENT B2 ;  /* 0x0000000000027941 */ /* 0x000fea0003800200 */
.L_x_76:
[----:B------:R-:W-:-:S13]  /*5060*/  ISETP.GE.U32.AND P0, PT, R14, 0x300, PT ;  /* 0x000003000e00780c */ /* 0x000fda0003f06070 */
[----:B------:R-:W-:Y:S05]  /*5070*/  @!P0 BRA `(.L_x_75) ;  /* 0x0000000400b08947 */ /* 0x000fea0003800000 */
[----:B------:R-:W0:Y:S01]  /*5080*/  LDCU.64 UR12, c[0x0][0x380] ;  /* 0x00007000ff0c77ac */ /* 0x000e220008000a00 */
[----:B------:R-:W-:-:S05]  /*5090*/  IADD3 R11, P0, PT, R16, UR9, RZ ;  /* 0x00000009100b7c10 */ /* 0x000fca000ff1e0ff */
[----:B------:R-:W-:Y:S01]  /*50a0*/  IMAD.X R2, RZ, RZ, UR4, P0 ;  /* 0x00000004ff027e24 */ /* 0x000fe200080e06ff */
[----:B0-----:R-:W-:-:S04]  /*50b0*/  LEA R10, P1, R11, UR12, 0x4 ;  /* 0x0000000c0b0a7c11 */ /* 0x001fc8000f8220ff */
[----:B------:R-:W-:Y:S02]  /*50c0*/  IADD3 R10, P0, PT, R10, 0x3008, RZ ;  /* 0x000030080a0a7810 */ /* 0x000fe40007f1e0ff */
[----:B------:R-:W-:-:S05]  /*50d0*/  LEA.HI.X R11, R11, UR13, R2, 0x4, P1 ;  /* 0x0000000d0b0b7c11 */ /* 0x000fca00088f2402 */
[----:B------:R-:W-:-:S07]  /*50e0*/  IMAD.X R11, RZ, RZ, R11, P0 ;  /* 0x000000ffff0b7224 */ /* 0x000fce00000e060b */
.L_x_89:
[----:B------:R-:W2:Y:S04]  /*50f0*/  LDG.E.64.CONSTANT R12, desc[UR10][R10.64+-0x3008] ;  /* 0xffcff80a0a0c7981 */ /* 0x000ea8000c1e9b00 */
[----:B------:R-:W3:Y:S04]  /*5100*/  LDG.E.64.CONSTANT R14, desc[UR10][R10.64+-0x3000] ;  /* 0xffd0000a0a0e7981 */ /* 0x000ee8000c1e9b00 */
[----:B------:R0:W5:Y:S04]  /*5110*/  LDG.E.64.CONSTANT R6, desc[UR10][R10.64+-0x2008] ;  /* 0xffdff80a0a067981 */ /* 0x000168000c1e9b00 */
        /* <DEDUP_REMOVED lines=22> */
.L_x_82:
[----:B------:R-:W-:Y:S05]  /*5280*/  BSYNC.RECONVERGENT B2 ;  /* 0x0000000000027941 */ /* 0x000fea0003800200 */
.L_x_81:
        /* <DEDUP_REMOVED lines=25> */
.L_x_84:
[----:B------:R-:W-:Y:S05]  /*5420*/  BSYNC.RECONVERGENT B2 ;  /* 0x0000000000027941 */ /* 0x000fea0003800200 */
.L_x_83:
        /* <DEDUP_REMOVED lines=21> */
.L_x_86:
[----:B------:R-:W-:Y:S05]  /*5580*/  BSYNC.RECONVERGENT B2 ;  /* 0x0000000000027941 */ /* 0x000fea0003800200 */
.L_x_85:
        /* <DEDUP_REMOVED lines=21> */
.L_x_88:
[----:B------:R-:W-:Y:S05]  /*56e0*/  BSYNC.RECONVERGENT B2 ;  /* 0x0000000000027941 */ /* 0x000fea0003800200 */
.L_x_87:
[----:B------:R-:W-:Y:S01]  /*56f0*/  VIADD R16, R16, 0x400 ;  /* 0x0000040010107836 */ /* 0x000fe20000000000 */
[----:B------:R-:W-:-:S04]  /*5700*/  IADD3 R10, P1, PT, R10, 0x4000, RZ ;  /* 0x000040000a0a7810 */ /* 0x000fc80007f3e0ff */
[----:B------:R-:W-:Y:S01]  /*5710*/  ISETP.GE.AND P0, PT, R16, UR5, PT ;  /* 0x0000000510007c0c */ /* 0x000fe2000bf06270 */
[----:B------:R-:W-:-:S12]  /*5720*/  IMAD.X R11, RZ, RZ, R11, P1 ;  /* 0x000000ffff0b7224 */ /* 0x000fd800008e060b */
[----:B------:R-:W-:Y:S05]  /*5730*/  @!P0 BRA `(.L_x_89) ;  /* 0xfffffff8006c8947 */ /* 0x000fea000383ffff */
.L_x_75:
[----:B------:R-:W-:Y:S05]  /*5740*/  BSYNC.RECONVERGENT B1 ;  /* 0x0000000000017941 */ /* 0x000fea0003800200 */
.L_x_74:
[----:B------:R-:W0:Y:S01]  /*5750*/  S2R R10, SR_LANEID ;  /* 0x00000000000a7919 */ /* 0x000e220000000000 */
[----:B------:R-:W-:Y:S01]  /*5760*/  BSSY.RECONVERGENT B1, `(.L_x_90) ;  /* 0x000001f000017945 */ /* 0x000fe20003800200 */
[----:B------:R-:W-:Y:S01]  /*5770*/  IMAD.MOV.U32 R11, RZ, RZ, R8 ;  /* 0x000000ffff0b7224 */ /* 0x000fe200078e0008 */
[----:B------:R1:W2:Y:S01]  /*5780*/  SHFL.DOWN PT, R4, R28, 0x1, 0x1f ;  /* 0x08201f001c047f89 */ /* 0x0002a200000e0000 */
[----:B------:R-:W-:Y:S02]  /*5790*/  IMAD.MOV.U32 R12, RZ, RZ, R9 ;  /* 0x000000ffff0c7224 */ /* 0x000fe400078e0009 */
[----:B------:R-:W-:Y:S01]  /*57a0*/  IMAD.MOV.U32 R2, RZ, RZ, R28 ;  /* 0x000000ffff027224 */ /* 0x000fe200078e001c */
[----:B------:R1:W3:Y:S01]  /*57b0*/  SHFL.DOWN PT, R5, R29, 0x1, 0x1f ;  /* 0x08201f001d057f89 */ /* 0x0002e200000e0000 */
        /* <DEDUP_REMOVED lines=25> */
.L_x_91:
[----:B------:R-:W-:Y:S05]  /*5950*/  BSYNC.RECONVERGENT B1 ;  /* 0x0000000000017941 */ /* 0x000fea0003800200 */
.L_x_90:
        /* <DEDUP_REMOVED lines=31> */
.L_x_93:
[----:B------:R-:W-:Y:S05]  /*5b50*/  BSYNC.RECONVERGENT B1 ;  /* 0x0000000000017941 */ /* 0x000fea0003800200 */
.L_x_92:
[----:B------:R-:W-:Y:S01]  /*5b60*/  ISETP.GT.AND P0, PT, R10, 0x1b, PT ;  /* 0x0000001b0a00780c */ /* 0x000fe20003f04270 */
[----:B-1----:R1:W1:Y:S01]  /*5b70*/  SHFL.DOWN PT, R6, R4, 0x4, 0x1f ;  /* 0x08801f0004067f89 */ /* 0x00226200000e0000 */
[----:B------:R-:W-:Y:S01]  /*5b80*/  BSSY.RECONVERGENT B1, `(.L_x_94) ;  /* 0x000001d000017945 */ /* 0x000fe20003800200 */
[----:B0-----:R-:W-:Y:S02]  /*5b90*/  IMAD.MOV.U32 R11, RZ, RZ, R8 ;  /* 0x000000ffff0b7224 */ /* 0x001fe400078e0008 */
[----:B--2---:R0:W2:Y:S01]  /*5ba0*/  SHFL.DOWN PT, R7, R5, 0x4, 0x1f ;  /* 0x08801f0005077f89 */ /* 0x0040a200000e0000 */
[----:B------:R-:W-:Y:S02]  /*5bb0*/  IMAD.MOV.U32 R12, RZ, RZ, R9 ;  /* 0x000000ffff0c7224 */ /* 0x000fe400078e0009 */
[----:B------:R-:W-:Y:S01]  /*5bc0*/  IMAD.MOV.U32 R2, RZ, RZ, R4 ;  /* 0x000000ffff027224 */ /* 0x000fe200078e0004 */
[----:B----4-:R0:W4:Y:S01]  /*5bd0*/  SHFL.DOWN PT, R13, R8, 0x4, 0x1f ;  /* 0x08801f00080d7f89 */ /* 0x01012200000e0000 */
[----:B------:R-:W-:-:S03]  /*5be0*/  IMAD.MOV.U32 R3, RZ, RZ, R5 ;  /* 0x000000ffff037224 */ /* 0x000fc600078e0005 */
[----:B---3--:R0:W3:Y:S01]  /*5bf0*/  SHFL.DOWN PT, R14, R9, 0x4, 0x1f ;  /* 0x08801f00090e7f89 */ /* 0x0080e200000e0000 */
[----:B------:R-:W-:Y:S05]  /*5c00*/  @P0 BRA `(.L_x_95) ;  /* 0x0000000000500947 */ /* 0x000fea0003800000 */
[----:B-12---:R-:W-:Y:S01]  /*5c10*/  DSETP.GEU.AND P0, PT, R4, R6, PT ;  /* 0x000000060400722a */ /* 0x006fe20003f0e000 */
[----:B----4-:R-:W-:Y:S02]  /*5c20*/  IMAD.MOV.U32 R11, RZ, RZ, R13 ;  /* 0x000000ffff0b7224 */ /* 0x010fe400078e000d */
        /* <DEDUP_REMOVED lines=18> */
.L_x_95:
[----:B------:R-:W-:Y:S05]  /*5d50*/  BSYNC.RECONVERGENT B1 ;  /* 0x0000000000017941 */ /* 0x000fea0003800200 */
.L_x_94:
[----:B------:R-:W-:Y:S01]  /*5d60*/  ISETP.GT.AND P0, PT, R10, 0x17, PT ;  /* 0x000000170a00780c */ /* 0x000fe20003f04270 */
[----:B-1----:R1:W1:Y:S01]  /*5d70*/  SHFL.DOWN PT, R6, R2, 0x8, 0x1f ;  /* 0x09001f0002067f89 */ /* 0x00226200000e0000 */
[----:B------:R-:W-:Y:S01]  /*5d80*/  BSSY.RECONVERGENT B1, `(.L_x_96) ;  /* 0x000001d000017945 */ /* 0x000fe20003800200 */
[----:B0-----:R-:W-:Y:S02]  /*5d90*/  IMAD.MOV.U32 R8, RZ, RZ, R11 ;  /* 0x000000ffff087224 */ /* 0x001fe400078e000b */
[----:B--2---:R0:W2:Y:S01]  /*5da0*/  SHFL.DOWN PT, R7, R3, 0x8, 0x1f ;  /* 0x09001f0003077f89 */ /* 0x0040a200000e0000 */
[----:B------:R-:W-:Y:S02]  /*5db0*/  IMAD.MOV.U32 R9, RZ, RZ, R12 ;  /* 0x000000ffff097224 */ /* 0x000fe400078e000c */
[----:B------:R-:W-:Y:S01]  /*5dc0*/  IMAD.MOV.U32 R4, RZ, RZ, R2 ;  /* 0x000000ffff047224 */ /* 0x000fe200078e0002 */
[----:B---3--:R0:W3:Y:S01]  /*5dd0*/  SHFL.DOWN PT, R14, R11, 0x8, 0x1f ;  /* 0x09001f000b0e7f89 */ /* 0x0080e200000e0000 */
[----:B------:R-:W-:-:S03]  /*5de0*/  IMAD.MOV.U32 R5, RZ, RZ, R3 ;  /* 0x000000ffff057224 */ /* 0x000fc600078e0003 */
[----:B----4-:R0:W4:Y:S01]  /*5df0*/  SHFL.DOWN PT, R13, R12, 0x8, 0x1f ;  /* 0x09001f000c0d7f89 */ /* 0x01012200000e0000 */
        /* <DEDUP_REMOVED lines=21> */
.L_x_97:
[----:B------:R-:W-:Y:S05]  /*5f50*/  BSYNC.RECONVERGENT B1 ;  /* 0x0000000000017941 */ /* 0x000fea0003800200 */
.L_x_96:
[----:B------:R-:W-:Y:S01]  /*5f60*/  ISETP.GT.AND P0, PT, R10, 0xf, PT ;  /* 0x0000000f0a00780c */ /* 0x000fe20003f04270 */
[----:B-1----:R1:W1:Y:S01]  /*5f70*/  SHFL.DOWN PT, R2, R4, 0x10, 0x1f ;  /* 0x0a001f0004027f89 */ /* 0x00226200000e0000 */
[----:B------:R-:W-:Y:S01]  /*5f80*/  BSSY.RECONVERGENT B1, `(.L_x_98) ;  /* 0x000001d000017945 */ /* 0x000fe20003800200 */
[----:B---3--:R-:W-:Y:S02]  /*5f90*/  IMAD.MOV.U32 R14, RZ, RZ, R8 ;  /* 0x000000ffff0e7224 */ /* 0x008fe400078e0008 */
[----:B0-----:R0:W3:Y:S01]  /*5fa0*/  SHFL.DOWN PT, R3, R5, 0x10, 0x1f ;  /* 0x0a001f0005037f89 */ /* 0x0010e200000e0000 */
[----:B------:R-:W-:Y:S02]  /*5fb0*/  IMAD.MOV.U32 R15, RZ, RZ, R9 ;  /* 0x000000ffff0f7224 */ /* 0x000fe400078e0009 */
[----:B------:R-:W-:Y:S01]  /*5fc0*/  IMAD.MOV.U32 R12, RZ, RZ, R4 ;  /* 0x000000ffff0c7224 */ /* 0x000fe200078e0004 */
[----:B--2---:R0:W2:Y:S01]  /*5fd0*/  SHFL.DOWN PT, R7, R8, 0x10, 0x1f ;  /* 0x0a001f0008077f89 */ /* 0x0040a200000e0000 */
[----:B----4-:R-:W-:-:S03]  /*5fe0*/  IMAD.MOV.U32 R13, RZ, RZ, R5 ;  /* 0x000000ffff0d7224 */ /* 0x010fc600078e0005 */
[----:B------:R0:W4:Y:S01]  /*5ff0*/  SHFL.DOWN PT, R6, R9, 0x10, 0x1f ;  /* 0x0a001f0009067f89 */ /* 0x00012200000e0000 */
[----:B------:R-:W-:Y:S05]  /*6000*/  @P0 BRA `(.L_x_99) ;  /* 0x0000000000500947 */ /* 0x000fea0003800000 */
[----:B-1-3--:R-:W-:Y:S01]  /*6010*/  DSETP.GEU.AND P0, PT, R4, R2, PT ;  /* 0x000000020400722a */ /* 0x00afe20003f0e000 */
[----:B--2---:R-:W-:Y:S02]  /*6020*/  IMAD.MOV.U32 R14, RZ, RZ, R7 ;  /* 0x000000ffff0e7224 */ /* 0x004fe400078e0007 */
        /* <DEDUP_REMOVED lines=18> */
.L_x_99:
[----:B------:R-:W-:Y:S05]  /*6150*/  BSYNC.RECONVERGENT B1 ;  /* 0x0000000000017941 */ /* 0x000fea0003800200 */
.L_x_98:
[----:B------:R-:W-:Y:S01]  /*6160*/  ISETP.NE.AND P0, PT, R10, RZ, PT ;  /* 0x000000ff0a00720c */ /* 0x000fe20003f05270 */
[----:B------:R-:W-:-:S12]  /*6170*/  BSSY.RECONVERGENT B1, `(.L_x_100) ;  /* 0x000000a000017945 */ /* 0x000fd80003800200 */
[----:B------:R-:W-:Y:S05]  /*6180*/  @P0 BRA `(.L_x_101) ;  /* 0x0000000000200947 */ /* 0x000fea0003800000 */
[----:B-1----:R-:W1:Y:S01]  /*6190*/  S2R R4, SR_CgaCtaId ;  /* 0x0000000000047919 */ /* 0x002e620000008800 */
[----:B---3--:R-:W-:Y:S02]  /*61a0*/  MOV R3, 0x400 ;  /* 0x0000040000037802 */ /* 0x008fe40000000f00 */
[----:B------:R-:W-:-:S04]  /*61b0*/  SHF.R.U32.HI R2, RZ, 0x1, R0 ;  /* 0x00000001ff027819 */ /* 0x000fc80000011600 */
[----:B------:R-:W-:Y:S02]  /*61c0*/  LOP3.LUT R2, R2, 0x1f0, RZ, 0xc0, !PT ;  /* 0x000001f002027812 */ /* 0x000fe400078ec0ff */
[----:B-1----:R-:W-:-:S05]  /*61d0*/  LEA R3, R4, R3, 0x18 ;  /* 0x0000000304037211 */ /* 0x002fca00078ec0ff */
[----:B------:R-:W-:-:S05]  /*61e0*/  IMAD.IADD R3, R2, 0x1, R3 ;  /* 0x0000000102037824 */ /* 0x000fca00078e0203 */
[----:B------:R1:W-:Y:S04]  /*61f0*/  STS.64 [R3+0x10], R14 ;  /* 0x0000100e03007388 */ /* 0x0003e80000000a00 */
[----:B------:R1:W-:Y:S02]  /*6200*/  STS.64 [R3+0x8], R12 ;  /* 0x0000080c03007388 */ /* 0x0003e40000000a00 */
.L_x_101:
[----:B------:R-:W-:Y:S05]  /*6210*/  BSYNC.RECONVERGENT B1 ;  /* 0x0000000000017941 */ /* 0x000fea0003800200 */
.L_x_100:
[----:B------:R-:W-:Y:S01]  /*6220*/  BAR.SYNC.DEFER_BLOCKING 0x0 ;  /* 0x0000000000007b1d */ /* 0x000fe20000010000 */
[----:B------:R-:W-:-:S13]  /*6230*/  ISETP.NE.AND P1, PT, R0, RZ, PT ;  /* 0x000000ff0000720c */ /* 0x000fda0003f25270 */
[----:B------:R-:W-:Y:S05]  /*6240*/  @P1 BRA `(.L_x_34) ;  /* 0x00000008008c1947 */ /* 0x000fea0003800000 */
[----:B-1-3--:R-:W1:Y:S01]  /*6250*/  S2R R3, SR_CgaCtaId ;  /* 0x0000000000037919 */ /* 0x00ae620000008800 */
[----:B------:R-:W-:Y:S01]  /*6260*/  MOV R0, 0x400 ;  /* 0x0000040000007802 */ /* 0x000fe20000000f00 */
[----:B------:R-:W-:Y:S03]  /*6270*/  BSSY.RECONVERGENT B1, `(.L_x_102) ;  /* 0x000001a000017945 */ /* 0x000fe60003800200 */
[----:B-1----:R-:W-:-:S05]  /*6280*/  LEA R0, R3, R0, 0x18 ;  /* 0x0000000003007211 */ /* 0x002fca00078ec0ff */
[----:B------:R-:W1:Y:S04]  /*6290*/  LDS.64 R16, [R0+0x18] ;  /* 0x0000180000107984 */ /* 0x000e680000000a00 */
[----:B0-2-4-:R-:W0:Y:S04]  /*62a0*/  LDS.128 R4, [R0+0x20] ;  /* 0x0000200000047984 */ /* 0x015e280000000c00 */
[----:B------:R2:W3:Y:S04]  /*62b0*/  LDS.64 R2, [R0+0x80] ;  /* 0x0000800000027984 */ /* 0x0004e80000000a00 */
[----:B------:R2:W4:Y:S01]  /*62c0*/  LDS.128 R8, [R0+0x30] ;  /* 0x0000300000087984 */ /* 0x0005220000000c00 */
[----:B-1----:R-:W-:Y:S01]  /*62d0*/  DSETP.GEU.AND P0, PT, R12, R16, PT ;  /* 0x000000100c00722a */ /* 0x002fe20003f0e000 */
[----:B------:R-:W-:-:S02]  /*62e0*/  IMAD.MOV.U32 R20, RZ, RZ, R16 ;  /* 0x000000ffff147224 */ /* 0x000fc400078e0010 */
[----:B------:R-:W-:Y:S02]  /*62f0*/  IMAD.MOV.U32 R21, RZ, RZ, R17 ;  /* 0x000000ffff157224 */ /* 0x000fe400078e0011 */
[----:B0-----:R-:W-:Y:S02]  /*6300*/  IMAD.MOV.U32 R23, RZ, RZ, R4 ;  /* 0x000000ffff177224 */ /* 0x001fe400078e0004 */
        /* <DEDUP_REMOVED lines=16> */
.L_x_103:
[----:B------:R-:W-:Y:S05]  /*6410*/  BSYNC.RECONVERGENT B1 ;  /* 0x0000000000017941 */ /* 0x000fea0003800200 */
.L_x_102:
        /* <DEDUP_REMOVED lines=23> */
.L_x_105:
[----:B------:R-:W-:Y:S05]  /*6590*/  BSYNC.RECONVERGENT B1 ;  /* 0x0000000000017941 */ /* 0x000fea0003800200 */
.L_x_104:
        /* <DEDUP_REMOVED lines=21> */
.L_x_107:
[----:B------:R-:W-:Y:S05]  /*66f0*/  BSYNC.RECONVERGENT B1 ;  /* 0x0000000000017941 */ /* 0x000fea0003800200 */
.L_x_106:
        /* <DEDUP_REMOVED lines=23> */
.L_x_109:
[----:B------:R-:W-:Y:S05]  /*6870*/  BSYNC.RECONVERGENT B1 ;  /* 0x0000000000017941 */ /* 0x000fea0003800200 */
.L_x_108:
        /* <DEDUP_REMOVED lines=21> */
.L_x_111:
[----:B------:R-:W-:Y:S05]  /*69d0*/  BSYNC.RECONVERGENT B1 ;  /* 0x0000000000017941 */ /* 0x000fea0003800200 */
.L_x_110:
        /* <DEDUP_REMOVED lines=21> */
.L_x_113:
[----:B------:R-:W-:Y:S05]  /*6b30*/  BSYNC.RECONVERGENT B1 ;  /* 0x0000000000017941 */ /* 0x000fea0003800200 */
.L_x_112:
        /* <DEDUP_REMOVED lines=20> */
.L_x_34:
[----:B------:R-:W-:Y:S05]  /*6c80*/  BSYNC.RECONVERGENT B0 ;  /* 0x0000000000007941 */ /* 0x000fea0003800200 */
.L_x_1:
[----:B------:R-:W-:Y:S05]  /*6c90*/  @P1 EXIT ;  /* 0x000000000000194d */ /* 0x000fea0003800000 */
[----:B0123--:R-:W0:Y:S02]  /*6ca0*/  LDC.64 R2, c[0x0][0x388] ;  /* 0x0000e200ff027b82 */ /* 0x00fe240000000a00 */
[----:B0-----:R-:W-:Y:S04]  /*6cb0*/  STG.E.64 desc[UR10][R2.64], R12 ;  /* 0x0000000c02007986 */ /* 0x001fe8000c101b0a */
[----:B------:R-:W-:Y:S01]  /*6cc0*/  STG.E.64 desc[UR10][R2.64+0x8], R14 ;  /* 0x0000080e02007986 */ /* 0x000fe2000c101b0a */
[----:B------:R-:W-:Y:S05]  /*6cd0*/  EXIT ;  /* 0x000000000000794d */ /* 0x000fea0003800000 */
.L_x_114:
        /* <DEDUP_REMOVED lines=10> */
.L_x_709:


//--------------------- .text._ZN6thrust24THRUST_300001_SM_1000_NS8cuda_cub4core6detail13_kernel_agentINS1_8__reduce10DrainAgentIlEEJN3cub18CUB_300001_SM_10009GridQueueIyEElEEEvDpT0_ --------------------------
	.section	.text._ZN6thrust24THRUST_300001_SM_1000_NS8cuda_cub4core6detail13_kernel_agentINS1_8__reduce10DrainAgentIlEEJN3cub18CUB_300001_SM_10009GridQueueIyEElEEEvDpT0_,"ax",@progbits
	.align	128
        .global         _ZN6thrust24THRUST_300001_SM_1000_NS8cuda_cub4core6detail13_kernel_agentINS1_8__reduce10DrainAgentIlEEJN3cub18CUB_300001_SM_10009GridQueueIyEElEEEvDpT0_
        .type           _ZN6thrust24THRUST_300001_SM_1000_NS8cuda_cub4core6detail13_kernel_agentINS1_8__reduce10DrainAgentIlEEJN3cub18CUB_300001_SM_10009GridQueueIyEElEEEvDpT0_,@function
        .size           _ZN6thrust24THRUST_300001_SM_1000_NS8cuda_cub4core6detail13_kernel_agentINS1_8__reduce10DrainAgentIlEEJN3cub18CUB_300001_SM_10009GridQueueIyEElEEEvDpT0_,(.L_x_710 - _ZN6thrust24THRUST_300001_SM_1000_NS8cuda_cub4core6detail13_kernel_agentINS1_8__reduce10DrainAgentIlEEJN3cub18CUB_300001_SM_10009GridQueueIyEElEEEvDpT0_)
        .other          _ZN6thrust24THRUST_300001_SM_1000_NS8cuda_cub4core6detail13_kernel_agentINS1_8__reduce10DrainAgentIlEEJN3cub18CUB_300001_SM_10009GridQueueIyEElEEEvDpT0_,@"STO_CUDA_ENTRY STV_DEFAULT"
_ZN6thrust24THRUST_300001_SM_1000_NS8cuda_cub4core6detail13_kernel_agentINS1_8__reduce10DrainAgentIlEEJN3cub18CUB_300001_SM_10009GridQueueIyEElEEEvDpT0_:
.text._ZN6thrust24THRUST_300001_SM_1000_NS8cuda_cub4core6detail13_kernel_agentINS1_8__reduce10DrainAgentIlEEJN3cub18CUB_300001_SM_10009GridQueueIyEElEEEvDpT0_:
[----:B------:R-:W-:Y:S08]  /*0000*/  LDC R1, c[0x0][0x37c] ;  /* 0x0000df00ff017b82 */ /* 0x000ff00000000800 */
[----:B------:R-:W0:Y:S01]  /*0010*/  LDC.64 R2, c[0x0][0x380] ;  /* 0x0000e000ff027b82 */ /* 0x000e220000000a00 */
[----:B------:R-:W0:Y:S07]  /*0020*/  LDCU.64 UR4, c[0x0][0x358] ;  /* 0x00006b00ff0477ac */ /* 0x000e2e0008000a00 */
[----:B------:R-:W1:Y:S01]  /*0030*/  LDC.64 R4, c[0x0][0x388] ;  /* 0x0000e200ff047b82 */ /* 0x000e620000000a00 */
[----:B0-----:R-:W-:Y:S04]  /*0040*/  STG.E.64 desc[UR4][R2.64+0x8], RZ ;  /* 0x000008ff02007986 */ /* 0x001fe8000c101b04 */
[----:B-1----:R-:W-:Y:S01]  /*0050*/  STG.E.64 desc[UR4][R2.64], R4 ;  /* 0x0000000402007986 */ /* 0x002fe2000c101b04 */
[----:B------:R-:W-:Y:S05]  /*0060*/  EXIT ;  /* 0x000000000000794d */ /* 0x000fea0003800000 */
.L_x_115:
        /* <DEDUP_REMOVED lines=9> */
.L_x_710:


//--------------------- .text._ZN6thrust24THRUST_300001_SM_1000_NS8cuda_cub4core6detail13_kernel_agentINS1_8__reduce11ReduceAgentINS0_12zip_iteratorIN4cuda3std3__45tupleIJNS0_10device_ptrIdEENS0_17counting_iteratorIlNS0_11use_defaultESF_SF_EEEEEEEPNSB_IJdlEEESJ_lNS1_9__extrema9arg_max_fIdlNSA_4lessIdEEEEEEJSI_SK_lN3cub18CUB_300001_SM_100013GridEvenShareIlEENSS_9GridQueueIyEESP_EEEvDpT0_ --------------------------
	.section	.text._ZN6thrust24THRUST_300001_SM_1000_NS8cuda_cub4core6detail13_kernel_agentINS1_8__reduce11ReduceAgentINS0_12zip_iteratorIN4cuda3std3__45tupleIJNS0_10device_ptrIdEENS0_17counting_iteratorIlNS0_11use_defaultESF_SF_EEEEEEEPNSB_IJdlEEESJ_lNS1_9__extrema9arg_max_fIdlNSA_4lessIdEEEEEEJSI_SK_lN3cub18CUB_300001_SM_100013GridEvenShareIlEENSS_9GridQueueIyEESP_EEEvDpT0_,"ax",@progbits
	.align	128
        .global         _ZN6thrust24THRUST_300001_SM_1000_NS8cuda_cub4core6detail13_kernel_agentINS1_8__reduce11ReduceAgentINS0_12zip_iteratorIN4cuda3std3__45tupleIJNS0_10device_ptrIdEENS0_17counting_iteratorIlNS0_11use_defaultESF_SF_EEEEEEEPNSB_IJdlEEESJ_lNS1_9__extrema9arg_max_fIdlNSA_4lessIdEEEEEEJSI_SK_lN3cub18CUB_300001_SM_100013GridEvenShareIlEENSS_9GridQueueIyEESP_EEEvDpT0_
        .type           _ZN6thrust24THRUST_300001_SM_1000_NS8cuda_cub4core6detail13_kernel_agentINS1_8__reduce11ReduceAgentINS0_12zip_iteratorIN4cuda3std3__45tupleIJNS0_10device_ptrIdEENS0_17counting_iteratorIlNS0_11use_defaultESF_SF_EEEEEEEPNSB_IJdlEEESJ_lNS1_9__extrema9arg_max_fIdlNSA_4lessIdEEEEEEJSI_SK_lN3cub18CUB_300001_SM_100013GridEvenShareIlEENSS_9GridQueueIyEESP_EEEvDpT0_,@function
        .size           _ZN6thrust24THRUST_300001_SM_1000_NS8cuda_cub4core6detail13_kernel_agentINS1_8__reduce11ReduceAgentINS0_12zip_iteratorIN4cuda3std3__45tupleIJNS0_10device_ptrIdEENS0_17counting_iteratorIlNS0_11use_defaultESF_SF_EEEEEEEPNSB_IJdlEEESJ_lNS1_9__extrema9arg_max_fIdlNSA_4lessIdEEEEEEJSI_SK_lN3cub18CUB_300001_SM_100013GridEvenShareIlEENSS_9GridQueueIyEESP_EEEvDpT0_,(.L_x_711 - _ZN6thrust24THRUST_300001_SM_1000_NS8cuda_cub4core6detail13_kernel_agentINS1_8__reduce11ReduceAgentINS0_12zip_iteratorIN4cuda3std3__45tupleIJNS0_10device_ptrIdEENS0_17counting_iteratorIlNS0_11use_defaultESF_SF_EEEEEEEPNSB_IJdlEEESJ_lNS1_9__extrema9arg_max_fIdlNSA_4lessIdEEEEEEJSI_SK_lN3cub18CUB_300001_SM_100013GridEvenShareIlEENSS_9GridQueueIyEESP_EEEvDpT0_)
        .other          _ZN6thrust24THRUST_300001_SM_1000_NS8cuda_cub4core6detail13_kernel_agentINS1_8__reduce11ReduceAgentINS0_12zip_iteratorIN4cuda3std3__45tupleIJNS0_10device_ptrIdEENS0_17counting_iteratorIlNS0_11use_defaultESF_SF_EEEEEEEPNSB_IJdlEEESJ_lNS1_9__extrema9arg_max_fIdlNSA_4lessIdEEEEEEJSI_SK_lN3cub18CUB_300001_SM_100013GridEvenShareIlEENSS_9GridQueueIyEESP_EEEvDpT0_,@"STO_CUDA_ENTRY STV_DEFAULT"
_ZN6thrust24THRUST_300001_SM_1000_NS8cuda_cub4core6detail13_kernel_agentINS1_8__reduce11ReduceAgentINS0_12zip_iteratorIN4cuda3std3__45tupleIJNS0_10device_ptrIdEENS0_17counting_iteratorIlNS0_11use_defaultESF_SF_EEEEEEEPNSB_IJdlEEESJ_lNS1_9__extrema9arg_max_fIdlNSA_4lessIdEEEEEEJSI_SK_lN3cub18CUB_300001_SM_100013GridEvenShareIlEENSS_9GridQueueIyEESP_EEEvDpT0_:
.text._ZN6thrust24THRUST_300001_SM_1000_NS8cuda_cub4core6detail13_kernel_agentINS1_8__reduce11ReduceAgentINS0_12zip_iteratorIN4cuda3std3__45tupleIJNS0_10device_ptrIdEENS0_17counting_iteratorIlNS0_11use_defaultESF_SF_EEEEEEEPNSB_IJdlEEESJ_lNS1_9__extrema9arg_max_fIdlNSA_4lessIdEEEEEEJSI_SK_lN3cub18CUB_300001_SM_100013GridEvenShareIlEENSS_9GridQueueIyEESP_EEEvDpT0_:
[----:B------:R-:W-:Y:S01]  /*0000*/  LDC R1, c[0x0][0x37c] ;  /* 0x0000df00ff017b82 */ /* 0x000fe20000000800 */
[----:B------:R-:W0:Y:S01]  /*0010*/  S2R R0, SR_CTAID.X ;  /* 0x0000000000007919 */ /* 0x000e220000002500 */
[----:B------:R-:W1:Y:S01]  /*0020*/  LDCU.64 UR4, c[0x0][0x398] ;  /* 0x00007300ff0477ac */ /* 0x000e620008000a00 */
[----:B------:R-:W-:Y:S01]  /*0030*/  BSSY.RECONVERGENT B0, `(.L_x_116) ;  /* 0x0000689000007945 */ /* 0x000fe20003800200 */
[----:B------:R-:W2:Y:S01]  /*0040*/  LDCU UR6, c[0x0][0x370] ;  /* 0x00006e00ff0677ac */ /* 0x000ea20008000800 */
[----:B------:R-:W3:Y:S01]  /*0050*/  LDCU.64 UR10, c[0x0][0x358] ;  /* 0x00006b00ff0a77ac */ /* 0x000ee20008000a00 */
[----:B-1----:R-:W-:Y:S02]  /*0060*/  IMAD.U32 R25, RZ, RZ, UR4 ;  /* 0x00000004ff197e24 */ /* 0x002fe4000f8e00ff */
[----:B------:R-:W-:Y:S01]  /*0070*/  IMAD.U32 R16, RZ, RZ, UR5 ;  /* 0x00000005ff107e24 */ /* 0x000fe2000f8e00ff */
[----:B--2---:R-:W-:Y:S01]  /*0080*/  UIMAD UR6, UR6, 0x500, URZ ;  /* 0x00000500060678a4 */ /* 0x004fe2000f8e02ff */
[----:B0-----:R-:W-:-:S05]  /*0090*/  IMAD R8, R0, 0x500, RZ ;  /* 0x0000050000087824 */ /* 0x001fca00078e02ff */
[----:B------:R-:W-:-:S04]  /*00a0*/  IADD3 R2, P1, PT, R8, 0x500, RZ ;  /* 0x0000050008027810 */ /* 0x000fc80007f3e0ff */
[----:B------:R-:W-:Y:S01]  /*00b0*/  ISETP.GT.U32.AND P0, PT, R2, R25, PT ;  /* 0x000000190200720c */ /* 0x000fe20003f04070 */
[----:B------:R-:W-:-:S05]  /*00c0*/  IMAD.X R3, RZ, RZ, RZ, P1 ;  /* 0x000000ffff037224 */ /* 0x000fca00008e06ff */
[----:B------:R-:W-:-:S13]  /*00d0*/  ISETP.GT.AND.EX P0, PT, R3, R16, PT, P0 ;  /* 0x000000100300720c */ /* 0x000fda0003f04300 */
[----:B---3--:R-:W-:Y:S05]  /*00e0*/  @!P0 BRA `(.L_x_117) ;  /* 0x0000003800e48947 */ /* 0x008fea0003800000 */
[----:B------:R-:W0:Y:S01]  /*00f0*/  S2R R10, SR_TID.X ;  /* 0x00000000000a7919 */ /* 0x000e220000002100 */
[----:B------:R-:W-:Y:S01]  /*0100*/  IMAD.IADD R9, R25, 0x1, -R8 ;  /* 0x0000000119097824 */ /* 0x000fe200078e0a08 */
[----:B------:R-:W-:Y:S01]  /*0110*/  BSSY.RECONVERGENT B1, `(.L_x_118) ;  /* 0x000000f000017945 */ /* 0x000fe20003800200 */
[----:B------:R-:W-:Y:S02]  /*0120*/  CS2R R20, SRZ ;  /* 0x0000000000147805 */ /* 0x000fe4000001ff00 */
[----:B------:R-:W-:Y:S02]  /*0130*/  CS2R R14, SRZ ;  /* 0x00000000000e7805 */ /* 0x000fe4000001ff00 */
[----:B0-----:R-:W-:Y:S01]  /*0140*/  ISETP.GE.AND P0, PT, R10, R9, PT ;  /* 0x000000090a00720c */ /* 0x001fe20003f06270 */
[----:B------:R-:W-:-:S12]  /*0150*/  IMAD.MOV.U32 R6, RZ, RZ, R10 ;  /* 0x000000ffff067224 */ /* 0x000fd800078e000a */
[----:B------:R-:W-:Y:S05]  /*0160*/  @P0 BRA `(.L_x_119) ;  /* 0x0000000000240947 */ /* 0x000fea0003800000 */
[----:B------:R-:W0:Y:S01]  /*0170*/  LDCU.128 UR4, c[0x0][0x380] ;  /* 0x00007000ff0477ac */ /* 0x000e220008000c00 */
[----:B------:R-:W-:-:S05]  /*0180*/  IADD3 R21, P0, PT, R8, R10, RZ ;  /* 0x0000000a08157210 */ /* 0x000fca0007f1e0ff */
[----:B------:R-:W-:Y:S01]  /*0190*/  IMAD.X R20, RZ, RZ, RZ, P0 ;  /* 0x000000ffff147224 */ /* 0x000fe200000e06ff */
[----:B0-----:R-:W-:-:S04]  /*01a0*/  LEA R14, P1, R21, UR4, 0x3 ;  /* 0x00000004150e7c11 */ /* 0x001fc8000f8218ff */
[----:B------:R-:W-:-:S06]  /*01b0*/  LEA.HI.X R15, R21, UR5, R20, 0x3, P1 ;  /* 0x00000005150f7c11 */ /* 0x000fcc00088f1c14 */
[----:B------:R-:W5:Y:S01]  /*01c0*/  LDG.E.64 R14, desc[UR10][R14.64] ;  /* 0x0000000a0e0e7981 */ /* 0x000f62000c1e1b00 */
[----:B------:R-:W-:Y:S01]  /*01d0*/  IADD3 R21, P0, PT, R21, UR6, RZ ;  /* 0x0000000615157c10 */ /* 0x000fe2000ff1e0ff */
[----:B------:R-:W-:-:S03]  /*01e0*/  VIADD R6, R10, 0x100 ;  /* 0x000001000a067836 */ /* 0x000fc60000000000 */
[----:B------:R-:W-:-:S09]  /*01f0*/  IADD3.X R20, PT, PT, R20, UR7, RZ, P0, !PT ;  /* 0x0000000714147c10 */ /* 0x000fd200087fe4ff */
.L_x_119:
[----:B------:R-:W-:Y:S05]  /*0200*/  BSYNC.RECONVERGENT B1 ;  /* 0x0000000000017941 */ /* 0x000fea0003800200 */
.L_x_118:
[----:B------:R-:W-:Y:S01]  /*0210*/  ISETP.GE.AND P0, PT, R6, R9, PT ;  /* 0x000000090600720c */ /* 0x000fe20003f06270 */
[----:B------:R-:W-:-:S12]  /*0220*/  BSSY.RECONVERGENT B1, `(.L_x_120) ;  /* 0x00000af000017945 */ /* 0x000fd80003800200 */
[----:B------:R-:W-:Y:S05]  /*0230*/  @P0 BRA `(.L_x_121) ;  /* 0x0000000800b40947 */ /* 0x000fea0003800000 */
[----:B------:R-:W-:Y:S01]  /*0240*/  LOP3.LUT R2, RZ, R6, RZ, 0x33, !PT ;  /* 0x00000006ff027212 */ /* 0x000fe200078e33ff */
[----:B------:R-:W-:Y:S03]  /*0250*/  BSSY.RECONVERGENT B2, `(.L_x_122) ;  /* 0x0000034000027945 */ /* 0x000fe60003800200 */
[----:B------:R-:W-:-:S04]  /*0260*/  IADD3 R25, PT, PT, -R8, R25, R2 ;  /* 0x0000001908197210 */ /* 0x000fc80007ffe102 */
[----:B------:R-:W-:-:S04]  /*0270*/  LOP3.LUT R2, R25, 0x300, RZ, 0xc0, !PT ;  /* 0x0000030019027812 */ /* 0x000fc800078ec0ff */
[----:B------:R-:W-:-:S13]  /*0280*/  ISETP.NE.AND P0, PT, R2, 0x300, PT ;  /* 0x000003000200780c */ /* 0x000fda0003f05270 */
[----:B------:R-:W-:Y:S05]  /*0290*/  @!P0 BRA `(.L_x_123) ;  /* 0x0000000000bc8947 */ /* 0x000fea0003800000 */
[----:B------:R-:W0:Y:S01]  /*02a0*/  LDCU.128 UR4, c[0x0][0x380] ;  /* 0x00007000ff0477ac */ /* 0x000e220008000c00 */
[----:B------:R-:W-:Y:S02]  /*02b0*/  IADD3 R12, P0, PT, R8, R6, RZ ;  /* 0x00000006080c7210 */ /* 0x000fe40007f1e0ff */
[----:B------:R-:W-:-:S03]  /*02c0*/  LEA.HI R2, R25, 0x1, RZ, 0x18 ;  /* 0x0000000119027811 */ /* 0x000fc600078fc0ff */
[----:B------:R-:W-:Y:S01]  /*02d0*/  IMAD.X R3, RZ, RZ, RZ, P0 ;  /* 0x000000ffff037224 */ /* 0x000fe200000e06ff */
[----:B------:R-:W-:-:S05]  /*02e0*/  LOP3.LUT R2, R2, 0x3, RZ, 0xc0, !PT ;  /* 0x0000000302027812 */ /* 0x000fca00078ec0ff */
[----:B------:R-:W-:Y:S01]  /*02f0*/  IMAD.MOV R7, RZ, RZ, -R2 ;  /* 0x000000ffff077224 */ /* 0x000fe200078e0a02 */
[C---:B0-----:R-:W-:Y:S02]  /*0300*/  IADD3 R13, P1, PT, R12.reuse, UR6, RZ ;  /* 0x000000060c0d7c10 */ /* 0x041fe4000ff3e0ff */
[C---:B------:R-:W-:Y:S02]  /*0310*/  LEA R11, P2, R12.reuse, UR4, 0x3 ;  /* 0x000000040c0b7c11 */ /* 0x040fe4000f8418ff */
[----:B------:R-:W-:Y:S02]  /*0320*/  IADD3.X R16, PT, PT, R3, UR7, RZ, P1, !PT ;  /* 0x0000000703107c10 */ /* 0x000fe40008ffe4ff */
[----:B------:R-:W-:-:S09]  /*0330*/  LEA.HI.X R12, R12, UR5, R3, 0x3, P2 ;  /* 0x000000050c0c7c11 */ /* 0x000fd200090f1c03 */
.L_x_126:
[----:B------:R-:W-:Y:S02]  /*0340*/  IMAD.MOV.U32 R2, RZ, RZ, R11 ;  /* 0x000000ffff027224 */ /* 0x000fe400078e000b */
[----:B------:R-:W-:-:S06]  /*0350*/  IMAD.MOV.U32 R3, RZ, RZ, R12 ;  /* 0x000000ffff037224 */ /* 0x000fcc00078e000c */
[----:B------:R-:W2:Y:S01]  /*0360*/  LDG.E.64 R2, desc[UR10][R2.64] ;  /* 0x0000000a02027981 */ /* 0x000ea2000c1e1b00 */
[----:B------:R-:W-:Y:S01]  /*0370*/  VIADD R7, R7, 0x1 ;  /* 0x0000000107077836 */ /* 0x000fe20000000000 */
[----:B------:R-:W-:Y:S01]  /*0380*/  BSSY.RECONVERGENT B3, `(.L_x_124) ;  /* 0x000001b000037945 */ /* 0x000fe20003800200 */
[----:B------:R-:W-:Y:S01]  /*0390*/  IMAD.MOV.U32 R18, RZ, RZ, R21 ;  /* 0x000000ffff127224 */ /* 0x000fe200078e0015 */
[----:B------:R-:W-:Y:S01]  /*03a0*/  IADD3 R11, P3, PT, R11, 0x800, RZ ;  /* 0x000008000b0b7810 */ /* 0x000fe20007f7e0ff */
[----:B------:R-:W-:Y:S01]  /*03b0*/  IMAD.MOV.U32 R17, RZ, RZ, R20 ;  /* 0x000000ffff117224 */ /* 0x000fe200078e0014 */
[----:B------:R-:W-:Y:S01]  /*03c0*/  ISETP.NE.AND P2, PT, R7, RZ, PT ;  /* 0x000000ff0700720c */ /* 0x000fe20003f45270 */
[----:B-----5:R-:W-:Y:S02]  /*03d0*/  IMAD.MOV.U32 R4, RZ, RZ, R14 ;  /* 0x000000ffff047224 */ /* 0x020fe400078e000e */
[----:B------:R-:W-:Y:S02]  /*03e0*/  IMAD.MOV.U32 R5, RZ, RZ, R15 ;  /* 0x000000ffff057224 */ /* 0x000fe400078e000f */
[----:B------:R-:W-:-:S02]  /*03f0*/  IMAD.MOV.U32 R21, RZ, RZ, R13 ;  /* 0x000000ffff157224 */ /* 0x000fc400078e000d */
[----:B------:R-:W-:Y:S01]  /*0400*/  IMAD.MOV.U32 R20, RZ, RZ, R16 ;  /* 0x000000ffff147224 */ /* 0x000fe200078e0010 */
[----:B--2---:R-:W-:Y:S01]  /*0410*/  DSETP.GEU.AND P0, PT, R14, R2, PT ;  /* 0x000000020e00722a */ /* 0x004fe20003f0e000 */
[----:B------:R-:W-:Y:S02]  /*0420*/  IMAD.MOV.U32 R14, RZ, RZ, R2 ;  /* 0x000000ffff0e7224 */ /* 0x000fe400078e0002 */
[----:B------:R-:W-:-:S11]  /*0430*/  IMAD.MOV.U32 R15, RZ, RZ, R3 ;  /* 0x000000ffff0f7224 */ /* 0x000fd600078e0003 */
        /* <DEDUP_REMOVED lines=15> */
.L_x_125:
[----:B------:R-:W-:Y:S05]  /*0530*/  BSYNC.RECONVERGENT B3 ;  /* 0x0000000000037941 */ /* 0x000fea0003800200 */
.L_x_124:
[----:B------:R-:W-:Y:S01]  /*0540*/  IADD3 R13, P0, PT, R13, 0x100, RZ ;  /* 0x000001000d0d7810 */ /* 0x000fe20007f1e0ff */
[----:B------:R-:W-:Y:S02]  /*0550*/  VIADD R6, R6, 0x100 ;  /* 0x0000010006067836 */ /* 0x000fe40000000000 */
[----:B------:R-:W-:Y:S02]  /*0560*/  IMAD.X R12, RZ, RZ, R12, P3 ;  /* 0x000000ffff0c7224 */ /* 0x000fe400018e060c */
[----:B------:R-:W-:Y:S01]  /*0570*/  IMAD.X R16, RZ, RZ, R16, P0 ;  /* 0x000000ffff107224 */ /* 0x000fe200000e0610 */
[----:B------:R-:W-:Y:S07]  /*0580*/  @P2 BRA `(.L_x_126) ;  /* 0xfffffffc006c2947 */ /* 0x000fee000383ffff */
.L_x_123:
[----:B------:R-:W-:Y:S05]  /*0590*/  BSYNC.RECONVERGENT B2 ;  /* 0x0000000000027941 */ /* 0x000fea0003800200 */
.L_x_122:
[----:B------:R-:W-:-:S13]  /*05a0*/  ISETP.GE.U32.AND P0, PT, R25, 0x300, PT ;  /* 0x000003001900780c */ /* 0x000fda0003f06070 */
[----:B------:R-:W-:Y:S05]  /*05b0*/  @!P0 BRA `(.L_x_121) ;  /* 0x0000000400d48947 */ /* 0x000fea0003800000 */
[----:B------:R-:W0:Y:S01]  /*05c0*/  LDC.64 R4, c[0x0][0x380] ;  /* 0x0000e000ff047b82 */ /* 0x000e220000000a00 */
[----:B------:R-:W-:-:S07]  /*05d0*/  VIADD R11, R6, 0x200 ;  /* 0x00000200060b7836 */ /* 0x000fce0000000000 */
[----:B------:R-:W1:Y:S02]  /*05e0*/  LDC.64 R2, c[0x0][0x388] ;  /* 0x0000e200ff027b82 */ /* 0x000e640000000a00 */
.L_x_135:
[----:B------:R-:W-:-:S05]  /*05f0*/  VIADD R7, R11, 0xfffffe00 ;  /* 0xfffffe000b077836 */ /* 0x000fca0000000000 */
[----:B------:R-:W-:-:S04]  /*0600*/  IADD3 R13, P0, PT, R8, R7, RZ ;  /* 0x00000007080d7210 */ /* 0x000fc80007f1e0ff */
[----:B------:R-:W-:Y:S02]  /*0610*/  LEA.HI.X.SX32 R12, R7, RZ, 0x1, P0 ;  /* 0x000000ff070c7211 */ /* 0x000fe400000f0eff */
[----:B0-----:R-:W-:-:S04]  /*0620*/  LEA R16, P0, R13, R4, 0x3 ;  /* 0x000000040d107211 */ /* 0x001fc800078018ff */
[----:B------:R-:W-:-:S05]  /*0630*/  LEA.HI.X R17, R13, R5, R12, 0x3, P0 ;  /* 0x000000050d117211 */ /* 0x000fca00000f1c0c */
[----:B------:R-:W2:Y:S04]  /*0640*/  LDG.E.64 R18, desc[UR10][R16.64] ;  /* 0x0000000a10127981 */ /* 0x000ea8000c1e1b00 */
[----:B-----5:R0:W5:Y:S01]  /*0650*/  LDG.E.64 R6, desc[UR10][R16.64+0x800] ;  /* 0x0008000a10067981 */ /* 0x020162000c1e1b00 */
[----:B-1----:R-:W-:Y:S01]  /*0660*/  IADD3 R24, P1, PT, R13, R2, RZ ;  /* 0x000000020d187210 */ /* 0x002fe20007f3e0ff */
[----:B------:R-:W-:Y:S04]  /*0670*/  BSSY.RECONVERGENT B2, `(.L_x_127) ;  /* 0x0000016000027945 */ /* 0x000fe80003800200 */
[----:B------:R-:W-:-:S02]  /*0680*/  IMAD.X R25, R12, 0x1, R3, P1 ;  /* 0x000000010c197824 */ /* 0x000fc400008e0603 */
[----:B------:R-:W-:Y:S02]  /*0690*/  IMAD.MOV.U32 R23, RZ, RZ, R24 ;  /* 0x000000ffff177224 */ /* 0x000fe400078e0018 */
[----:B------:R-:W-:Y:S01]  /*06a0*/  IMAD.MOV.U32 R22, RZ, RZ, R25 ;  /* 0x000000ffff167224 */ /* 0x000fe200078e0019 */
[----:B--2---:R-:W-:Y:S01]  /*06b0*/  DSETP.GEU.AND P0, PT, R14, R18, PT ;  /* 0x000000120e00722a */ /* 0x004fe20003f0e000 */
[----:B------:R-:W-:Y:S02]  /*06c0*/  IMAD.MOV.U32 R12, RZ, RZ, R18 ;  /* 0x000000ffff0c7224 */ /* 0x000fe400078e0012 */
[----:B------:R-:W-:-:S11]  /*06d0*/  IMAD.MOV.U32 R13, RZ, RZ, R19 ;  /* 0x000000ffff0d7224 */ /* 0x000fd600078e0013 */
        /* <DEDUP_REMOVED lines=15> */
.L_x_128:
[----:B------:R-:W-:Y:S05]  /*07d0*/  BSYNC.RECONVERGENT B2 ;  /* 0x0000000000027941 */ /* 0x000fea0003800200 */
.L_x_127:
[----:B------:R0:W5:Y:S04]  /*07e0*/  LDG.E.64 R14, desc[UR10][R16.64+0x1000] ;  /* 0x0010000a100e7981 */ /* 0x000168000c1e1b00 */
[----:B------:R0:W5:Y:S02]  /*07f0*/  LDG.E.64 R18, desc[UR10][R16.64+0x1800] ;  /* 0x0018000a10127981 */ /* 0x000164000c1e1b00 */
[----:B-----5:R-:W-:Y:S01]  /*0800*/  DSETP.GEU.AND P0, PT, R12, R6, PT ;  /* 0x000000060c00722a */ /* 0x020fe20003f0e000 */
[----:B------:R-:W-:Y:S01]  /*0810*/  VIADD R21, R11, 0xffffff00 ;  /* 0xffffff000b157836 */ /* 0x000fe20000000000 */
[----:B------:R-:W-:Y:S04]  /*0820*/  BSSY.RECONVERGENT B2, `(.L_x_129) ;  /* 0x0000017000027945 */ /* 0x000fe80003800200 */
[----:B------:R-:W-:-:S02]  /*0830*/  SHF.R.S32.HI R20, RZ, 0x1f, R21 ;  /* 0x0000001fff147819 */ /* 0x000fc40000011415 */
[----:B------:R-:W-:Y:S01]  /*0840*/  IADD3 R26, P1, P2, R21, R2, R8 ;  /* 0x00000002151a7210 */ /* 0x000fe20007a3e008 */
[----:B------:R-:W-:-:S03]  /*0850*/  IMAD.MOV.U32 R21, RZ, RZ, R7 ;  /* 0x000000ffff157224 */ /* 0x000fc600078e0007 */
[----:B------:R-:W-:Y:S01]  /*0860*/  IADD3.X R27, PT, PT, R20, R3, RZ, P1, P2 ;  /* 0x00000003141b7210 */ /* 0x000fe20000fe44ff */
[----:B------:R-:W-:Y:S02]  /*0870*/  IMAD.MOV.U32 R24, RZ, RZ, R26 ;  /* 0x000000ffff187224 */ /* 0x000fe400078e001a */
[----:B------:R-:W-:Y:S02]  /*0880*/  IMAD.MOV.U32 R20, RZ, RZ, R6 ;  /* 0x000000ffff147224 */ /* 0x000fe400078e0006 */
[----:B------:R-:W-:Y:S01]  /*0890*/  IMAD.MOV.U32 R25, RZ, RZ, R27 ;  /* 0x000000ffff197224 */ /* 0x000fe200078e001b */
[----:B0-----:R-:W-:Y:S06]  /*08a0*/  @!P0 BRA `(.L_x_130) ;  /* 0x0000000000388947 */ /* 0x001fec0003800000 */
        /* <DEDUP_REMOVED lines=14> */
.L_x_130:
[----:B------:R-:W-:Y:S05]  /*0990*/  BSYNC.RECONVERGENT B2 ;  /* 0x0000000000027941 */ /* 0x000fea0003800200 */
.L_x_129:
[----:B------:R-:W-:Y:S01]  /*09a0*/  DSETP.GEU.AND P0, PT, R20, R14, PT ;  /* 0x0000000e1400722a */ /* 0x000fe20003f0e000 */
[----:B------:R-:W-:Y:S01]  /*09b0*/  SHF.R.S32.HI R6, RZ, 0x1f, R11 ;  /* 0x0000001fff067819 */ /* 0x000fe2000001140b */
[----:B------:R-:W-:Y:S01]  /*09c0*/  BSSY.RECONVERGENT B2, `(.L_x_131) ;  /* 0x0000017000027945 */ /* 0x000fe20003800200 */
[C---:B------:R-:W-:Y:S01]  /*09d0*/  IADD3 R23, P1, P2, R11.reuse, R2, R8 ;  /* 0x000000020b177210 */ /* 0x040fe20007a3e008 */
[----:B------:R-:W-:Y:S02]  /*09e0*/  VIADD R17, R11, 0x100 ;  /* 0x000001000b117836 */ /* 0x000fe40000000000 */
[----:B------:R-:W-:Y:S01]  /*09f0*/  IMAD.MOV.U32 R7, RZ, RZ, R15 ;  /* 0x000000ffff077224 */ /* 0x000fe200078e000f */
[----:B------:R-:W-:Y:S01]  /*0a00*/  IADD3.X R16, PT, PT, R6, R3, RZ, P1, P2 ;  /* 0x0000000306107210 */ /* 0x000fe20000fe44ff */
[----:B------:R-:W-:Y:S02]  /*0a10*/  IMAD.MOV.U32 R12, RZ, RZ, R23 ;  /* 0x000000ffff0c7224 */ /* 0x000fe400078e0017 */
[----:B------:R-:W-:-:S02]  /*0a20*/  IMAD.MOV.U32 R6, RZ, RZ, R14 ;  /* 0x000000ffff067224 */ /* 0x000fc400078e000e */
[----:B------:R-:W-:Y:S02]  /*0a30*/  IMAD.MOV.U32 R13, RZ, RZ, R16 ;  /* 0x000000ffff0d7224 */ /* 0x000fe400078e0010 */
        /* <DEDUP_REMOVED lines=15> */
.L_x_132:
[----:B------:R-:W-:Y:S05]  /*0b30*/  BSYNC.RECONVERGENT B2 ;  /* 0x0000000000027941 */ /* 0x000fea0003800200 */
.L_x_131:
[----:B------:R-:W-:Y:S01]  /*0b40*/  DSETP.GEU.AND P0, PT, R6, R18, PT ;  /* 0x000000120600722a */ /* 0x000fe20003f0e000 */
[----:B------:R-:W-:Y:S01]  /*0b50*/  SHF.R.S32.HI R14, RZ, 0x1f, R17 ;  /* 0x0000001fff0e7819 */ /* 0x000fe20000011411 */
[----:B------:R-:W-:Y:S01]  /*0b60*/  BSSY.RECONVERGENT B2, `(.L_x_133) ;  /* 0x0000016000027945 */ /* 0x000fe20003800200 */
[----:B------:R-:W-:Y:S01]  /*0b70*/  IADD3 R17, P1, P2, R17, R2, R8 ;  /* 0x0000000211117210 */ /* 0x000fe20007a3e008 */
[----:B------:R-:W-:-:S03]  /*0b80*/  IMAD.MOV.U32 R15, RZ, RZ, R19 ;  /* 0x000000ffff0f7224 */ /* 0x000fc600078e0013 */
[----:B------:R-:W-:Y:S01]  /*0b90*/  IADD3.X R16, PT, PT, R14, R3, RZ, P1, P2 ;  /* 0x000000030e107210 */ /* 0x000fe20000fe44ff */
[----:B------:R-:W-:Y:S02]  /*0ba0*/  IMAD.MOV.U32 R21, RZ, RZ, R17 ;  /* 0x000000ffff157224 */ /* 0x000fe400078e0011 */
[----:B------:R-:W-:Y:S02]  /*0bb0*/  IMAD.MOV.U32 R14, RZ, RZ, R18 ;  /* 0x000000ffff0e7224 */ /* 0x000fe400078e0012 */
        /* <DEDUP_REMOVED lines=16> */
.L_x_134:
[----:B------:R-:W-:Y:S05]  /*0cc0*/  BSYNC.RECONVERGENT B2 ;  /* 0x0000000000027941 */ /* 0x000fea0003800200 */
.L_x_133:
[C---:B------:R-:W-:Y:S02]  /*0cd0*/  VIADD R6, R11.reuse, 0x200 ;  /* 0x000002000b067836 */ /* 0x040fe40000000000 */
[----:B------:R-:W-:-:S03]  /*0ce0*/  VIADD R11, R11, 0x400 ;  /* 0x000004000b0b7836 */ /* 0x000fc60000000000 */
[----:B------:R-:W-:-:S13]  /*0cf0*/  ISETP.GE.AND P0, PT, R6, R9, PT ;  /* 0x000000090600720c */ /* 0x000fda0003f06270 */
[----:B------:R-:W-:Y:S05]  /*0d00*/  @!P0 BRA `(.L_x_135) ;  /* 0xfffffff800388947 */ /* 0x000fea000383ffff */
.L_x_121:
[----:B------:R-:W-:Y:S05]  /*0d10*/  BSYNC.RECONVERGENT B1 ;  /* 0x0000000000017941 */ /* 0x000fea0003800200 */
.L_x_120:
[----:B------:R-:W-:-:S13]  /*0d20*/  ISETP.GE.AND P0, PT, R9, 0x100, PT ;  /* 0x000001000900780c */ /* 0x000fda0003f06270 */
[----:B------:R-:W-:Y:S05]  /*0d30*/  @!P0 BRA `(.L_x_136) ;  /* 0x0000001400508947 */ /* 0x000fea0003800000 */
[----:B------:R-:W0:Y:S01]  /*0d40*/  S2R R11, SR_LANEID ;  /* 0x00000000000b7919 */ /* 0x000e220000000000 */
[----:B------:R-:W-:Y:S01]  /*0d50*/  BSSY.RECONVERGENT B1, `(.L_x_137) ;  /* 0x000001f000017945 */ /* 0x000fe20003800200 */
[----:B------:R-:W-:Y:S01]  /*0d60*/  IMAD.MOV.U32 R12, RZ, RZ, R21 ;  /* 0x000000ffff0c7224 */ /* 0x000fe200078e0015 */
[----:B-----5:R1:W2:Y:S01]  /*0d70*/  SHFL.DOWN PT, R4, R14, 0x1, 0x1f ;  /* 0x08201f000e047f89 */ /* 0x0202a200000e0000 */
        /* <DEDUP_REMOVED lines=9> */
[----:B------:R-:W-:Y:S01]  /*0e10*/  IMAD.MOV.U32 R12, RZ, RZ, R6 ;  /* 0x000000ffff0c7224 */ /* 0x000fe200078e0006 */
[----:B------:R-:W-:Y:S01]  /*0e20*/  MOV R13, R7 ;  /* 0x00000007000d7202 */ /* 0x000fe20000000f00 */
[----:B------:R-:W-:Y:S02]  /*0e30*/  IMAD.MOV.U32 R2, RZ, RZ, R4 ;  /* 0x000000ffff027224 */ /* 0x000fe400078e0004 */
[----:B------:R-:W-:-:S09]  /*0e40*/  IMAD.MOV.U32 R3, RZ, RZ, R5 ;  /* 0x000000ffff037224 */ /* 0x000fd200078e0005 */
        /* <DEDUP_REMOVED lines=15> */
.L_x_138:
[----:B------:R-:W-:Y:S05]  /*0f40*/  BSYNC.RECONVERGENT B1 ;  /* 0x0000000000017941 */ /* 0x000fea0003800200 */
.L_x_137:
        /* <DEDUP_REMOVED lines=31> */
.L_x_140:
[----:B------:R-:W-:Y:S05]  /*1140*/  BSYNC.RECONVERGENT B1 ;  /* 0x0000000000017941 */ /* 0x000fea0003800200 */
.L_x_139:
[----:B------:R-:W-:Y:S01]  /*1150*/  ISETP.GT.AND P0, PT, R11, 0x1b, PT ;  /* 0x0000001b0b00780c */ /* 0x000fe20003f04270 */
[----:B-1----:R1:W1:Y:S01]  /*1160*/  SHFL.DOWN PT, R6, R4, 0x4, 0x1f ;  /* 0x08801f0004067f89 */ /* 0x00226200000e0000 */
[----:B------:R-:W-:Y:S01]  /*1170*/  BSSY.RECONVERGENT B1, `(.L_x_141) ;  /* 0x000001d000017945 */ /* 0x000fe20003800200 */
[----:B----4-:R-:W-:Y:S02]  /*1180*/  IMAD.MOV.U32 R14, RZ, RZ, R8 ;  /* 0x000000ffff0e7224 */ /* 0x010fe400078e0008 */
[----:B--2---:R2:W4:Y:S01]  /*1190*/  SHFL.DOWN PT, R7, R5, 0x4, 0x1f ;  /* 0x08801f0005077f89 */ /* 0x00452200000e0000 */
[----:B---3--:R-:W-:Y:S02]  /*11a0*/  IMAD.MOV.U32 R15, RZ, RZ, R9 ;  /* 0x000000ffff0f7224 */ /* 0x008fe400078e0009 */
[----:B0-----:R-:W-:Y:S01]  /*11b0*/  IMAD.MOV.U32 R2, RZ, RZ, R4 ;  /* 0x000000ffff027224 */ /* 0x001fe200078e0004 */
[----:B------:R2:W0:Y:S01]  /*11c0*/  SHFL.DOWN PT, R13, R8, 0x4, 0x1f ;  /* 0x08801f00080d7f89 */ /* 0x00042200000e0000 */
[----:B------:R-:W-:-:S03]  /*11d0*/  IMAD.MOV.U32 R3, RZ, RZ, R5 ;  /* 0x000000ffff037224 */ /* 0x000fc600078e0005 */
[----:B------:R2:W3:Y:S01]  /*11e0*/  SHFL.DOWN PT, R12, R9, 0x4, 0x1f ;  /* 0x08801f00090c7f89 */ /* 0x0004e200000e0000 */
[----:B------:R-:W-:Y:S05]  /*11f0*/  @P0 BRA `(.L_x_142) ;  /* 0x0000000000500947 */ /* 0x000fea0003800000 */
[----:B-1--4-:R-:W-:Y:S01]  /*1200*/  DSETP.GEU.AND P0, PT, R4, R6, PT ;  /* 0x000000060400722a */ /* 0x012fe20003f0e000 */
[----:B0-----:R-:W-:Y:S02]  /*1210*/  IMAD.MOV.U32 R14, RZ, RZ, R13 ;  /* 0x000000ffff0e7224 */ /* 0x001fe400078e000d */
        /* <DEDUP_REMOVED lines=18> */
.L_x_142:
[----:B------:R-:W-:Y:S05]  /*1340*/  BSYNC.RECONVERGENT B1 ;  /* 0x0000000000017941 */ /* 0x000fea0003800200 */
.L_x_141:
[----:B------:R-:W-:Y:S01]  /*1350*/  ISETP.GT.AND P0, PT, R11, 0x17, PT ;  /* 0x000000170b00780c */ /* 0x000fe20003f04270 */
[----:B-1----:R1:W1:Y:S01]  /*1360*/  SHFL.DOWN PT, R4, R2, 0x8, 0x1f ;  /* 0x09001f0002047f89 */ /* 0x00226200000e0000 */
[----:B------:R-:W-:Y:S01]  /*1370*/  BSSY.RECONVERGENT B1, `(.L_x_143) ;  /* 0x000001d000017945 */ /* 0x000fe20003800200 */
[----:B---3--:R-:W-:Y:S02]  /*1380*/  IMAD.MOV.U32 R12, RZ, RZ, R14 ;  /* 0x000000ffff0c7224 */ /* 0x008fe400078e000e */
[----:B--2---:R2:W3:Y:S01]  /*1390*/  SHFL.DOWN PT, R5, R3, 0x8, 0x1f ;  /* 0x09001f0003057f89 */ /* 0x0044e200000e0000 */
[----:B0-----:R-:W-:Y:S02]  /*13a0*/  IMAD.MOV.U32 R13, RZ, RZ, R15 ;  /* 0x000000ffff0d7224 */ /* 0x001fe400078e000f */
[----:B------:R-:W-:Y:S01]  /*13b0*/  IMAD.MOV.U32 R8, RZ, RZ, R2 ;  /* 0x000000ffff087224 */ /* 0x000fe200078e0002 */
[----:B----4-:R2:W0:Y:S01]  /*13c0*/  SHFL.DOWN PT, R7, R14, 0x8, 0x1f ;  /* 0x09001f000e077f89 */ /* 0x01042200000e0000 */
[----:B------:R-:W-:-:S03]  /*13d0*/  IMAD.MOV.U32 R9, RZ, RZ, R3 ;  /* 0x000000ffff097224 */ /* 0x000fc600078e0003 */
[----:B------:R2:W4:Y:S01]  /*13e0*/  SHFL.DOWN PT, R6, R15, 0x8, 0x1f ;  /* 0x09001f000f067f89 */ /* 0x00052200000e0000 */
[----:B------:R-:W-:Y:S05]  /*13f0*/  @P0 BRA `(.L_x_144) ;  /* 0x0000000000500947 */ /* 0x000fea0003800000 */
[----:B-1-3--:R-:W-:Y:S01]  /*1400*/  DSETP.GEU.AND P0, PT, R2, R4, PT ;  /* 0x000000040200722a */ /* 0x00afe20003f0e000 */
        /* <DEDUP_REMOVED lines=19> */
.L_x_144:
[----:B------:R-:W-:Y:S05]  /*1540*/  BSYNC.RECONVERGENT B1 ;  /* 0x0000000000017941 */ /* 0x000fea0003800200 */
.L_x_143:
[----:B------:R-:W-:Y:S01]  /*1550*/  ISETP.GT.AND P0, PT, R11, 0xf, PT ;  /* 0x0000000f0b00780c */ /* 0x000fe20003f04270 */
[----:B-1----:R1:W1:Y:S01]  /*1560*/  SHFL.DOWN PT, R2, R8, 0x10, 0x1f ;  /* 0x0a001f0008027f89 */ /* 0x00226200000e0000 */
[----:B------:R-:W-:Y:S01]  /*1570*/  BSSY.RECONVERGENT B1, `(.L_x_145) ;  /* 0x000001d000017945 */ /* 0x000fe20003800200 */
[----:B------:R-:W-:Y:S02]  /*1580*/  IMAD.MOV.U32 R4, RZ, RZ, R12 ;  /* 0x000000ffff047224 */ /* 0x000fe400078e000c */
[----:B--2---:R2:W1:Y:S01]  /*1590*/  SHFL.DOWN PT, R3, R9, 0x10, 0x1f ;  /* 0x0a001f0009037f89 */ /* 0x00446200000e0000 */
[----:B---3--:R-:W-:Y:S02]  /*15a0*/  IMAD.MOV.U32 R5, RZ, RZ, R13 ;  /* 0x000000ffff057224 */ /* 0x008fe400078e000d */
[----:B----4-:R-:W-:Y:S01]  /*15b0*/  IMAD.MOV.U32 R6, RZ, RZ, R8 ;  /* 0x000000ffff067224 */ /* 0x010fe200078e0008 */
[----:B------:R2:W3:Y:S01]  /*15c0*/  SHFL.DOWN PT, R15, R12, 0x10, 0x1f ;  /* 0x0a001f000c0f7f89 */ /* 0x0004e200000e0000 */
[----:B0-----:R-:W-:-:S03]  /*15d0*/  IMAD.MOV.U32 R7, RZ, RZ, R9 ;  /* 0x000000ffff077224 */ /* 0x001fc600078e0009 */
[----:B------:R2:W0:Y:S01]  /*15e0*/  SHFL.DOWN PT, R14, R13, 0x10, 0x1f ;  /* 0x0a001f000d0e7f89 */ /* 0x00042200000e0000 */
[----:B------:R-:W-:Y:S05]  /*15f0*/  @P0 BRA `(.L_x_146) ;  /* 0x0000000000500947 */ /* 0x000fea0003800000 */
[----:B-1----:R-:W-:Y:S01]  /*1600*/  DSETP.GEU.AND P0, PT, R8, R2, PT ;  /* 0x000000020800722a */ /* 0x002fe20003f0e000 */
[----:B---3--:R-:W-:Y:S02]  /*1610*/  IMAD.MOV.U32 R4, RZ, RZ, R15 ;  /* 0x000000ffff047224 */ /* 0x008fe400078e000f */
[----:B0-----:R-:W-:Y:S02]  /*1620*/  IMAD.MOV.U32 R5, RZ, RZ, R14 ;  /* 0x000000ffff057224 */ /* 0x001fe400078e000e */
        /* <DEDUP_REMOVED lines=17> */
.L_x_146:
[----:B------:R-:W-:Y:S05]  /*1740*/  BSYNC.RECONVERGENT B1 ;  /* 0x0000000000017941 */ /* 0x000fea0003800200 */
.L_x_145:
[----:B------:R-:W-:Y:S01]  /*1750*/  ISETP.NE.AND P0, PT, R11, RZ, PT ;  /* 0x000000ff0b00720c */ /* 0x000fe20003f05270 */
[----:B------:R-:W-:-:S12]  /*1760*/  BSSY.RECONVERGENT B1, `(.L_x_147) ;  /* 0x000000a000017945 */ /* 0x000fd80003800200 */
[----:B------:R-:W-:Y:S05]  /*1770*/  @P0 BRA `(.L_x_148) ;  /* 0x0000000000200947 */ /* 0x000fea0003800000 */
[----:B-1----:R-:W1:Y:S01]  /*1780*/  S2R R8, SR_CgaCtaId ;  /* 0x0000000000087919 */ /* 0x002e620000008800 */
[----:B------:R-:W-:Y:S02]  /*1790*/  MOV R3, 0x400 ;  /* 0x0000040000037802 */ /* 0x000fe40000000f00 */
[----:B------:R-:W-:-:S04]  /*17a0*/  SHF.R.U32.HI R2, RZ, 0x1, R10 ;  /* 0x00000001ff027819 */ /* 0x000fc8000001160a */
[----:B------:R-:W-:Y:S02]  /*17b0*/  LOP3.LUT R2, R2, 0x1f0, RZ, 0xc0, !PT ;  /* 0x000001f002027812 */ /* 0x000fe400078ec0ff */
[----:B-1----:R-:W-:-:S05]  /*17c0*/  LEA R3, R8, R3, 0x18 ;  /* 0x0000000308037211 */ /* 0x002fca00078ec0ff */
[----:B------:R-:W-:-:S05]  /*17d0*/  IMAD.IADD R3, R2, 0x1, R3 ;  /* 0x0000000102037824 */ /* 0x000fca00078e0203 */
[----:B------:R4:W-:Y:S04]  /*17e0*/  STS.64 [R3+0x10], R4 ;  /* 0x0000100403007388 */ /* 0x0009e80000000a00 */
[----:B------:R4:W-:Y:S02]  /*17f0*/  STS.64 [R3+0x8], R6 ;  /* 0x0000080603007388 */ /* 0x0009e40000000a00 */
.L_x_148:
[----:B------:R-:W-:Y:S05]  /*1800*/  BSYNC.RECONVERGENT B1 ;  /* 0x0000000000017941 */ /* 0x000fea0003800200 */
.L_x_147:
[----:B------:R-:W-:Y:S01]  /*1810*/  BAR.SYNC.DEFER_BLOCKING 0x0 ;  /* 0x0000000000007b1d */ /* 0x000fe20000010000 */
[----:B------:R-:W-:-:S13]  /*1820*/  ISETP.NE.AND P1, PT, R10, RZ, PT ;  /* 0x000000ff0a00720c */ /* 0x000fda0003f25270 */
[----:B------:R-:W-:Y:S05]  /*1830*/  @P1 BRA `(.L_x_149) ;  /* 0x0000005000201947 */ /* 0x000fea0003800000 */
[----:B-1--4-:R-:W1:Y:S01]  /*1840*/  S2R R3, SR_CgaCtaId ;  /* 0x0000000000037919 */ /* 0x012e620000008800 */
[----:B------:R-:W-:Y:S01]  /*1850*/  MOV R20, 0x400 ;  /* 0x0000040000147802 */ /* 0x000fe20000000f00 */
[----:B------:R-:W-:Y:S03]  /*1860*/  BSSY.RECONVERGENT B1, `(.L_x_150) ;  /* 0x000001a000017945 */ /* 0x000fe60003800200 */
[----:B-1----:R-:W-:-:S05]  /*1870*/  LEA R20, R3, R20, 0x18 ;  /* 0x0000001403147211 */ /* 0x002fca00078ec0ff */
[----:B------:R-:W1:Y:S04]  /*1880*/  LDS.64 R16, [R20+0x18] ;  /* 0x0000180014107984 */ /* 0x000e680000000a00 */
[----:B--2---:R-:W2:Y:S04]  /*1890*/  LDS.128 R8, [R20+0x20] ;  /* 0x0000200014087984 */ /* 0x004ea80000000c00 */
[----:B------:R4:W4:Y:S04]  /*18a0*/  LDS.64 R2, [R20+0x80] ;  /* 0x0000800014027984 */ /* 0x0009280000000a00 */
[----:B0--3--:R0:W3:Y:S01]  /*18b0*/  LDS.128 R12, [R20+0x30] ;  /* 0x00003000140c7984 */ /* 0x0090e20000000c00 */
[----:B-1----:R-:W-:Y:S01]  /*18c0*/  DSETP.GEU.AND P0, PT, R6, R16, PT ;  /* 0x000000100600722a */ /* 0x002fe20003f0e000 */
[----:B------:R-:W-:-:S02]  /*18d0*/  IMAD.MOV.U32 R22, RZ, RZ, R16 ;  /* 0x000000ffff167224 */ /* 0x000fc400078e0010 */
[----:B------:R-:W-:Y:S02]  /*18e0*/  IMAD.MOV.U32 R23, RZ, RZ, R17 ;  /* 0x000000ffff177224 */ /* 0x000fe400078e0011 */
[----:B--2---:R-:W-:Y:S02]  /*18f0*/  IMAD.MOV.U32 R24, RZ, RZ, R8 ;  /* 0x000000ffff187224 */ /* 0x004fe400078e0008 */
[----:B------:R-:W-:-:S07]  /*1900*/  IMAD.MOV.U32 R25, RZ, RZ, R9 ;  /* 0x000000ffff197224 */ /* 0x000fce00078e0009 */
[----:B0--34-:R-:W-:Y:S05]  /*1910*/  @!P0 BRA `(.L_x_151) ;  /* 0x0000000000388947 */ /* 0x019fea0003800000 */
[----:B------:R-:W-:Y:S01]  /*1920*/  DSETP.GEU.AND P0, PT, R16, R6, PT ;  /* 0x000000061000722a */ /* 0x000fe20003f0e000 */
[----:B------:R-:W-:Y:S01]  /*1930*/  IMAD.MOV.U32 R22, RZ, RZ, R6 ;  /* 0x000000ffff167224 */ /* 0x000fe200078e0006 */
[----:B------:R-:W-:Y:S01]  /*1940*/  MOV R25, R5 ;  /* 0x0000000500197202 */ /* 0x000fe20000000f00 */
[----:B------:R-:W-:Y:S02]  /*1950*/  IMAD.MOV.U32 R23, RZ, RZ, R7 ;  /* 0x000000ffff177224 */ /* 0x000fe400078e0007 */
[----:B------:R-:W-:-:S09]  /*1960*/  IMAD.MOV.U32 R24, RZ, RZ, R4 ;  /* 0x000000ffff187224 */ /* 0x000fd200078e0004 */
        /* <DEDUP_REMOVED lines=9> */
.L_x_151:
[----:B------:R-:W-:Y:S05]  /*1a00*/  BSYNC.RECONVERGENT B1 ;  /* 0x0000000000017941 */ /* 0x000fea0003800200 */
.L_x_150:
        /* <DEDUP_REMOVED lines=23> */
.L_x_153:
[----:B------:R-:W-:Y:S05]  /*1b80*/  BSYNC.RECONVERGENT B1 ;  /* 0x0000000000017941 */ /* 0x000fea0003800200 */
.L_x_152:
        /* <DEDUP_REMOVED lines=21> */
.L_x_155:
[----:B------:R-:W-:Y:S05]  /*1ce0*/  BSYNC.RECONVERGENT B1 ;  /* 0x0000000000017941 */ /* 0x000fea0003800200 */
.L_x_154:
        /* <DEDUP_REMOVED lines=23> */
.L_x_157:
[----:B------:R-:W-:Y:S05]  /*1e60*/  BSYNC.RECONVERGENT B1 ;  /* 0x0000000000017941 */ /* 0x000fea0003800200 */
.L_x_156:
        /* <DEDUP_REMOVED lines=21> */
.L_x_159:
[----:B------:R-:W-:Y:S05]  /*1fc0*/  BSYNC.RECONVERGENT B1 ;  /* 0x0000000000017941 */ /* 0x000fea0003800200 */
.L_x_158:
        /* <DEDUP_REMOVED lines=21> */
.L_x_161:
[----:B------:R-:W-:Y:S05]  /*2120*/  BSYNC.RECONVERGENT B1 ;  /* 0x0000000000017941 */ /* 0x000fea0003800200 */
.L_x_160:
        /* <DEDUP_REMOVED lines=21> */
.L_x_136:
[----:B------:R-:W0:Y:S01]  /*2280*/  S2R R2, SR_LANEID ;  /* 0x0000000000027919 */ /* 0x000e220000000000 */
[----:B------:R-:W-:Y:S01]  /*2290*/  LOP3.LUT R3, R10, 0x3e0, RZ, 0xc0, !PT ;  /* 0x000003e00a037812 */ /* 0x000fe200078ec0ff */
[----:B------:R-:W-:Y:S01]  /*22a0*/  BSSY.RECONVERGENT B1, `(.L_x_162) ;  /* 0x0000024000017945 */ /* 0x000fe20003800200 */
[----:B------:R-:W-:Y:S02]  /*22b0*/  IMAD.MOV.U32 R18, RZ, RZ, R21 ;  /* 0x000000ffff127224 */ /* 0x000fe400078e0015 */
[----:B------:R-:W-:Y:S01]  /*22c0*/  LOP3.LUT R6, RZ, R3, RZ, 0x33, !PT ;  /* 0x00000003ff067212 */ /* 0x000fe200078e33ff */
[----:B------:R-:W-:Y:S02]  /*22d0*/  VIADD R4, R3, 0x20 ;  /* 0x0000002003047836 */ /* 0x000fe40000000000 */
[----:B------:R-:W-:Y:S02]  /*22e0*/  IMAD.MOV.U32 R22, RZ, RZ, R20 ;  /* 0x000000ffff167224 */ /* 0x000fe400078e0014 */
[----:B------:R-:W-:Y:S01]  /*22f0*/  IMAD.IADD R3, R9, 0x1, R6 ;  /* 0x0000000109037824 */ /* 0x000fe200078e0206 */
[----:B------:R-:W-:Y:S01]  /*2300*/  ISETP.GT.AND P0, PT, R4, R9, PT ;  /* 0x000000090400720c */ /* 0x000fe20003f04270 */
[----:B-----5:R-:W-:-:S02]  /*2310*/  IMAD.MOV.U32 R4, RZ, RZ, R14 ;  /* 0x000000ffff047224 */ /* 0x020fc400078e000e */
[----:B------:R-:W-:Y:S01]  /*2320*/  IMAD.MOV.U32 R5, RZ, RZ, R15 ;  /* 0x000000ffff057224 */ /* 0x000fe200078e000f */
[----:B------:R-:W-:-:S05]  /*2330*/  SEL R3, R3, 0x1f, P0 ;  /* 0x0000001f03037807 */ /* 0x000fca0000000000 */
[----:B------:R1:W2:Y:S04]  /*2340*/  SHFL.DOWN PT, R6, R14, 0x1, R3 ;  /* 0x082000000e067989 */ /* 0x0002a800000e0003 */
[----:B------:R1:W3:Y:S04]  /*2350*/  SHFL.DOWN PT, R7, R15, 0x1, R3 ;  /* 0x082000000f077989 */ /* 0x0002e800000e0003 */
[----:B------:R1:W4:Y:S01]  /*2360*/  SHFL.DOWN PT, R8, R21, 0x1, R3 ;  /* 0x0820000015087989 */ /* 0x00032200000e0003 */
[----:B0-----:R-:W-:-:S03]  /*2370*/  ISETP.GE.AND P0, PT, R2, R3, PT ;  /* 0x000000030200720c */ /* 0x001fc60003f06270 */
[----:B------:R1:W0:Y:S10]  /*2380*/  SHFL.DOWN PT, R11, R20, 0x1, R3 ;  /* 0x08200000140b7989 */ /* 0x00023400000e0003 */
[----:B-12---:R-:W-:Y:S05]  /*2390*/  @P0 BRA `(.L_x_163) ;  /* 0x0000000000500947 */ /* 0x006fea0003800000 */
[----:B---3--:R-:W-:Y:S01]  /*23a0*/  DSETP.GEU.AND P0, PT, R14, R6, PT ;  /* 0x000000060e00722a */ /* 0x008fe20003f0e000 */
[----:B----4-:R-:W-:Y:S02]  /*23b0*/  IMAD.MOV.U32 R18, RZ, RZ, R8 ;  /* 0x000000ffff127224 */ /* 0x010fe400078e0008 */
        /* <DEDUP_REMOVED lines=18> */
.L_x_163:
[----:B------:R-:W-:Y:S05]  /*24e0*/  BSYNC.RECONVERGENT B1 ;  /* 0x0000000000017941 */ /* 0x000fea0003800200 */
.L_x_162:
[----:B------:R-:W-:Y:S01]  /*24f0*/  IADD3 R6, PT, PT, R2, 0x2, RZ ;  /* 0x0000000202067810 */ /* 0x000fe20007ffe0ff */
[----:B------:R1:W2:Y:S01]  /*2500*/  SHFL.DOWN PT, R12, R4, 0x2, R3 ;  /* 0x08400000040c7989 */ /* 0x0002a200000e0003 */
[----:B------:R-:W-:Y:S01]  /*2510*/  BSSY.RECONVERGENT B1, `(.L_x_164) ;  /* 0x000001e000017945 */ /* 0x000fe20003800200 */
[----:B----4-:R-:W-:Y:S01]  /*2520*/  IMAD.MOV.U32 R8, RZ, RZ, R18 ;  /* 0x000000ffff087224 */ /* 0x010fe200078e0012 */
[----:B------:R-:W-:Y:S01]  /*2530*/  ISETP.GT.AND P0, PT, R6, R3, PT ;  /* 0x000000030600720c */ /* 0x000fe20003f04270 */
[----:B------:R1:W4:Y:S01]  /*2540*/  SHFL.DOWN PT, R13, R5, 0x2, R3 ;  /* 0x08400000050d7989 */ /* 0x00032200000e0003 */
[----:B------:R-:W-:Y:S02]  /*2550*/  IMAD.MOV.U32 R16, RZ, RZ, R22 ;  /* 0x000000ffff107224 */ /* 0x000fe400078e0016 */
[----:B------:R-:W-:Y:S01]  /*2560*/  IMAD.MOV.U32 R6, RZ, RZ, R4 ;  /* 0x000000ffff067224 */ /* 0x000fe200078e0004 */
[----:B0-----:R1:W0:Y:S01]  /*2570*/  SHFL.DOWN PT, R11, R18, 0x2, R3 ;  /* 0x08400000120b7989 */ /* 0x00122200000e0003 */
[----:B---3--:R-:W-:-:S03]  /*2580*/  IMAD.MOV.U32 R7, RZ, RZ, R5 ;  /* 0x000000ffff077224 */ /* 0x008fc600078e0005 */
[----:B------:R1:W3:Y:S04]  /*2590*/  SHFL.DOWN PT, R15, R22, 0x2, R3 ;  /* 0x08400000160f7989 */ /* 0x0002e800000e0003 */
[----:B------:R-:W-:Y:S05]  /*25a0*/  @P0 BRA `(.L_x_165) ;  /* 0x0000000000500947 */ /* 0x000fea0003800000 */
[----:B--2-4-:R-:W-:Y:S01]  /*25b0*/  DSETP.GEU.AND P0, PT, R4, R12, PT ;  /* 0x0000000c0400722a */ /* 0x014fe20003f0e000 */
        /* <DEDUP_REMOVED lines=19> */
.L_x_165:
[----:B------:R-:W-:Y:S05]  /*26f0*/  BSYNC.RECONVERGENT B1 ;  /* 0x0000000000017941 */ /* 0x000fea0003800200 */
.L_x_164:
[----:B-1----:R-:W-:Y:S01]  /*2700*/  VIADD R4, R2, 0x4 ;  /* 0x0000000402047836 */ /* 0x002fe20000000000 */
[----:B--2---:R1:W2:Y:S01]  /*2710*/  SHFL.DOWN PT, R12, R6, 0x4, R3 ;  /* 0x08800000060c7989 */ /* 0x0042a200000e0003 */
[----:B------:R-:W-:Y:S01]  /*2720*/  BSSY.RECONVERGENT B1, `(.L_x_166) ;  /* 0x000001e000017945 */ /* 0x000fe20003800200 */
[----:B------:R-:W-:Y:S02]  /*2730*/  IMAD.MOV.U32 R14, RZ, RZ, R8 ;  /* 0x000000ffff0e7224 */ /* 0x000fe400078e0008 */
[----:B------:R-:W-:Y:S01]  /*2740*/  ISETP.GT.AND P0, PT, R4, R3, PT ;  /* 0x000000030400720c */ /* 0x000fe20003f04270 */
[----:B----4-:R1:W4:Y:S01]  /*2750*/  SHFL.DOWN PT, R13, R7, 0x4, R3 ;  /* 0x08800000070d7989 */ /* 0x01032200000e0003 */
[----:B------:R-:W-:Y:S02]  /*2760*/  IMAD.MOV.U32 R18, RZ, RZ, R16 ;  /* 0x000000ffff127224 */ /* 0x000fe400078e0010 */
[----:B------:R-:W-:Y:S01]  /*2770*/  IMAD.MOV.U32 R4, RZ, RZ, R6 ;  /* 0x000000ffff047224 */ /* 0x000fe200078e0006 */
[----:B0-----:R1:W0:Y:S01]  /*2780*/  SHFL.DOWN PT, R11, R8, 0x4, R3 ;  /* 0x08800000080b7989 */ /* 0x00122200000e0003 */
[----:B------:R-:W-:-:S03]  /*2790*/  IMAD.MOV.U32 R5, RZ, RZ, R7 ;  /* 0x000000ffff057224 */ /* 0x000fc600078e0007 */
[----:B---3--:R1:W3:Y:S04]  /*27a0*/  SHFL.DOWN PT, R15, R16, 0x4, R3 ;  /* 0x08800000100f7989 */ /* 0x0082e800000e0003 */
        /* <DEDUP_REMOVED lines=21> */
.L_x_167:
[----:B------:R-:W-:Y:S05]  /*2900*/  BSYNC.RECONVERGENT B1 ;  /* 0x0000000000017941 */ /* 0x000fea0003800200 */
.L_x_166:
[----:B-1----:R-:W-:Y:S01]  /*2910*/  VIADD R8, R2, 0x8 ;  /* 0x0000000802087836 */ /* 0x002fe20000000000 */
[----:B------:R1:W1:Y:S01]  /*2920*/  SHFL.DOWN PT, R6, R4, 0x8, R3 ;  /* 0x0900000004067989 */ /* 0x00026200000e0003 */
[----:B------:R-:W-:Y:S01]  /*2930*/  BSSY.RECONVERGENT B1, `(.L_x_168) ;  /* 0x000001e000017945 */ /* 0x000fe20003800200 */
[----:B------:R-:W-:Y:S02]  /*2940*/  IMAD.MOV.U32 R16, RZ, RZ, R18 ;  /* 0x000000ffff107224 */ /* 0x000fe400078e0012 */
[----:B------:R-:W-:Y:S01]  /*2950*/  ISETP.GT.AND P0, PT, R8, R3, PT ;  /* 0x000000030800720c */ /* 0x000fe20003f04270 */
[----:B------:R1:W1:Y:S01]  /*2960*/  SHFL.DOWN PT, R7, R5, 0x8, R3 ;  /* 0x0900000005077989 */ /* 0x00026200000e0003 */
[----:B------:R-:W-:Y:S02]  /*2970*/  IMAD.MOV.U32 R8, RZ, RZ, R14 ;  /* 0x000000ffff087224 */ /* 0x000fe400078e000e */
[----:B--2---:R-:W-:Y:S01]  /*2980*/  IMAD.MOV.U32 R12, RZ, RZ, R4 ;  /* 0x000000ffff0c7224 */ /* 0x004fe200078e0004 */
[----:B0-----:R0:W2:Y:S01]  /*2990*/  SHFL.DOWN PT, R11, R14, 0x8, R3 ;  /* 0x090000000e0b7989 */ /* 0x0010a200000e0003 */
[----:B----4-:R-:W-:-:S03]  /*29a0*/  IMAD.MOV.U32 R13, RZ, RZ, R5 ;  /* 0x000000ffff0d7224 */ /* 0x010fc600078e0005 */
[----:B---3--:R0:W3:Y:S04]  /*29b0*/  SHFL.DOWN PT, R15, R18, 0x8, R3 ;  /* 0x09000000120f7989 */ /* 0x0080e800000e0003 */
[----:B------:R-:W-:Y:S05]  /*29c0*/  @P0 BRA `(.L_x_169) ;  /* 0x0000000000500947 */ /* 0x000fea0003800000 */
[----:B-1----:R-:W-:Y:S01]  /*29d0*/  DSETP.GEU.AND P0, PT, R4, R6, PT ;  /* 0x000000060400722a */ /* 0x002fe20003f0e000 */
[----:B--2---:R-:W-:Y:S02]  /*29e0*/  IMAD.MOV.U32 R8, RZ, RZ, R11 ;  /* 0x000000ffff087224 */ /* 0x004fe400078e000b */
        /* <DEDUP_REMOVED lines=18> */
.L_x_169:
[----:B------:R-:W-:Y:S05]  /*2b10*/  BSYNC.RECONVERGENT B1 ;  /* 0x0000000000017941 */ /* 0x000fea0003800200 */
.L_x_168:
[----:B-1----:R-:W-:Y:S01]  /*2b20*/  VIADD R4, R2, 0x10 ;  /* 0x0000001002047836 */ /* 0x002fe20000000000 */
[----:B0-----:R0:W1:Y:S01]  /*2b30*/  SHFL.DOWN PT, R14, R12, 0x10, R3 ;  /* 0x0a0000000c0e7989 */ /* 0x00106200000e0003 */
[----:B------:R-:W-:Y:S01]  /*2b40*/  BSSY.RECONVERGENT B1, `(.L_x_170) ;  /* 0x000001e000017945 */ /* 0x000fe20003800200 */
[----:B------:R-:W-:Y:S02]  /*2b50*/  IMAD.MOV.U32 R5, RZ, RZ, R16 ;  /* 0x000000ffff057224 */ /* 0x000fe400078e0010 */
[----:B------:R-:W-:Y:S01]  /*2b60*/  ISETP.GT.AND P0, PT, R4, R3, PT ;  /* 0x000000030400720c */ /* 0x000fe20003f04270 */
[----:B---3--:R0:W3:Y:S01]  /*2b70*/  SHFL.DOWN PT, R15, R13, 0x10, R3 ;  /* 0x0a0000000d0f7989 */ /* 0x0080e200000e0003 */
[----:B------:R-:W-:Y:S02]  /*2b80*/  IMAD.MOV.U32 R4, RZ, RZ, R8 ;  /* 0x000000ffff047224 */ /* 0x000fe400078e0008 */
[----:B------:R-:W-:Y:S01]  /*2b90*/  IMAD.MOV.U32 R6, RZ, RZ, R12 ;  /* 0x000000ffff067224 */ /* 0x000fe200078e000c */
[----:B--2---:R0:W2:Y:S01]  /*2ba0*/  SHFL.DOWN PT, R11, R8, 0x10, R3 ;  /* 0x0a000000080b7989 */ /* 0x0040a200000e0003 */
[----:B------:R-:W-:-:S03]  /*2bb0*/  IMAD.MOV.U32 R7, RZ, RZ, R13 ;  /* 0x000000ffff077224 */ /* 0x000fc600078e000d */
[----:B------:R0:W4:Y:S04]  /*2bc0*/  SHFL.DOWN PT, R17, R16, 0x10, R3 ;  /* 0x0a00000010117989 */ /* 0x00012800000e0003 */
        /* <DEDUP_REMOVED lines=21> */
.L_x_171:
[----:B------:R-:W-:Y:S05]  /*2d20*/  BSYNC.RECONVERGENT B1 ;  /* 0x0000000000017941 */ /* 0x000fea0003800200 */
.L_x_170:
[----:B------:R-:W-:Y:S01]  /*2d30*/  ISETP.NE.AND P0, PT, R2, RZ, PT ;  /* 0x000000ff0200720c */ /* 0x000fe20003f05270 */
[----:B------:R-:W-:-:S12]  /*2d40*/  BSSY.RECONVERGENT B1, `(.L_x_172) ;  /* 0x000000a000017945 */ /* 0x000fd80003800200 */
[----:B------:R-:W-:Y:S05]  /*2d50*/  @P0 BRA `(.L_x_173) ;  /* 0x0000000000200947 */ /* 0x000fea0003800000 */
[----:B0-----:R-:W0:Y:S01]  /*2d60*/  S2R R8, SR_CgaCtaId ;  /* 0x0000000000087919 */ /* 0x001e220000008800 */
[----:B------:R-:W-:Y:S02]  /*2d70*/  MOV R3, 0x400 ;  /* 0x0000040000037802 */ /* 0x000fe40000000f00 */
[----:B------:R-:W-:-:S04]  /*2d80*/  SHF.R.U32.HI R2, RZ, 0x1, R10 ;  /* 0x00000001ff027819 */ /* 0x000fc8000001160a */
[----:B------:R-:W-:Y:S02]  /*2d90*/  LOP3.LUT R2, R2, 0x1f0, RZ, 0xc0, !PT ;  /* 0x000001f002027812 */ /* 0x000fe400078ec0ff */
[----:B0-----:R-:W-:-:S05]  /*2da0*/  LEA R3, R8, R3, 0x18 ;  /* 0x0000000308037211 */ /* 0x001fca00078ec0ff */
[----:B------:R-:W-:-:S05]  /*2db0*/  IMAD.IADD R3, R2, 0x1, R3 ;  /* 0x0000000102037824 */ /* 0x000fca00078e0203 */
[----:B------:R0:W-:Y:S04]  /*2dc0*/  STS.64 [R3+0x10], R4 ;  /* 0x0000100403007388 */ /* 0x0001e80000000a00 */
[----:B------:R0:W-:Y:S02]  /*2dd0*/  STS.64 [R3+0x8], R6 ;  /* 0x0000080603007388 */ /* 0x0001e40000000a00 */
.L_x_173:
[----:B------:R-:W-:Y:S05]  /*2de0*/  BSYNC.RECONVERGENT B1 ;  /* 0x0000000000017941 */ /* 0x000fea0003800200 */
.L_x_172:
[----:B------:R-:W-:Y:S01]  /*2df0*/  BAR.SYNC.DEFER_BLOCKING 0x0 ;  /* 0x0000000000007b1d */ /* 0x000fe20000010000 */
[----:B------:R-:W-:-:S13]  /*2e00*/  ISETP.NE.AND P1, PT, R10, RZ, PT ;  /* 0x000000ff0a00720c */ /* 0x000fda0003f25270 */
[----:B------:R-:W-:Y:S05]  /*2e10*/  @P1 BRA `(.L_x_149) ;  /* 0x0000003800a81947 */ /* 0x000fea0003800000 */
[----:B------:R-:W-:Y:S01]  /*2e20*/  ISETP.GE.AND P0, PT, R9, 0x21, PT ;  /* 0x000000210900780c */ /* 0x000fe20003f06270 */
[----:B0-----:R-:W-:Y:S02]  /*2e30*/  IMAD.MOV.U32 R13, RZ, RZ, R4 ;  /* 0x000000ffff0d7224 */ /* 0x001fe400078e0004 */
[----:B------:R-:W-:Y:S02]  /*2e40*/  IMAD.MOV.U32 R8, RZ, RZ, R5 ;  /* 0x000000ffff087224 */ /* 0x000fe400078e0005 */
[----:B------:R-:W-:Y:S02]  /*2e50*/  IMAD.MOV.U32 R2, RZ, RZ, R6 ;  /* 0x000000ffff027224 */ /* 0x000fe400078e0006 */
[----:B------:R-:W-:-:S06]  /*2e60*/  IMAD.MOV.U32 R3, RZ, RZ, R7 ;  /* 0x000000ffff037224 */ /* 0x000fcc00078e0007 */
[----:B------:R-:W-:Y:S05]  /*2e70*/  @!P0 BRA `(.L_x_174) ;  /* 0x00000000006c8947 */ /* 0x000fea0003800000 */
[----:B------:R-:W0:Y:S01]  /*2e80*/  S2UR UR5, SR_CgaCtaId ;  /* 0x00000000000579c3 */ /* 0x000e220000008800 */
[----:B------:R-:W-:Y:S01]  /*2e90*/  UMOV UR4, 0x400 ;  /* 0x0000040000047882 */ /* 0x000fe20000000000 */
[----:B------:R-:W-:Y:S01]  /*2ea0*/  BSSY.RECONVERGENT B1, `(.L_x_174) ;  /* 0x0000018000017945 */ /* 0x000fe20003800200 */
[----:B0-----:R-:W-:-:S09]  /*2eb0*/  ULEA UR4, UR5, UR4, 0x18 ;  /* 0x0000000405047291 */ /* 0x001fd2000f8ec0ff */
[----:B--2---:R-:W0:Y:S04]  /*2ec0*/  LDS.64 R10, [UR4+0x18] ;  /* 0x00001804ff0a7984 */ /* 0x004e280008000a00 */
[----:B-1-3--:R-:W1:Y:S01]  /*2ed0*/  LDS.64 R14, [UR4+0x20] ;  /* 0x00002004ff0e7984 */ /* 0x00ae620008000a00 */
[----:B0-----:R-:W-:Y:S01]  /*2ee0*/  DSETP.GEU.AND P0, PT, R6, R10, PT ;  /* 0x0000000a0600722a */ /* 0x001fe20003f0e000 */
[----:B------:R-:W-:Y:S02]  /*2ef0*/  IMAD.MOV.U32 R2, RZ, RZ, R10 ;  /* 0x000000ffff027224 */ /* 0x000fe400078e000a */
[----:B------:R-:W-:Y:S02]  /*2f00*/  IMAD.MOV.U32 R3, RZ, RZ, R11 ;  /* 0x000000ffff037224 */ /* 0x000fe400078e000b */
[----:B-1----:R-:W-:-:S02]  /*2f10*/  IMAD.MOV.U32 R13, RZ, RZ, R14 ;  /* 0x000000ffff0d7224 */ /* 0x002fc400078e000e */
[----:B------:R-:W-:-:S07]  /*2f20*/  IMAD.MOV.U32 R8, RZ, RZ, R15 ;  /* 0x000000ffff087224 */ /* 0x000fce00078e000f */
[----:B------:R-:W-:Y:S05]  /*2f30*/  @!P0 BRA `(.L_x_175) ;  /* 0x0000000000388947 */ /* 0x000fea0003800000 */
        /* <DEDUP_REMOVED lines=14> */
.L_x_175:
[----:B------:R-:W-:Y:S05]  /*3020*/  BSYNC.RECONVERGENT B1 ;  /* 0x0000000000017941 */ /* 0x000fea0003800200 */
.L_x_174:
[----:B------:R-:W-:Y:S01]  /*3030*/  ISETP.GE.AND P0, PT, R9, 0x41, PT ;  /* 0x000000410900780c */ /* 0x000fe20003f06270 */
[----:B--2---:R-:W-:Y:S02]  /*3040*/  IMAD.MOV.U32 R11, RZ, RZ, R13 ;  /* 0x000000ffff0b7224 */ /* 0x004fe400078e000d */
        /* <DEDUP_REMOVED lines=8> */
[----:B------:R-:W0:Y:S04]  /*30d0*/  LDS.64 R6, [UR4+0x28] ;  /* 0x00002804ff067984 */ /* 0x000e280008000a00 */
        /* <DEDUP_REMOVED lines=21> */
.L_x_177:
[----:B------:R-:W-:Y:S05]  /*3230*/  BSYNC.RECONVERGENT B1 ;  /* 0x0000000000017941 */ /* 0x000fea0003800200 */
.L_x_176:
[----:B------:R-:W-:Y:S01]  /*3240*/  ISETP.GE.AND P0, PT, R9, 0x61, PT ;  /* 0x000000610900780c */ /* 0x000fe20003f06270 */
[----:B------:R-:W-:Y:S02]  /*3250*/  IMAD.MOV.U32 R13, RZ, RZ, R11 ;  /* 0x000000ffff0d7224 */ /* 0x000fe400078e000b */
        /* <DEDUP_REMOVED lines=30> */
.L_x_179:
[----:B------:R-:W-:Y:S05]  /*3440*/  BSYNC.RECONVERGENT B1 ;  /* 0x0000000000017941 */ /* 0x000fea0003800200 */
.L_x_178:
        /* <DEDUP_REMOVED lines=32> */
.L_x_181:
[----:B------:R-:W-:Y:S05]  /*3650*/  BSYNC.RECONVERGENT B1 ;  /* 0x0000000000017941 */ /* 0x000fea0003800200 */
.L_x_180:
        /* <DEDUP_REMOVED lines=32> */
.L_x_183:
[----:B------:R-:W-:Y:S05]  /*3860*/  BSYNC.RECONVERGENT B1 ;  /* 0x0000000000017941 */ /* 0x000fea0003800200 */
.L_x_182:
        /* <DEDUP_REMOVED lines=32> */
.L_x_185:
[----:B------:R-:W-:Y:S05]  /*3a70*/  BSYNC.RECONVERGENT B1 ;  /* 0x0000000000017941 */ /* 0x000fea0003800200 */
.L_x_184:
[----:B------:R-:W-:Y:S01]  /*3a80*/  ISETP.GE.AND P0, PT, R9, 0xe1, PT ;  /* 0x000000e10900780c */ /* 0x000fe20003f06270 */
[----:B------:R-:W-:Y:S01]  /*3a90*/  IMAD.MOV.U32 R5, RZ, RZ, R10 ;  /* 0x000000ffff057224 */ /* 0x000fe200078e000a */
[----:B------:R-:W-:Y:S01]  /*3aa0*/  MOV R4, R11 ;  /* 0x0000000b00047202 */ /* 0x000fe20000000f00 */
[----:B------:R-:W-:Y:S02]  /*3ab0*/  IMAD.MOV.U32 R6, RZ, RZ, R2 ;  /* 0x000000ffff067224 */ /* 0x000fe400078e0002 */
[----:B------:R-:W-:-:S08]  /*3ac0*/  IMAD.MOV.U32 R7, RZ, RZ, R3 ;  /* 0x000000ffff077224 */ /* 0x000fd000078e0003 */
[----:B------:R-:W-:Y:S05]  /*3ad0*/  @!P0 BRA `(.L_x_149) ;  /* 0x0000002c00788947 */ /* 0x000fea0003800000 */
[----:B------:R-:W0:Y:S01]  /*3ae0*/  S2UR UR5, SR_CgaCtaId ;  /* 0x00000000000579c3 */ /* 0x000e220000008800 */
[----:B------:R-:W-:Y:S02]  /*3af0*/  UMOV UR4, 0x400 ;  /* 0x0000040000047882 */ /* 0x000fe40000000000 */
[----:B0-----:R-:W-:-:S09]  /*3b00*/  ULEA UR4, UR5, UR4, 0x18 ;  /* 0x0000000405047291 */ /* 0x001fd2000f8ec0ff */
[----:B------:R-:W0:Y:S04]  /*3b10*/  LDS.64 R8, [UR4+0x78] ;  /* 0x00007804ff087984 */ /* 0x000e280008000a00 */
[----:B------:R-:W2:Y:S01]  /*3b20*/  LDS.64 R12, [UR4+0x80] ;  /* 0x00008004ff0c7984 */ /* 0x000ea20008000a00 */
[----:B0-----:R-:W-:Y:S01]  /*3b30*/  DSETP.GEU.AND P0, PT, R2, R8, PT ;  /* 0x000000080200722a */ /* 0x001fe20003f0e000 */
[----:B------:R-:W-:Y:S02]  /*3b40*/  IMAD.MOV.U32 R6, RZ, RZ, R8 ;  /* 0x000000ffff067224 */ /* 0x000fe400078e0008 */
[----:B------:R-:W-:Y:S02]  /*3b50*/  IMAD.MOV.U32 R7, RZ, RZ, R9 ;  /* 0x000000ffff077224 */ /* 0x000fe400078e0009 */
[----:B--2---:R-:W-:-:S02]  /*3b60*/  IMAD.MOV.U32 R4, RZ, RZ, R12 ;  /* 0x000000ffff047224 */ /* 0x004fc400078e000c */
        /* <DEDUP_REMOVED lines=17> */
.L_x_117:
[----:B------:R-:W0:Y:S01]  /*3c80*/  S2R R3, SR_TID.X ;  /* 0x0000000000037919 */ /* 0x000e220000002100 */
[----:B------:R-:W1:Y:S02]  /*3c90*/  LDCU.128 UR12, c[0x0][0x380] ;  /* 0x00007000ff0c77ac */ /* 0x000e640008000c00 */
[----:B-1----:R-:W-:Y:S02]  /*3ca0*/  IMAD.U32 R2, RZ, RZ, UR12 ;  /* 0x0000000cff027e24 */ /* 0x002fe4000f8e00ff */
[----:B------:R-:W-:Y:S01]  /*3cb0*/  IMAD.U32 R4, RZ, RZ, UR13 ;  /* 0x0000000dff047e24 */ /* 0x000fe2000f8e00ff */
[----:B0-----:R-:W-:-:S05]  /*3cc0*/  IADD3 R5, P0, PT, R8, R3, RZ ;  /* 0x0000000308057210 */ /* 0x001fca0007f1e0ff */
[----:B------:R-:W-:Y:S01]  /*3cd0*/  IMAD.X R6, RZ, RZ, RZ, P0 ;  /* 0x000000ffff067224 */ /* 0x000fe200000e06ff */
[----:B------:R-:W-:-:S04]  /*3ce0*/  LEA R20, P0, R5, R2, 0x3 ;  /* 0x0000000205147211 */ /* 0x000fc800078018ff */
[----:B------:R-:W-:-:S05]  /*3cf0*/  LEA.HI.X R21, R5, R4, R6, 0x3, P0 ;  /* 0x0000000405157211 */ /* 0x000fca00000f1c06 */
[----:B------:R-:W2:Y:S04]  /*3d00*/  LDG.E.64 R6, desc[UR10][R20.64] ;  /* 0x0000000a14067981 */ /* 0x000ea8000c1e1b00 */
[----:B------:R-:W2:Y:S04]  /*3d10*/  LDG.E.64 R14, desc[UR10][R20.64+0x800] ;  /* 0x0008000a140e7981 */ /* 0x000ea8000c1e1b00 */
[----:B------:R-:W3:Y:S04]  /*3d20*/  LDG.E.64 R18, desc[UR10][R20.64+0x1000] ;  /* 0x0010000a14127981 */ /* 0x000ee8000c1e1b00 */
[----:B------:R-:W4:Y:S04]  /*3d30*/  LDG.E.64 R12, desc[UR10][R20.64+0x1800] ;  /* 0x0018000a140c7981 */ /* 0x000f28000c1e1b00 */
[----:B------:R-:W5:Y:S01]  /*3d40*/  LDG.E.64 R10, desc[UR10][R20.64+0x2000] ;  /* 0x0020000a140a7981 */ /* 0x000f62000c1e1b00 */
[----:B------:R-:W-:Y:S01]  /*3d50*/  IMAD.U32 R5, RZ, RZ, UR14 ;  /* 0x0000000eff057e24 */ /* 0x000fe2000f8e00ff */
[----:B------:R-:W-:Y:S01]  /*3d60*/  LOP3.LUT R9, R3, 0x400, RZ, 0xfc, !PT ;  /* 0x0000040003097812 */ /* 0x000fe200078efcff */
[----:B------:R-:W-:Y:S01]  /*3d70*/  BSSY.RECONVERGENT B1, `(.L_x_186) ;  /* 0x0000020000017945 */ /* 0x000fe20003800200 */
[----:B------:R-:W-:-:S04]  /*3d80*/  ISETP.LE.U32.AND P0, PT, R25, UR6, PT ;  /* 0x0000000619007c0c */ /* 0x000fc8000bf03070 */
[----:B------:R-:W-:Y:S01]  /*3d90*/  ISETP.GE.U32.AND.EX P0, PT, RZ, R16, PT, P0 ;  /* 0x00000010ff00720c */ /* 0x000fe20003f06100 */
[----:B--2---:R-:W-:-:S06]  /*3da0*/  DSETP.GEU.AND P3, PT, R6, R14, PT ;  /* 0x0000000e0600722a */ /* 0x004fcc0003f6e000 */
[----:B------:R-:W-:Y:S02]  /*3db0*/  FSEL R6, R6, R14, P3 ;  /* 0x0000000e06067208 */ /* 0x000fe40001800000 */
[----:B------:R-:W-:-:S06]  /*3dc0*/  FSEL R7, R7, R15, P3 ;  /* 0x0000000f07077208 */ /* 0x000fcc0001800000 */
[----:B---3--:R-:W-:-:S06]  /*3dd0*/  DSETP.GEU.AND P4, PT, R6, R18, PT ;  /* 0x000000120600722a */ /* 0x008fcc0003f8e000 */
[----:B------:R-:W-:Y:S01]  /*3de0*/  FSEL R14, R6, R18, P4 ;  /* 0x00000012060e7208 */ /* 0x000fe20002000000 */
[----:B------:R-:W-:Y:S01]  /*3df0*/  IMAD.U32 R6, RZ, RZ, UR15 ;  /* 0x0000000fff067e24 */ /* 0x000fe2000f8e00ff */
[----:B------:R-:W-:Y:S01]  /*3e00*/  FSEL R15, R7, R19, P4 ;  /* 0x00000013070f7208 */ /* 0x000fe20002000000 */
[----:B------:R-:W-:-:S05]  /*3e10*/  VIADD R18, R3, 0x100 ;  /* 0x0000010003127836 */ /* 0x000fca0000000000 */
[----:B----4-:R-:W-:-:S06]  /*3e20*/  DSETP.GEU.AND P2, PT, R14, R12, PT ;  /* 0x0000000c0e00722a */ /* 0x010fcc0003f4e000 */
[----:B------:R-:W-:Y:S01]  /*3e30*/  FSEL R12, R14, R12, P2 ;  /* 0x0000000c0e0c7208 */ /* 0x000fe20001000000 */
[----:B------:R-:W-:Y:S01]  /*3e40*/  VIADD R14, R3, 0x200 ;  /* 0x00000200030e7836 */ /* 0x000fe20000000000 */
[----:B------:R-:W-:Y:S02]  /*3e50*/  FSEL R13, R15, R13, P2 ;  /* 0x0000000d0f0d7208 */ /* 0x000fe40001000000 */
[----:B------:R-:W-:Y:S02]  /*3e60*/  IADD3 R15, P5, PT, R8, R5, RZ ;  /* 0x00000005080f7210 */ /* 0x000fe40007fbe0ff */
[----:B------:R-:W-:Y:S02]  /*3e70*/  @P4 SEL R14, R3, R18, P3 ;  /* 0x00000012030e4207 */ /* 0x000fe40001800000 */
[----:B-----5:R-:W-:Y:S01]  /*3e80*/  DSETP.GEU.AND P1, PT, R12, R10, PT ;  /* 0x0000000a0c00722a */ /* 0x020fe20003f2e000 */
[----:B------:R-:W-:Y:S01]  /*3e90*/  IMAD.X R17, RZ, RZ, R6, P5 ;  /* 0x000000ffff117224 */ /* 0x000fe200028e0606 */
[----:B------:R-:W-:Y:S01]  /*3ea0*/  IADD3 R7, P5, PT, R9, R15, RZ ;  /* 0x0000000f09077210 */ /* 0x000fe20007fbe0ff */
[----:B------:R-:W-:-:S04]  /*3eb0*/  @!P2 VIADD R14, R3, 0x300 ;  /* 0x00000300030ea836 */ /* 0x000fc80000000000 */
[----:B------:R-:W-:-:S07]  /*3ec0*/  IMAD.X R8, RZ, RZ, R17, P5 ;  /* 0x000000ffff087224 */ /* 0x000fce00028e0611 */
[----:B------:R-:W-:Y:S05]  /*3ed0*/  @!P1 BRA `(.L_x_187) ;  /* 0x0000000000249947 */ /* 0x000fea0003800000 */
[C---:B------:R-:W-:Y:S02]  /*3ee0*/  ISETP.GE.U32.AND P1, PT, R14.reuse, R9, PT ;  /* 0x000000090e00720c */ /* 0x040fe40003f26070 */
[----:B------:R-:W-:Y:S02]  /*3ef0*/  IADD3 R14, P2, PT, R14, R15, RZ ;  /* 0x0000000f0e0e7210 */ /* 0x000fe40007f5e0ff */
[----:B------:R-:W-:-:S03]  /*3f00*/  ISETP.GE.U32.AND.EX P1, PT, RZ, RZ, PT, P1 ;  /* 0x000000ffff00720c */ /* 0x000fc60003f26110 */
[----:B------:R-:W-:-:S10]  /*3f10*/  IMAD.X R9, RZ, RZ, R17, P2 ;  /* 0x000000ffff097224 */ /* 0x000fd400010e0611 */
[----:B------:R-:W-:-:S06]  /*3f20*/  DSETP.LT.OR P1, PT, R10, R12, !P1 ;  /* 0x0000000c0a00722a */ /* 0x000fcc0004f21400 */
[----:B------:R-:W-:Y:S02]  /*3f30*/  FSEL R10, R12, R10, P1 ;  /* 0x0000000a0c0a7208 */ /* 0x000fe40000800000 */
[----:B------:R-:W-:Y:S02]  /*3f40*/  FSEL R11, R13, R11, P1 ;  /* 0x0000000b0d0b7208 */ /* 0x000fe40000800000 */
[----:B------:R-:W-:Y:S02]  /*3f50*/  SEL R7, R14, R7, P1 ;  /* 0x000000070e077207 */ /* 0x000fe40000800000 */
[----:B------:R-:W-:-:S07]  /*3f60*/  SEL R8, R9, R8, P1 ;  /* 0x0000000809087207 */ /* 0x000fce0000800000 */
.L_x_187:
[----:B------:R-:W-:Y:S05]  /*3f70*/  BSYNC.RECONVERGENT B1 ;  /* 0x0000000000017941 */ /* 0x000fea0003800200 */
.L_x_186:
[----:B------:R-:W-:Y:S05]  /*3f80*/  @P0 BRA `(.L_x_188) ;  /* 0x0000001400000947 */ /* 0x000fea0003800000 */
[----:B------:R-:W0:Y:S01]  /*3f90*/  LDCU.64 UR8, c[0x0][0x3e8] ;  /* 0x00007d00ff0877ac */ /* 0x000e220008000a00 */
[----:B------:R-:W-:Y:S01]  /*3fa0*/  ISETP.NE.AND P0, PT, R3, RZ, PT ;  /* 0x000000ff0300720c */ /* 0x000fe20003f05270 */
[----:B------:R-:W-:Y:S01]  /*3fb0*/  BSSY.RECONVERGENT B1, `(.L_x_189) ;  /* 0x0000012000017945 */ /* 0x000fe20003800200 */
[----:B------:R-:W-:Y:S01]  /*3fc0*/  UMOV UR4, 0x8 ;  /* 0x0000000800047882 */ /* 0x000fe20000000000 */
[----:B------:R-:W-:Y:S02]  /*3fd0*/  UMOV UR5, 0x0 ;  /* 0x0000000000057882 */ /* 0x000fe40000000000 */
[----:B0-----:R-:W-:-:S04]  /*3fe0*/  UIMAD.WIDE.U32 UR4, UR8, 0x1, UR4 ;  /* 0x00000001080478a5 */ /* 0x001fc8000f8e0004 */
[----:B------:R-:W-:Y:S02]  /*3ff0*/  UIADD3 UR7, UPT, UPT, UR5, UR9, URZ ;  /* 0x0000000905077290 */ /* 0x000fe4000fffe0ff */
[----:B------:R-:W-:Y:S02]  /*4000*/  IMAD.U32 R13, RZ, RZ, UR5 ;  /* 0x00000005ff0d7e24 */ /* 0x000fe4000f8e00ff */
[----:B------:R-:W-:Y:S02]  /*4010*/  IMAD.U32 R12, RZ, RZ, UR4 ;  /* 0x00000004ff0c7e24 */ /* 0x000fe4000f8e00ff */
[----:B------:R-:W-:Y:S01]  /*4020*/  IMAD.U32 R13, RZ, RZ, UR7 ;  /* 0x00000007ff0d7e24 */ /* 0x000fe2000f8e00ff */
[----:B------:R-:W-:Y:S06]  /*4030*/  @P0 BRA `(.L_x_190) ;  /* 0x0000000000240947 */ /* 0x000fec0003800000 */
[----:B------:R-:W-:Y:S02]  /*4040*/  IMAD.MOV.U32 R18, RZ, RZ, 0x500 ;  /* 0x00000500ff127424 */ /* 0x000fe400078e00ff */
[----:B------:R-:W-:-:S05]  /*4050*/  IMAD.MOV.U32 R19, RZ, RZ, 0x0 ;  /* 0x00000000ff137424 */ /* 0x000fca00078e00ff */
[----:B------:R-:W2:Y:S01]  /*4060*/  ATOMG.E.ADD.64.STRONG.GPU PT, R14, desc[UR10][R12.64], R18 ;  /* 0x800000120c0e79a8 */ /* 0x000ea200081ef50a */
[----:B------:R-:W0:Y:S01]  /*4070*/  S2UR UR5, SR_CgaCtaId ;  /* 0x00000000000579c3 */ /* 0x000e220000008800 */
[----:B------:R-:W-:Y:S02]  /*4080*/  UMOV UR4, 0x400 ;  /* 0x0000040000047882 */ /* 0x000fe40000000000 */
[----:B0-----:R-:W-:Y:S01]  /*4090*/  ULEA UR4, UR5, UR4, 0x18 ;  /* 0x0000000405047291 */ /* 0x001fe2000f8ec0ff */
[----:B--2---:R-:W-:-:S05]  /*40a0*/  IADD3 R14, P0, PT, R14, UR6, RZ ;  /* 0x000000060e0e7c10 */ /* 0x004fca000ff1e0ff */
[----:B------:R-:W-:-:S05]  /*40b0*/  IMAD.X R15, RZ, RZ, R15, P0 ;  /* 0x000000ffff0f7224 */ /* 0x000fca00000e060f */
[----:B------:R0:W-:Y:S03]  /*40c0*/  STS.64 [UR4+0x98], R14 ;  /* 0x0000980eff007988 */ /* 0x0001e60008000a04 */
.L_x_190:
[----:B------:R-:W-:Y:S05]  /*40d0*/  BSYNC.RECONVERGENT B1 ;  /* 0x0000000000017941 */ /* 0x000fea0003800200 */
.L_x_189:
[----:B------:R-:W1:Y:S08]  /*40e0*/  S2UR UR5, SR_CgaCtaId ;  /* 0x00000000000579c3 */ /* 0x000e700000008800 */
[----:B------:R-:W-:Y:S06]  /*40f0*/  BAR.SYNC.DEFER_BLOCKING 0x0 ;  /* 0x0000000000007b1d */ /* 0x000fec0000010000 */
[----:B------:R-:W-:-:S02]  /*4100*/  UMOV UR4, 0x400 ;  /* 0x0000040000047882 */ /* 0x000fc40000000000 */
[----:B-1----:R-:W-:-:S06]  /*4110*/  ULEA UR4, UR5, UR4, 0x18 ;  /* 0x0000000405047291 */ /* 0x002fcc000f8ec0ff */
[----:B------:R-:W-:-:S05]  /*4120*/  IMAD.U32 R9, RZ, RZ, UR4 ;  /* 0x00000004ff097e24 */ /* 0x000fca000f8e00ff */
[----:B------:R-:W0:Y:S02]  /*4130*/  LDS.64 R18, [R9+0x98] ;  /* 0x0000980009127984 */ /* 0x000e240000000a00 */
[----:B0-----:R-:W-:-:S04]  /*4140*/  IADD3 R14, P1, PT, R18, 0x500, RZ ;  /* 0x00000500120e7810 */ /* 0x001fc80007f3e0ff */
[----:B------:R-:W-:Y:S01]  /*4150*/  ISETP.GT.U32.AND P0, PT, R14, R25, PT ;  /* 0x000000190e00720c */ /* 0x000fe20003f04070 */
[----:B------:R-:W-:-:S05]  /*4160*/  IMAD.X R15, RZ, RZ, R19, P1 ;  /* 0x000000ffff0f7224 */ /* 0x000fca00008e0613 */
[----:B------:R-:W-:-:S13]  /*4170*/  ISETP.GT.AND.EX P0, PT, R15, R16, PT, P0 ;  /* 0x000000100f00720c */ /* 0x000fda0003f04300 */
[----:B------:R-:W-:Y:S05]  /*4180*/  @P0 BRA `(.L_x_191) ;  /* 0x0000000400b40947 */ /* 0x000fea0003800000 */
[----:B------:R-:W-:Y:S01]  /*4190*/  BSSY.RECONVERGENT B1, `(.L_x_191) ;  /* 0x000006c000017945 */ /* 0x000fe20003800200 */
[----:B------:R-:W-:Y:S01]  /*41a0*/  IMAD.MOV.U32 R20, RZ, RZ, R10 ;  /* 0x000000ffff147224 */ /* 0x000fe200078e000a */
[----:B------:R-:W0:Y:S01]  /*41b0*/  LDCU.64 UR8, c[0x0][0x398] ;  /* 0x00007300ff0877ac */ /* 0x000e220008000a00 */
[----:B------:R-:W-:Y:S02]  /*41c0*/  IMAD.MOV.U32 R21, RZ, RZ, R11 ;  /* 0x000000ffff157224 */ /* 0x000fe400078e000b */
[----:B------:R-:W-:Y:S01]  /*41d0*/  IMAD.MOV.U32 R15, RZ, RZ, R7 ;  /* 0x000000ffff0f7224 */ /* 0x000fe200078e0007 */
[----:B------:R-:W1:Y:S01]  /*41e0*/  LDCU.128 UR12, c[0x0][0x380] ;  /* 0x00007000ff0c77ac */ /* 0x000e620008000c00 */
[----:B------:R-:W-:-:S07]  /*41f0*/  IMAD.MOV.U32 R14, RZ, RZ, R8 ;  /* 0x000000ffff0e7224 */ /* 0x000fce00078e0008 */
.L_x_194:
[----:B------:R-:W-:Y:S01]  /*4200*/  IADD3 R7, P0, PT, R3, R18, RZ ;  /* 0x0000001203077210 */ /* 0x000fe20007f1e0ff */
[----:B-1----:R-:W-:Y:S02]  /*4210*/  IMAD.U32 R2, RZ, RZ, UR12 ;  /* 0x0000000cff027e24 */ /* 0x002fe4000f8e00ff */
[----:B------:R-:W-:Y:S02]  /*4220*/  IMAD.U32 R4, RZ, RZ, UR13 ;  /* 0x0000000dff047e24 */ /* 0x000fe4000f8e00ff */
[----:B------:R-:W-:Y:S01]  /*4230*/  IMAD.X R25, RZ, RZ, R19, P0 ;  /* 0x000000ffff197224 */ /* 0x000fe200000e0613 */
[----:B------:R-:W-:-:S04]  /*4240*/  LEA R10, P0, R7, R2, 0x3 ;  /* 0x00000002070a7211 */ /* 0x000fc800078018ff */
[----:B------:R-:W-:-:S05]  /*4250*/  LEA.HI.X R11, R7, R4, R25, 0x3, P0 ;  /* 0x00000004070b7211 */ /* 0x000fca00000f1c19 */
[----:B------:R-:W2:Y:S04]  /*4260*/  LDG.E.64 R16, desc[UR10][R10.64] ;  /* 0x0000000a0a107981 */ /* 0x000ea8000c1e1b00 */
[----:B------:R-:W3:Y:S01]  /*4270*/  LDG.E.64 R18, desc[UR10][R10.64+0x800] ;  /* 0x0008000a0a127981 */ /* 0x000ee2000c1e1b00 */
[----:B------:R-:W-:Y:S02]  /*4280*/  IMAD.U32 R5, RZ, RZ, UR14 ;  /* 0x0000000eff057e24 */ /* 0x000fe4000f8e00ff */
[----:B------:R-:W-:-:S03]  /*4290*/  IMAD.U32 R6, RZ, RZ, UR15 ;  /* 0x0000000fff067e24 */ /* 0x000fc6000f8e00ff */
[----:B------:R-:W-:-:S04]  /*42a0*/  IADD3 R24, P0, PT, R7, R5, RZ ;  /* 0x0000000507187210 */ /* 0x000fc80007f1e0ff */
[----:B------:R-:W-:Y:S01]  /*42b0*/  IADD3 R27, P3, PT, R24, 0x100, RZ ;  /* 0x00000100181b7810 */ /* 0x000fe20007f7e0ff */
[----:B------:R-:W-:-:S04]  /*42c0*/  IMAD.X R25, R25, 0x1, R6, P0 ;  /* 0x0000000119197824 */ /* 0x000fc800000e0606 */
[----:B------:R-:W-:Y:S01]  /*42d0*/  IMAD.X R26, RZ, RZ, R25, P3 ;  /* 0x000000ffff1a7224 */ /* 0x000fe200018e0619 */
[----:B--2---:R-:W-:-:S14]  /*42e0*/  DSETP.GEU.AND P2, PT, R20, R16, PT ;  /* 0x000000101400722a */ /* 0x004fdc0003f4e000 */
[----:B------:R-:W-:-:S04]  /*42f0*/  @P2 ISETP.GE.U32.AND P0, PT, R15, R24, PT ;  /* 0x000000180f00220c */ /* 0x000fc80003f06070 */
[----:B------:R-:W-:-:S13]  /*4300*/  @P2 ISETP.GE.AND.EX P0, PT, R14, R25, PT, P0 ;  /* 0x000000190e00220c */ /* 0x000fda0003f06300 */
[----:B------:R-:W-:-:S06]  /*4310*/  @P2 DSETP.LT.OR P0, PT, R16, R20, !P0 ;  /* 0x000000141000222a */ /* 0x000fcc0004701400 */
[----:B------:R-:W-:Y:S02]  /*4320*/  @P2 FSEL R7, R20, R16, P0 ;  /* 0x0000001014072208 */ /* 0x000fe40000000000 */
[----:B------:R-:W-:Y:S02]  /*4330*/  @P2 FSEL R20, R21, R17, P0 ;  /* 0x0000001115142208 */ /* 0x000fe40000000000 */
[C---:B------:R-:W-:Y:S01]  /*4340*/  IADD3 R21, P5, PT, R24.reuse, 0x300, RZ ;  /* 0x0000030018157810 */ /* 0x040fe20007fbe0ff */
[----:B------:R-:W-:Y:S01]  /*4350*/  @P2 IMAD.MOV.U32 R16, RZ, RZ, R7 ;  /* 0x000000ffff102224 */ /* 0x000fe200078e0007 */
[C---:B------:R-:W-:Y:S01]  /*4360*/  IADD3 R7, P6, PT, R24.reuse, 0x400, RZ ;  /* 0x0000040018077810 */ /* 0x040fe20007fde0ff */
[----:B------:R-:W-:Y:S01]  /*4370*/  @P2 IMAD.MOV.U32 R17, RZ, RZ, R20 ;  /* 0x000000ffff112224 */ /* 0x000fe200078e0014 */
[----:B------:R-:W-:Y:S01]  /*4380*/  IADD3 R20, P4, PT, R24, 0x200, RZ ;  /* 0x0000020018147810 */ /* 0x000fe20007f9e0ff */
[--C-:B------:R-:W-:Y:S01]  /*4390*/  IMAD.X R23, RZ, RZ, R25.reuse, P5 ;  /* 0x000000ffff177224 */ /* 0x100fe200028e0619 */
[----:B------:R-:W-:Y:S01]  /*43a0*/  @P2 SEL R24, R15, R24, P0 ;  /* 0x000000180f182207 */ /* 0x000fe20000000000 */
[----:B------:R-:W-:-:S02]  /*43b0*/  IMAD.X R8, RZ, RZ, R25, P6 ;  /* 0x000000ffff087224 */ /* 0x000fc400030e0619 */
[----:B------:R-:W-:Y:S01]  /*43c0*/  IMAD.X R22, RZ, RZ, R25, P4 ;  /* 0x000000ffff167224 */ /* 0x000fe200020e0619 */
[----:B------:R-:W-:Y:S01]  /*43d0*/  @P2 SEL R25, R14, R25, P0 ;  /* 0x000000190e192207 */ /* 0x000fe20000000000 */
[----:B---3--:R-:W-:Y:S01]  /*43e0*/  DSETP.GEU.AND P1, PT, R16, R18, PT ;  /* 0x000000121000722a */ /* 0x008fe20003f2e000 */
[----:B------:R-:W2:-:S13]  /*43f0*/  LDG.E.64 R14, desc[UR10][R10.64+0x1000] ;  /* 0x0010000a0a0e7981 */ /* 0x000e9a000c1e1b00 */
[----:B------:R-:W-:-:S04]  /*4400*/  @P1 ISETP.GE.U32.AND P0, PT, R24, R27, PT ;  /* 0x0000001b1800120c */ /* 0x000fc80003f06070 */
[----:B------:R-:W-:-:S13]  /*4410*/  @P1 ISETP.GE.AND.EX P0, PT, R25, R26, PT, P0 ;  /* 0x0000001a1900120c */ /* 0x000fda0003f06300 */
[----:B------:R-:W-:-:S06]  /*4420*/  @P1 DSETP.LT.OR P0, PT, R18, R16, !P0 ;  /* 0x000000101200122a */ /* 0x000fcc0004701400 */
[----:B------:R-:W-:Y:S02]  /*4430*/  @P1 FSEL R28, R16, R18, P0 ;  /* 0x00000012101c1208 */ /* 0x000fe40000000000 */
[----:B------:R-:W-:Y:S02]  /*4440*/  @P1 FSEL R29, R17, R19, P0 ;  /* 0x00000013111d1208 */ /* 0x000fe40000000000 */
[----:B------:R-:W3:Y:S01]  /*4450*/  LDG.E.64 R16, desc[UR10][R10.64+0x1800] ;  /* 0x0018000a0a107981 */ /* 0x000ee2000c1e1b00 */
[----:B------:R-:W-:Y:S02]  /*4460*/  @P1 IMAD.MOV.U32 R18, RZ, RZ, R28 ;  /* 0x000000ffff121224 */ /* 0x000fe400078e001c */
[----:B------:R-:W-:Y:S01]  /*4470*/  @P1 IMAD.MOV.U32 R19, RZ, RZ, R29 ;  /* 0x000000ffff131224 */ /* 0x000fe200078e001d */
[----:B------:R-:W-:Y:S02]  /*4480*/  @P1 SEL R27, R24, R27, P0 ;  /* 0x0000001b181b1207 */ /* 0x000fe40000000000 */
[----:B------:R-:W-:Y:S01]  /*4490*/  @P1 SEL R26, R25, R26, P0 ;  /* 0x0000001a191a1207 */ /* 0x000fe20000000000 */
[----:B------:R-:W-:Y:S01]  /*44a0*/  BSSY.RECONVERGENT B2, `(.L_x_192) ;  /* 0x000001d000027945 */ /* 0x000fe20003800200 */
[----:B------:R-:W5:Y:S01]  /*44b0*/  LDG.E.64 R10, desc[UR10][R10.64+0x2000] ;  /* 0x0020000a0a0a7981 */ /* 0x000f62000c1e1b00 */
[----:B------:R-:W-:Y:S06]  /*44c0*/  BAR.SYNC.DEFER_BLOCKING 0x0 ;  /* 0x0000000000007b1d */ /* 0x000fec0000010000 */
[----:B--2---:R-:W-:-:S14]  /*44d0*/  DSETP.GEU.AND P2, PT, R18, R14, PT ;  /* 0x0000000e1200722a */ /* 0x004fdc0003f4e000 */
[----:B------:R-:W-:-:S04]  /*44e0*/  @P2 ISETP.GE.U32.AND P0, PT, R27, R20, PT ;  /* 0x000000141b00220c */ /* 0x000fc80003f06070 */
[----:B------:R-:W-:-:S13]  /*44f0*/  @P2 ISETP.GE.AND.EX P0, PT, R26, R22, PT, P0 ;  /* 0x000000161a00220c */ /* 0x000fda0003f06300 */
[----:B------:R-:W-:-:S06]  /*4500*/  @P2 DSETP.LT.OR P0, PT, R14, R18, !P0 ;  /* 0x000000120e00222a */ /* 0x000fcc0004701400 */
[----:B------:R-:W-:Y:S02]  /*4510*/  @P2 FSEL R18, R18, R14, P0 ;  /* 0x0000000e12122208 */ /* 0x000fe40000000000 */
[----:B------:R-:W-:-:S03]  /*4520*/  @P2 FSEL R19, R19, R15, P0 ;  /* 0x0000000f13132208 */ /* 0x000fc60000000000 */
[----:B------:R-:W-:Y:S02]  /*4530*/  @P2 IMAD.MOV.U32 R14, RZ, RZ, R18 ;  /* 0x000000ffff0e2224 */ /* 0x000fe400078e0012 */
[----:B------:R-:W-:-:S06]  /*4540*/  @P2 IMAD.MOV.U32 R15, RZ, RZ, R19 ;  /* 0x000000ffff0f2224 */ /* 0x000fcc00078e0013 */
[----:B---3--:R-:W-:Y:S01]  /*4550*/  DSETP.GEU.AND P1, PT, R14, R16, PT ;  /* 0x000000100e00722a */ /* 0x008fe20003f2e000 */
[----:B------:R-:W-:Y:S02]  /*4560*/  @P2 SEL R20, R27, R20, P0 ;  /* 0x000000141b142207 */ /* 0x000fe40000000000 */
[----:B------:R-:W-:Y:S02]  /*4570*/  @P2 SEL R22, R26, R22, P0 ;  /* 0x000000161a162207 */ /* 0x000fe40000000000 */
[----:B------:R-:W-:-:S09]  /*4580*/  ISETP.NE.AND P2, PT, R3, RZ, PT ;  /* 0x000000ff0300720c */ /* 0x000fd20003f45270 */
[----:B------:R-:W-:-:S04]  /*4590*/  @P1 ISETP.GE.U32.AND P0, PT, R20, R21, PT ;  /* 0x000000151400120c */ /* 0x000fc80003f06070 */
[----:B------:R-:W-:-:S13]  /*45a0*/  @P1 ISETP.GE.AND.EX P0, PT, R22, R23, PT, P0 ;  /* 0x000000171600120c */ /* 0x000fda0003f06300 */
[----:B------:R-:W-:Y:S01]  /*45b0*/  @P1 DSETP.LT.OR P0, PT, R16, R14, !P0 ;  /* 0x0000000e1000122a */ /* 0x000fe20004701400 */
[----:B------:R-:W-:-:S13]  /*45c0*/  @P2 BRA `(.L_x_193) ;  /* 0x0000000000282947 */ /* 0x000fda0003800000 */
[----:B------:R-:W-:Y:S02]  /*45d0*/  IMAD.MOV.U32 R24, RZ, RZ, 0x500 ;  /* 0x00000500ff187424 */ /* 0x000fe400078e00ff */
[----:B------:R-:W-:-:S06]  /*45e0*/  IMAD.MOV.U32 R25, RZ, RZ, 0x0 ;  /* 0x00000000ff197424 */ /* 0x000fcc00078e00ff */
[----:B------:R-:W2:Y:S01]  /*45f0*/  ATOMG.E.ADD.64.STRONG.GPU PT, R24, desc[UR10][R12.64], R24 ;  /* 0x800000180c1879a8 */ /* 0x000ea200081ef50a */
[----:B------:R-:W1:Y:S01]  /*4600*/  S2UR UR5, SR_CgaCtaId ;  /* 0x00000000000579c3 */ /* 0x000e620000008800 */
[----:B------:R-:W-:Y:S02]  /*4610*/  UMOV UR4, 0x400 ;  /* 0x0000040000047882 */ /* 0x000fe40000000000 */
[----:B-1----:R-:W-:-:S06]  /*4620*/  ULEA UR4, UR5, UR4, 0x18 ;  /* 0x0000000405047291 */ /* 0x002fcc000f8ec0ff */
[----:B------:R-:W-:Y:S01]  /*4630*/  IMAD.U32 R9, RZ, RZ, UR4 ;  /* 0x00000004ff097e24 */ /* 0x000fe2000f8e00ff */
[----:B--2---:R-:W-:-:S05]  /*4640*/  IADD3 R18, P2, PT, R24, UR6, RZ ;  /* 0x0000000618127c10 */ /* 0x004fca000ff5e0ff */
[----:B------:R-:W-:-:S05]  /*4650*/  IMAD.X R19, RZ, RZ, R25, P2 ;  /* 0x000000ffff137224 */ /* 0x000fca00010e0619 */
[----:B------:R1:W-:Y:S03]  /*4660*/  STS.64 [R9+0x98], R18 ;  /* 0x0000981209007388 */ /* 0x0003e60000000a00 */
.L_x_193:
[----:B0-----:R-:W-:Y:S05]  /*4670*/  BSYNC.RECONVERGENT B2 ;  /* 0x0000000000027941 */ /* 0x001fea0003800200 */
.L_x_192:
[----:B------:R-:W-:Y:S01]  /*4680*/  BAR.SYNC.DEFER_BLOCKING 0x0 ;  /* 0x0000000000007b1d */ /* 0x000fe20000010000 */
[----:B------:R-:W-:Y:S01]  /*4690*/  @P1 FSEL R14, R14, R16, P0 ;  /* 0x000000100e0e1208 */ /* 0x000fe20000000000 */
[----:B------:R-:W-:Y:S01]  /*46a0*/  IMAD.U32 R25, RZ, RZ, UR8 ;  /* 0x00000008ff197e24 */ /* 0x000fe2000f8e00ff */
[----:B------:R-:W-:Y:S02]  /*46b0*/  @P1 FSEL R15, R15, R17, P0 ;  /* 0x000000110f0f1208 */ /* 0x000fe40000000000 */
[----:B------:R-:W-:Y:S01]  /*46c0*/  @P1 SEL R21, R20, R21, P0 ;  /* 0x0000001514151207 */ /* 0x000fe20000000000 */
[----:B------:R-:W-:Y:S01]  /*46d0*/  @P1 IMAD.MOV.U32 R16, RZ, RZ, R14 ;  /* 0x000000ffff101224 */ /* 0x000fe200078e000e */
[----:B------:R-:W-:Y:S01]  /*46e0*/  @P1 SEL R23, R22, R23, P0 ;  /* 0x0000001716171207 */ /* 0x000fe20000000000 */
[----:B------:R-:W-:-:S06]  /*46f0*/  @P1 IMAD.MOV.U32 R17, RZ, RZ, R15 ;  /* 0x000000ffff111224 */ /* 0x000fcc00078e000f */
[----:B-----5:R-:W-:Y:S01]  /*4700*/  DSETP.GEU.AND P2, PT, R16, R10, PT ;  /* 0x0000000a1000722a */ /* 0x020fe20003f4e000 */
[----:B-1----:R-:W0:-:S13]  /*4710*/  LDS.64 R18, [R9+0x98] ;  /* 0x0000980009127984 */ /* 0x002e1a0000000a00 */
[----:B------:R-:W-:-:S04]  /*4720*/  @P2 ISETP.GE.U32.AND P0, PT, R21, R7, PT ;  /* 0x000000071500220c */ /* 0x000fc80003f06070 */
[----:B------:R-:W-:-:S13]  /*4730*/  @P2 ISETP.GE.AND.EX P0, PT, R23, R8, PT, P0 ;  /* 0x000000081700220c */ /* 0x000fda0003f06300 */
[----:B------:R-:W-:-:S06]  /*4740*/  @P2 DSETP.LT.OR P0, PT, R10, R16, !P0 ;  /* 0x000000100a00222a */ /* 0x000fcc0004701400 */
[----:B------:R-:W-:Y:S02]  /*4750*/  @P2 FSEL R17, R17, R11, P0 ;  /* 0x0000000b11112208 */ /* 0x000fe40000000000 */
[----:B------:R-:W-:Y:S02]  /*4760*/  @P2 SEL R7, R21, R7, P0 ;  /* 0x0000000715072207 */ /* 0x000fe40000000000 */
[----:B------:R-:W-:Y:S01]  /*4770*/  @P2 SEL R8, R23, R8, P0 ;  /* 0x0000000817082207 */ /* 0x000fe20000000000 */
[----:B------:R-:W-:-:S04]  /*4780*/  @P2 IMAD.MOV.U32 R11, RZ, RZ, R17 ;  /* 0x000000ffff0b2224 */ /* 0x000fc800078e0011 */
[----:B------:R-:W-:Y:S01]  /*4790*/  IMAD.MOV.U32 R21, RZ, RZ, R11 ;  /* 0x000000ffff157224 */ /* 0x000fe200078e000b */
[----:B0-----:R-:W-:-:S04]  /*47a0*/  IADD3 R14, P3, PT, R18, 0x500, RZ ;  /* 0x00000500120e7810 */ /* 0x001fc80007f7e0ff */
[----:B------:R-:W-:Y:S01]  /*47b0*/  ISETP.GT.U32.AND P1, PT, R14, R25, PT ;  /* 0x000000190e00720c */ /* 0x000fe20003f24070 */
[----:B------:R-:W-:Y:S01]  /*47c0*/  IMAD.X R15, RZ, RZ, R19, P3 ;  /* 0x000000ffff0f7224 */ /* 0x000fe200018e0613 */
[----:B------:R-:W-:Y:S01]  /*47d0*/  @P2 FSEL R14, R16, R10, P0 ;  /* 0x0000000a100e2208 */ /* 0x000fe20000000000 */
[----:B------:R-:W-:-:S04]  /*47e0*/  IMAD.U32 R16, RZ, RZ, UR9 ;  /* 0x00000009ff107e24 */ /* 0x000fc8000f8e00ff */
[----:B------:R-:W-:Y:S01]  /*47f0*/  @P2 IMAD.MOV.U32 R10, RZ, RZ, R14 ;  /* 0x000000ffff0a2224 */ /* 0x000fe200078e000e */
[----:B------:R-:W-:Y:S01]  /*4800*/  ISETP.GT.AND.EX P0, PT, R15, R16, PT, P1 ;  /* 0x000000100f00720c */ /* 0x000fe20003f04310 */
[----:B------:R-:W-:Y:S01]  /*4810*/  IMAD.MOV.U32 R14, RZ, RZ, R8 ;  /* 0x000000ffff0e7224 */ /* 0x000fe200078e0008 */
[----:B------:R-:W-:Y:S01]  /*4820*/  MOV R15, R7 ;  /* 0x00000007000f7202 */ /* 0x000fe20000000f00 */
[----:B------:R-:W-:-:S10]  /*4830*/  IMAD.MOV.U32 R20, RZ, RZ, R10 ;  /* 0x000000ffff147224 */ /* 0x000fd400078e000a */
[----:B------:R-:W-:Y:S05]  /*4840*/  @!P0 BRA `(.L_x_194) ;  /* 0xfffffff8006c8947 */ /* 0x000fea000383ffff */
[----:B------:R-:W-:Y:S05]  /*4850*/  BSYNC.RECONVERGENT B1 ;  /* 0x0000000000017941 */ /* 0x000fea0003800200 */
.L_x_191:
[----:B------:R-:W-:Y:S01]  /*4860*/  ISETP.GE.U32.AND P0, PT, R18, R25, PT ;  /* 0x000000191200720c */ /* 0x000fe20003f06070 */
[----:B------:R-:W-:Y:S03]  /*4870*/  BSSY.RECONVERGENT B1, `(.L_x_188) ;  /* 0x00000b1000017945 */ /* 0x000fe60003800200 */
[----:B------:R-:W-:-:S13]  /*4880*/  ISETP.GE.AND.EX P0, PT, R19, R16, PT, P0 ;  /* 0x000000101300720c */ /* 0x000fda0003f06300 */
[----:B------:R-:W-:Y:S05]  /*4890*/  @P0 BRA `(.L_x_195) ;  /* 0x0000000800b80947 */ /* 0x000fea0003800000 */
[----:B------:R-:W-:-:S05]  /*48a0*/  IMAD.IADD R20, R25, 0x1, -R18 ;  /* 0x0000000119147824 */ /* 0x000fca00078e0a12 */
[----:B------:R-:W-:-:S13]  /*48b0*/  ISETP.GE.AND P0, PT, R3, R20, PT ;  /* 0x000000140300720c */ /* 0x000fda0003f06270 */
[----:B------:R-:W-:Y:S05]  /*48c0*/  @P0 BRA `(.L_x_195) ;  /* 0x0000000800ac0947 */ /* 0x000fea0003800000 */
[----:B------:R-:W-:Y:S01]  /*48d0*/  LOP3.LUT R9, RZ, R3, RZ, 0x33, !PT ;  /* 0x00000003ff097212 */ /* 0x000fe200078e33ff */
[----:B------:R-:W-:Y:S03]  /*48e0*/  BSSY.RECONVERGENT B2, `(.L_x_196) ;  /* 0x0000035000027945 */ /* 0x000fe60003800200 */
[----:B------:R-:W-:-:S04]  /*48f0*/  IADD3 R25, PT, PT, -R18, R25, R9 ;  /* 0x0000001912197210 */ /* 0x000fc80007ffe109 */
[----:B------:R-:W-:-:S04]  /*4900*/  LOP3.LUT R9, R25, 0x300, RZ, 0xc0, !PT ;  /* 0x0000030019097812 */ /* 0x000fc800078ec0ff */
[----:B------:R-:W-:Y:S01]  /*4910*/  ISETP.NE.AND P0, PT, R9, 0x300, PT ;  /* 0x000003000900780c */ /* 0x000fe20003f05270 */
[----:B------:R-:W-:-:S12]  /*4920*/  IMAD.MOV.U32 R9, RZ, RZ, R3 ;  /* 0x000000ffff097224 */ /* 0x000fd800078e0003 */
[----:B------:R-:W-:Y:S05]  /*4930*/  @!P0 BRA `(.L_x_197) ;  /* 0x0000000000bc8947 */ /* 0x000fea0003800000 */
[----:B------:R-:W-:Y:S02]  /*4940*/  IADD3 R15, P0, PT, R3, R18, RZ ;  /* 0x00000012030f7210 */ /* 0x000fe40007f1e0ff */
[----:B------:R-:W-:Y:S02]  /*4950*/  LEA.HI R9, R25, 0x1, RZ, 0x18 ;  /* 0x0000000119097811 */ /* 0x000fe400078fc0ff */
[C---:B------:R-:W-:Y:S01]  /*4960*/  LEA R2, P1, R15.reuse, R2, 0x3 ;  /* 0x000000020f027211 */ /* 0x040fe200078218ff */
[----:B------:R-:W-:Y:S01]  /*4970*/  IMAD.X R13, RZ, RZ, R19, P0 ;  /* 0x000000ffff0d7224 */ /* 0x000fe200000e0613 */
[----:B------:R-:W-:Y:S02]  /*4980*/  IADD3 R14, P0, PT, R15, R5, RZ ;  /* 0x000000050f0e7210 */ /* 0x000fe40007f1e0ff */
[----:B------:R-:W-:Y:S01]  /*4990*/  LOP3.LUT R5, R9, 0x3, RZ, 0xc0, !PT ;  /* 0x0000000309057812 */ /* 0x000fe200078ec0ff */
[----:B------:R-:W-:Y:S01]  /*49a0*/  IMAD.MOV.U32 R9, RZ, RZ, R3 ;  /* 0x000000ffff097224 */ /* 0x000fe200078e0003 */
[----:B------:R-:W-:Y:S01]  /*49b0*/  LEA.HI.X R15, R15, R4, R13, 0x3, P1 ;  /* 0x000000040f0f7211 */ /* 0x000fe200008f1c0d */
[----:B------:R-:W-:-:S02]  /*49c0*/  IMAD.X R16, R13, 0x1, R6, P0 ;  /* 0x000000010d107824 */ /* 0x000fc400000e0606 */
[----:B------:R-:W-:-:S07]  /*49d0*/  IMAD.MOV R6, RZ, RZ, -R5 ;  /* 0x000000ffff067224 */ /* 0x000fce00078e0a05 */
.L_x_200:
        /* <DEDUP_REMOVED lines=9> */
[----:B------:R-:W-:Y:S02]  /*4a70*/  IMAD.MOV.U32 R4, RZ, RZ, R10 ;  /* 0x000000ffff047224 */ /* 0x000fe400078e000a */
        /* <DEDUP_REMOVED lines=21> */
.L_x_199:
[----:B------:R-:W-:Y:S05]  /*4bd0*/  BSYNC.RECONVERGENT B3 ;  /* 0x0000000000037941 */ /* 0x000fea0003800200 */
.L_x_198:
[----:B------:R-:W-:Y:S01]  /*4be0*/  IADD3 R14, P0, PT, R14, 0x100, RZ ;  /* 0x000001000e0e7810 */ /* 0x000fe20007f1e0ff */
[----:B------:R-:W-:Y:S02]  /*4bf0*/  VIADD R9, R9, 0x100 ;  /* 0x0000010009097836 */ /* 0x000fe40000000000 */
[----:B------:R-:W-:Y:S02]  /*4c00*/  IMAD.X R15, RZ, RZ, R15, P3 ;  /* 0x000000ffff0f7224 */ /* 0x000fe400018e060f */
[----:B------:R-:W-:Y:S01]  /*4c10*/  IMAD.X R16, RZ, RZ, R16, P0 ;  /* 0x000000ffff107224 */ /* 0x000fe200000e0610 */
[----:B------:R-:W-:Y:S07]  /*4c20*/  @P2 BRA `(.L_x_200) ;  /* 0xfffffffc006c2947 */ /* 0x000fee000383ffff */
.L_x_197:
[----:B------:R-:W-:Y:S05]  /*4c30*/  BSYNC.RECONVERGENT B2 ;  /* 0x0000000000027941 */ /* 0x000fea0003800200 */
.L_x_196:
[----:B------:R-:W-:-:S13]  /*4c40*/  ISETP.GE.U32.AND P0, PT, R25, 0x300, PT ;  /* 0x000003001900780c */ /* 0x000fda0003f06070 */
[----:B------:R-:W-:Y:S05]  /*4c50*/  @!P0 BRA `(.L_x_195) ;  /* 0x0000000400c88947 */ /* 0x000fea0003800000 */
[----:B------:R-:W0:Y:S01]  /*4c60*/  LDC.64 R16, c[0x0][0x380] ;  /* 0x0000e000ff107b82 */ /* 0x000e220000000a00 */
[----:B------:R-:W-:-:S07]  /*4c70*/  VIADD R21, R9, 0x200 ;  /* 0x0000020009157836 */ /* 0x000fce0000000000 */
[----:B------:R-:W1:Y:S02]  /*4c80*/  LDC.64 R14, c[0x0][0x388] ;  /* 0x0000e200ff0e7b82 */ /* 0x000e640000000a00 */
.L_x_209:
[----:B------:R-:W-:-:S05]  /*4c90*/  VIADD R5, R21, 0xfffffe00 ;  /* 0xfffffe0015057836 */ /* 0x000fca0000000000 */
[----:B------:R-:W-:-:S05]  /*4ca0*/  IADD3 R5, P0, PT, R5, R18, RZ ;  /* 0x0000001205057210 */ /* 0x000fca0007f1e0ff */
[----:B------:R-:W-:Y:S01]  /*4cb0*/  IMAD.X R2, RZ, RZ, R19, P0 ;  /* 0x000000ffff027224 */ /* 0x000fe200000e0613 */
[----:B0-----:R-:W-:-:S04]  /*4cc0*/  LEA R22, P0, R5, R16, 0x3 ;  /* 0x0000001005167211 */ /* 0x001fc800078018ff */
[----:B------:R-:W-:-:S05]  /*4cd0*/  LEA.HI.X R23, R5, R17, R2, 0x3, P0 ;  /* 0x0000001105177211 */ /* 0x000fca00000f1c02 */
[----:B------:R-:W2:Y:S04]  /*4ce0*/  LDG.E.64 R24, desc[UR10][R22.64] ;  /* 0x0000000a16187981 */ /* 0x000ea8000c1e1b00 */
[----:B------:R0:W5:Y:S01]  /*4cf0*/  LDG.E.64 R12, desc[UR10][R22.64+0x800] ;  /* 0x0008000a160c7981 */ /* 0x000162000c1e1b00 */
        /* <DEDUP_REMOVED lines=23> */
.L_x_202:
[----:B------:R-:W-:Y:S05]  /*4e70*/  BSYNC.RECONVERGENT B2 ;  /* 0x0000000000027941 */ /* 0x000fea0003800200 */
.L_x_201:
[----:B------:R0:W5:Y:S04]  /*4e80*/  LDG.E.64 R6, desc[UR10][R22.64+0x1000] ;  /* 0x0010000a16067981 */ /* 0x000168000c1e1b00 */
[----:B------:R0:W5:Y:S02]  /*4e90*/  LDG.E.64 R24, desc[UR10][R22.64+0x1800] ;  /* 0x0018000a16187981 */ /* 0x000164000c1e1b00 */
[----:B-----5:R-:W-:Y:S01]  /*4ea0*/  DSETP.GEU.AND P0, PT, R4, R12, PT ;  /* 0x0000000c0400722a */ /* 0x020fe20003f0e000 */
[----:B------:R-:W-:Y:S01]  /*4eb0*/  VIADD R11, R21, 0xffffff00 ;  /* 0xffffff00150b7836 */ /* 0x000fe20000000000 */
[----:B------:R-:W-:Y:S01]  /*4ec0*/  BSSY.RECONVERGENT B2, `(.L_x_203) ;  /* 0x0000016000027945 */ /* 0x000fe20003800200 */
[----:B------:R-:W-:-:S03]  /*4ed0*/  IMAD.MOV.U32 R10, RZ, RZ, R12 ;  /* 0x000000ffff0a7224 */ /* 0x000fc600078e000c */
[----:B------:R-:W-:Y:S01]  /*4ee0*/  IADD3 R28, P1, P2, R18, R14, R11 ;  /* 0x0000000e121c7210 */ /* 0x000fe20007a3e00b */
[----:B------:R-:W-:-:S03]  /*4ef0*/  IMAD.MOV.U32 R11, RZ, RZ, R13 ;  /* 0x000000ffff0b7224 */ /* 0x000fc600078e000d */
[----:B------:R-:W-:Y:S01]  /*4f00*/  IADD3.X R27, PT, PT, R19, R15, RZ, P1, P2 ;  /* 0x0000000f131b7210 */ /* 0x000fe20000fe44ff */
[----:B------:R-:W-:-:S04]  /*4f10*/  IMAD.MOV.U32 R8, RZ, RZ, R28 ;  /* 0x000000ffff087224 */ /* 0x000fc800078e001c */
        /* <DEDUP_REMOVED lines=16> */
.L_x_204:
[----:B------:R-:W-:Y:S05]  /*5020*/  BSYNC.RECONVERGENT B2 ;  /* 0x0000000000027941 */ /* 0x000fea0003800200 */
.L_x_203:
[----:B------:R-:W-:Y:S01]  /*5030*/  DSETP.GEU.AND P0, PT, R10, R6, PT ;  /* 0x000000060a00722a */ /* 0x000fe20003f0e000 */
[----:B------:R-:W-:Y:S01]  /*5040*/  IADD3 R23, P1, P2, R18, R14, R21 ;  /* 0x0000000e12177210 */ /* 0x000fe20007a3e015 */
[----:B------:R-:W-:Y:S01]  /*5050*/  BSSY.RECONVERGENT B2, `(.L_x_205) ;  /* 0x0000016000027945 */ /* 0x000fe20003800200 */
[----:B------:R-:W-:Y:S02]  /*5060*/  VIADD R13, R21, 0x100 ;  /* 0x00000100150d7836 */ /* 0x000fe40000000000 */
[----:B------:R-:W-:Y:S01]  /*5070*/  IADD3.X R27, PT, PT, R19, R15, RZ, P1, P2 ;  /* 0x0000000f131b7210 */ /* 0x000fe20000fe44ff */
[----:B------:R-:W-:Y:S02]  /*5080*/  IMAD.MOV.U32 R2, RZ, RZ, R23 ;  /* 0x000000ffff027224 */ /* 0x000fe400078e0017 */
        /* <DEDUP_REMOVED lines=18> */
.L_x_206:
[----:B------:R-:W-:Y:S05]  /*51b0*/  BSYNC.RECONVERGENT B2 ;  /* 0x0000000000027941 */ /* 0x000fea0003800200 */
.L_x_205:
[----:B------:R-:W-:Y:S01]  /*51c0*/  DSETP.GEU.AND P0, PT, R4, R24, PT ;  /* 0x000000180400722a */ /* 0x000fe20003f0e000 */
[----:B------:R-:W-:Y:S01]  /*51d0*/  IADD3 R13, P1, P2, R18, R14, R13 ;  /* 0x0000000e120d7210 */ /* 0x000fe20007a3e00d */
[----:B------:R-:W-:Y:S01]  /*51e0*/  BSSY.RECONVERGENT B2, `(.L_x_207) ;  /* 0x0000015000027945 */ /* 0x000fe20003800200 */
[----:B------:R-:W-:Y:S02]  /*51f0*/  IMAD.MOV.U32 R10, RZ, RZ, R24 ;  /* 0x000000ffff0a7224 */ /* 0x000fe400078e0018 */
[----:B------:R-:W-:Y:S01]  /*5200*/  IADD3.X R6, PT, PT, R19, R15, RZ, P1, P2 ;  /* 0x0000000f13067210 */ /* 0x000fe20000fe44ff */
[----:B------:R-:W-:Y:S02]  /*5210*/  IMAD.MOV.U32 R7, RZ, RZ, R13 ;  /* 0x000000ffff077224 */ /* 0x000fe400078e000d */
[----:B------:R-:W-:Y:S02]  /*5220*/  IMAD.MOV.U32 R11, RZ, RZ, R25 ;  /* 0x000000ffff0b7224 */ /* 0x000fe400078e0019 */
[----:B------:R-:W-:-:S04]  /*5230*/  IMAD.MOV.U32 R8, RZ, RZ, R6 ;  /* 0x000000ffff087224 */ /* 0x000fc800078e0006 */
[----:B------:R-:W-:Y:S05]  /*5240*/  @!P0 BRA `(.L_x_208) ;  /* 0x0000000000388947 */ /* 0x000fea0003800000 */
[----:B------:R-:W-:Y:S01]  /*5250*/  DSETP.GEU.AND P0, PT, R24, R4, PT ;  /* 0x000000041800722a */ /* 0x000fe20003f0e000 */
[----:B------:R-:W-:Y:S01]  /*5260*/  MOV R7, R2 ;  /* 0x0000000200077202 */ /* 0x000fe20000000f00 */
[----:B------:R-:W-:Y:S02]  /*5270*/  IMAD.MOV.U32 R8, RZ, RZ, R9 ;  /* 0x000000ffff087224 */ /* 0x000fe400078e0009 */
[----:B------:R-:W-:Y:S02]  /*5280*/  IMAD.MOV.U32 R10, RZ, RZ, R4 ;  /* 0x000000ffff0a7224 */ /* 0x000fe400078e0004 */
[----:B------:R-:W-:-:S08]  /*5290*/  IMAD.MOV.U32 R11, RZ, RZ, R5 ;  /* 0x000000ffff0b7224 */ /* 0x000fd000078e0005 */
        /* <DEDUP_REMOVED lines=9> */
.L_x_208:
[----:B------:R-:W-:Y:S05]  /*5330*/  BSYNC.RECONVERGENT B2 ;  /* 0x0000000000027941 */ /* 0x000fea0003800200 */
.L_x_207:
[C---:B------:R-:W-:Y:S02]  /*5340*/  VIADD R5, R21.reuse, 0x200 ;  /* 0x0000020015057836 */ /* 0x040fe40000000000 */
[----:B------:R-:W-:-:S03]  /*5350*/  VIADD R21, R21, 0x400 ;  /* 0x0000040015157836 */ /* 0x000fc60000000000 */
[----:B------:R-:W-:-:S13]  /*5360*/  ISETP.GE.AND P0, PT, R5, R20, PT ;  /* 0x000000140500720c */ /* 0x000fda0003f06270 */
[----:B------:R-:W-:Y:S05]  /*5370*/  @!P0 BRA `(.L_x_209) ;  /* 0xfffffff800448947 */ /* 0x000fea000383ffff */
.L_x_195:
[----:B------:R-:W-:Y:S05]  /*5380*/  BSYNC.RECONVERGENT B1 ;  /* 0x0000000000017941 */ /* 0x000fea0003800200 */
.L_x_188:
        /* <DEDUP_REMOVED lines=32> */
.L_x_211:
[----:B------:R-:W-:Y:S05]  /*5590*/  BSYNC.RECONVERGENT B1 ;  /* 0x0000000000017941 */ /* 0x000fea0003800200 */
.L_x_210:
        /* <DEDUP_REMOVED lines=31> */
.L_x_213:
[----:B------:R-:W-:Y:S05]  /*5790*/  BSYNC.RECONVERGENT B1 ;  /* 0x0000000000017941 */ /* 0x000fea0003800200 */
.L_x_212:
        /* <DEDUP_REMOVED lines=31> */
.L_x_215:
[----:B------:R-:W-:Y:S05]  /*5990*/  BSYNC.RECONVERGENT B1 ;  /* 0x0000000000017941 */ /* 0x000fea0003800200 */
.L_x_214:
[----:B------:R-:W-:Y:S01]  /*59a0*/  ISETP.GT.AND P0, PT, R2, 0x17, PT ;  /* 0x000000170200780c */ /* 0x000fe20003f04270 */
[----:B-1----:R1:W1:Y:S01]  /*59b0*/  SHFL.DOWN PT, R6, R4, 0x8, 0x1f ;  /* 0x09001f0004067f89 */ /* 0x00226200000e0000 */
[----:B------:R-:W-:Y:S01]  /*59c0*/  BSSY.RECONVERGENT B1, `(.L_x_216) ;  /* 0x000001d000017945 */ /* 0x000fe20003800200 */
[----:B--2---:R-:W-:Y:S02]  /*59d0*/  IMAD.MOV.U32 R12, RZ, RZ, R10 ;  /* 0x000000ffff0c7224 */ /* 0x004fe400078e000a */
[----:B------:R2:W1:Y:S01]  /*59e0*/  SHFL.DOWN PT, R7, R5, 0x8, 0x1f ;  /* 0x09001f0005077f89 */ /* 0x00046200000e0000 */
[----:B------:R-:W-:Y:S02]  /*59f0*/  IMAD.MOV.U32 R13, RZ, RZ, R11 ;  /* 0x000000ffff0d7224 */ /* 0x000fe400078e000b */
[----:B------:R-:W-:Y:S01]  /*5a00*/  IMAD.MOV.U32 R8, RZ, RZ, R4 ;  /* 0x000000ffff087224 */ /* 0x000fe200078e0004 */
[----:B0-----:R2:W0:Y:S01]  /*5a10*/  SHFL.DOWN PT, R15, R10, 0x8, 0x1f ;  /* 0x09001f000a0f7f89 */ /* 0x00142200000e0000 */
[----:B----4-:R-:W-:-:S03]  /*5a20*/  IMAD.MOV.U32 R9, RZ, RZ, R5 ;  /* 0x000000ffff097224 */ /* 0x010fc600078e0005 */
[----:B---3--:R2:W3:Y:S01]  /*5a30*/  SHFL.DOWN PT, R14, R11, 0x8, 0x1f ;  /* 0x09001f000b0e7f89 */ /* 0x0084e200000e0000 */
[----:B------:R-:W-:Y:S05]  /*5a40*/  @P0 BRA `(.L_x_217) ;  /* 0x0000000000500947 */ /* 0x000fea0003800000 */
[----:B-1----:R-:W-:Y:S01]  /*5a50*/  DSETP.GEU.AND P0, PT, R4, R6, PT ;  /* 0x000000060400722a */ /* 0x002fe20003f0e000 */
        /* <DEDUP_REMOVED lines=19> */
.L_x_217:
[----:B------:R-:W-:Y:S05]  /*5b90*/  BSYNC.RECONVERGENT B1 ;  /* 0x0000000000017941 */ /* 0x000fea0003800200 */
.L_x_216:
[----:B------:R-:W-:Y:S01]  /*5ba0*/  ISETP.GT.AND P0, PT, R2, 0xf, PT ;  /* 0x0000000f0200780c */ /* 0x000fe20003f04270 */
[----:B--2---:R2:W4:Y:S01]  /*5bb0*/  SHFL.DOWN PT, R10, R8, 0x10, 0x1f ;  /* 0x0a001f00080a7f89 */ /* 0x00452200000e0000 */
[----:B------:R-:W-:Y:S01]  /*5bc0*/  BSSY.RECONVERGENT B1, `(.L_x_218) ;  /* 0x000001d000017945 */ /* 0x000fe20003800200 */
[----:B-1----:R-:W-:Y:S02]  /*5bd0*/  IMAD.MOV.U32 R4, RZ, RZ, R12 ;  /* 0x000000ffff047224 */ /* 0x002fe400078e000c */
[----:B------:R2:W1:Y:S01]  /*5be0*/  SHFL.DOWN PT, R11, R9, 0x10, 0x1f ;  /* 0x0a001f00090b7f89 */ /* 0x00046200000e0000 */
[----:B------:R-:W-:Y:S02]  /*5bf0*/  IMAD.MOV.U32 R5, RZ, RZ, R13 ;  /* 0x000000ffff057224 */ /* 0x000fe400078e000d */
[----:B------:R-:W-:Y:S01]  /*5c00*/  IMAD.MOV.U32 R6, RZ, RZ, R8 ;  /* 0x000000ffff067224 */ /* 0x000fe200078e0008 */
[----:B0-----:R2:W0:Y:S01]  /*5c10*/  SHFL.DOWN PT, R15, R12, 0x10, 0x1f ;  /* 0x0a001f000c0f7f89 */ /* 0x00142200000e0000 */
[----:B------:R-:W-:-:S03]  /*5c20*/  IMAD.MOV.U32 R7, RZ, RZ, R9 ;  /* 0x000000ffff077224 */ /* 0x000fc600078e0009 */
[----:B---3--:R2:W3:Y:S01]  /*5c30*/  SHFL.DOWN PT, R14, R13, 0x10, 0x1f ;  /* 0x0a001f000d0e7f89 */ /* 0x0084e200000e0000 */
        /* <DEDUP_REMOVED lines=8> */
[----:B------:R-:W-:Y:S01]  /*5cc0*/  MOV R4, R12 ;  /* 0x0000000c00047202 */ /* 0x000fe20000000f00 */
[----:B------:R-:W-:Y:S02]  /*5cd0*/  IMAD.MOV.U32 R5, RZ, RZ, R13 ;  /* 0x000000ffff057224 */ /* 0x000fe400078e000d */
[----:B------:R-:W-:Y:S02]  /*5ce0*/  IMAD.MOV.U32 R6, RZ, RZ, R8 ;  /* 0x000000ffff067224 */ /* 0x000fe400078e0008 */
[----:B------:R-:W-:-:S08]  /*5cf0*/  IMAD.MOV.U32 R7, RZ, RZ, R9 ;  /* 0x000000ffff077224 */ /* 0x000fd000078e0009 */
        /* <DEDUP_REMOVED lines=9> */
.L_x_219:
[----:B------:R-:W-:Y:S05]  /*5d90*/  BSYNC.RECONVERGENT B1 ;  /* 0x0000000000017941 */ /* 0x000fea0003800200 */
.L_x_218:
[----:B------:R-:W-:Y:S01]  /*5da0*/  ISETP.NE.AND P0, PT, R2, RZ, PT ;  /* 0x000000ff0200720c */ /* 0x000fe20003f05270 */
[----:B------:R-:W-:-:S12]  /*5db0*/  BSSY.RECONVERGENT B1, `(.L_x_220) ;  /* 0x000000a000017945 */ /* 0x000fd80003800200 */
[----:B------:R-:W-:Y:S05]  /*5dc0*/  @P0 BRA `(.L_x_221) ;  /* 0x0000000000200947 */ /* 0x000fea0003800000 */
[----:B--2---:R-:W2:Y:S01]  /*5dd0*/  S2R R9, SR_CgaCtaId ;  /* 0x0000000000097919 */ /* 0x004ea20000008800 */
[----:B------:R-:W-:Y:S02]  /*5de0*/  MOV R8, 0x400 ;  /* 0x0000040000087802 */ /* 0x000fe40000000f00 */
[----:B------:R-:W-:-:S04]  /*5df0*/  SHF.R.U32.HI R2, RZ, 0x1, R3 ;  /* 0x00000001ff027819 */ /* 0x000fc80000011603 */
[----:B------:R-:W-:Y:S02]  /*5e00*/  LOP3.LUT R2, R2, 0x1f0, RZ, 0xc0, !PT ;  /* 0x000001f002027812 */ /* 0x000fe400078ec0ff */
[----:B--2---:R-:W-:-:S05]  /*5e10*/  LEA R9, R9, R8, 0x18 ;  /* 0x0000000809097211 */ /* 0x004fca00078ec0ff */
[----:B------:R-:W-:-:S05]  /*5e20*/  IMAD.IADD R9, R2, 0x1, R9 ;  /* 0x0000000102097824 */ /* 0x000fca00078e0209 */
[----:B------:R2:W-:Y:S04]  /*5e30*/  STS.64 [R9+0x10], R4 ;  /* 0x0000100409007388 */ /* 0x0005e80000000a00 */
[----:B------:R2:W-:Y:S02]  /*5e40*/  STS.64 [R9+0x8], R6 ;  /* 0x0000080609007388 */ /* 0x0005e40000000a00 */
.L_x_221:
[----:B------:R-:W-:Y:S05]  /*5e50*/  BSYNC.RECONVERGENT B1 ;  /* 0x0000000000017941 */ /* 0x000fea0003800200 */
.L_x_220:
[----:B------:R-:W-:Y:S01]  /*5e60*/  BAR.SYNC.DEFER_BLOCKING 0x0 ;  /* 0x0000000000007b1d */ /* 0x000fe20000010000 */
[----:B------:R-:W-:-:S13]  /*5e70*/  ISETP.NE.AND P1, PT, R3, RZ, PT ;  /* 0x000000ff0300720c */ /* 0x000fda0003f25270 */
[----:B------:R-:W-:Y:S05]  /*5e80*/  @P1 BRA `(.L_x_149) ;  /* 0x00000008008c1947 */ /* 0x000fea0003800000 */
[----:B------:R-:W5:Y:S01]  /*5e90*/  S2R R3, SR_CgaCtaId ;  /* 0x0000000000037919 */ /* 0x000f620000008800 */
[----:B------:R-:W-:Y:S01]  /*5ea0*/  MOV R20, 0x400 ;  /* 0x0000040000147802 */ /* 0x000fe20000000f00 */
[----:B------:R-:W-:Y:S03]  /*5eb0*/  BSSY.RECONVERGENT B1, `(.L_x_222) ;  /* 0x000001a000017945 */ /* 0x000fe60003800200 */
[----:B-----5:R-:W-:-:S05]  /*5ec0*/  LEA R20, R3, R20, 0x18 ;  /* 0x0000001403147211 */ /* 0x020fca00078ec0ff */
[----:B------:R-:W5:Y:S04]  /*5ed0*/  LDS.64 R16, [R20+0x18] ;  /* 0x0000180014107984 */ /* 0x000f680000000a00 */
[----:B-12-4-:R-:W1:Y:S04]  /*5ee0*/  LDS.128 R8, [R20+0x20] ;  /* 0x0000200014087984 */ /* 0x016e680000000c00 */
[----:B------:R2:W4:Y:S04]  /*5ef0*/  LDS.64 R2, [R20+0x80] ;  /* 0x0000800014027984 */ /* 0x0005280000000a00 */
[----:B0--3--:R2:W0:Y:S01]  /*5f00*/  LDS.128 R12, [R20+0x30] ;  /* 0x00003000140c7984 */ /* 0x0094220000000c00 */
[----:B-----5:R-:W-:Y:S01]  /*5f10*/  DSETP.GEU.AND P0, PT, R6, R16, PT ;  /* 0x000000100600722a */ /* 0x020fe20003f0e000 */
[----:B------:R-:W-:-:S02]  /*5f20*/  IMAD.MOV.U32 R22, RZ, RZ, R16 ;  /* 0x000000ffff167224 */ /* 0x000fc400078e0010 */
[----:B------:R-:W-:Y:S02]  /*5f30*/  IMAD.MOV.U32 R23, RZ, RZ, R17 ;  /* 0x000000ffff177224 */ /* 0x000fe400078e0011 */
[----:B-1----:R-:W-:Y:S02]  /*5f40*/  IMAD.MOV.U32 R25, RZ, RZ, R8 ;  /* 0x000000ffff197224 */ /* 0x002fe400078e0008 */
[----:B------:R-:W-:-:S07]  /*5f50*/  IMAD.MOV.U32 R21, RZ, RZ, R9 ;  /* 0x000000ffff157224 */ /* 0x000fce00078e0009 */
[----:B0-2-4-:R-:W-:Y:S05]  /*5f60*/  @!P0 BRA `(.L_x_223) ;  /* 0x0000000000388947 */ /* 0x015fea0003800000 */
        /* <DEDUP_REMOVED lines=14> */
.L_x_223:
[----:B------:R-:W-:Y:S05]  /*6050*/  BSYNC.RECONVERGENT B1 ;  /* 0x0000000000017941 */ /* 0x000fea0003800200 */
.L_x_222:
        /* <DEDUP_REMOVED lines=23> */
.L_x_225:
[----:B------:R-:W-:Y:S05]  /*61d0*/  BSYNC.RECONVERGENT B1 ;  /* 0x0000000000017941 */ /* 0x000fea0003800200 */
.L_x_224:
        /* <DEDUP_REMOVED lines=21> */
.L_x_227:
[----:B------:R-:W-:Y:S05]  /*6330*/  BSYNC.RECONVERGENT B1 ;  /* 0x0000000000017941 */ /* 0x000fea0003800200 */
.L_x_226:
        /* <DEDUP_REMOVED lines=23> */
.L_x_229:
[----:B------:R-:W-:Y:S05]  /*64b0*/  BSYNC.RECONVERGENT B1 ;  /* 0x0000000000017941 */ /* 0x000fea0003800200 */
.L_x_228:
        /* <DEDUP_REMOVED lines=21> */
.L_x_231:
[----:B------:R-:W-:Y:S05]  /*6610*/  BSYNC.RECONVERGENT B1 ;  /* 0x0000000000017941 */ /* 0x000fea0003800200 */
.L_x_230:
        /* <DEDUP_REMOVED lines=21> */
.L_x_233:
[----:B------:R-:W-:Y:S05]  /*6770*/  BSYNC.RECONVERGENT B1 ;  /* 0x0000000000017941 */ /* 0x000fea0003800200 */
.L_x_232:
        /* <DEDUP_REMOVED lines=20> */
.L_x_149:
[----:B------:R-:W-:Y:S05]  /*68c0*/  BSYNC.RECONVERGENT B0 ;  /* 0x0000000000007941 */ /* 0x000fea0003800200 */
.L_x_116:
[----:B------:R-:W-:Y:S05]  /*68d0*/  @P1 EXIT ;  /* 0x000000000000194d */ /* 0x000fea0003800000 */
[----:B01--4-:R-:W0:Y:S02]  /*68e0*/  LDC.64 R2, c[0x0][0x390] ;  /* 0x0000e400ff027b82 */ /* 0x013e240000000a00 */
[----:B0-----:R-:W-:-:S05]  /*68f0*/  IMAD.WIDE.U32 R2, R0, 0x10, R2 ;  /* 0x0000001000027825 */ /* 0x001fca00078e0002 */
[----:B------:R-:W-:Y:S04]  /*6900*/  STG.E.64 desc[UR10][R2.64], R6 ;  /* 0x0000000602007986 */ /* 0x000fe8000c101b0a */
[----:B------:R-:W-:Y:S01]  /*6910*/  STG.E.64 desc[UR10][R2.64+0x8], R4 ;  /* 0x0000080402007986 */ /* 0x000fe2000c101b0a */
[----:B------:R-:W-:Y:S05]  /*6920*/  EXIT ;  /* 0x000000000000794d */ /* 0x000fea0003800000 */
.L_x_234:
        /* <DEDUP_REMOVED lines=13> */
.L_x_711:


//--------------------- .text._ZN6thrust24THRUST_300001_SM_1000_NS8cuda_cub4core6detail13_kernel_agentINS1_8__reduce11ReduceAgentINS0_12zip_iteratorIN4cuda3std3__45tupleIJNS0_10device_ptrIdEENS0_17counting_iteratorIlNS0_11use_defaultESF_SF_EEEEEEEPNSB_IJdlEEESJ_lNS1_9__extrema9arg_max_fIdlNSA_4lessIdEEEEEEJSI_SK_lSP_EEEvDpT0_ --------------------------
	.section	.text._ZN6thrust24THRUST_300001_SM_1000_NS8cuda_cub4core6detail13_kernel_agentINS1_8__reduce11ReduceAgentINS0_12zip_iteratorIN4cuda3std3__45tupleIJNS0_10device_ptrIdEENS0_17counting_iteratorIlNS0_11use_defaultESF_SF_EEEEEEEPNSB_IJdlEEESJ_lNS1_9__extrema9arg_max_fIdlNSA_4lessIdEEEEEEJSI_SK_lSP_EEEvDpT0_,"ax",@progbits
	.align	128
        .global         _ZN6thrust24THRUST_300001_SM_1000_NS8cuda_cub4core6detail13_kernel_agentINS1_8__reduce11ReduceAgentINS0_12zip_iteratorIN4cuda3std3__45tupleIJNS0_10device_ptrIdEENS0_17counting_iteratorIlNS0_11use_defaultESF_SF_EEEEEEEPNSB_IJdlEEESJ_lNS1_9__extrema9arg_max_fIdlNSA_4lessIdEEEEEEJSI_SK_lSP_EEEvDpT0_
        .type           _ZN6thrust24THRUST_300001_SM_1000_NS8cuda_cub4core6detail13_kernel_agentINS1_8__reduce11ReduceAgentINS0_12zip_iteratorIN4cuda3std3__45tupleIJNS0_10device_ptrIdEENS0_17counting_iteratorIlNS0_11use_defaultESF_SF_EEEEEEEPNSB_IJdlEEESJ_lNS1_9__extrema9arg_max_fIdlNSA_4lessIdEEEEEEJSI_SK_lSP_EEEvDpT0_,@function
        .size           _ZN6thrust24THRUST_300001_SM_1000_NS8cuda_cub4core6detail13_kernel_agentINS1_8__reduce11ReduceAgentINS0_12zip_iteratorIN4cuda3std3__45tupleIJNS0_10device_ptrIdEENS0_17counting_iteratorIlNS0_11use_defaultESF_SF_EEEEEEEPNSB_IJdlEEESJ_lNS1_9__extrema9arg_max_fIdlNSA_4lessIdEEEEEEJSI_SK_lSP_EEEvDpT0_,(.L_x_712 - _ZN6thrust24THRUST_300001_SM_1000_NS8cuda_cub4core6detail13_kernel_agentINS1_8__reduce11ReduceAgentINS0_12zip_iteratorIN4cuda3std3__45tupleIJNS0_10device_ptrIdEENS0_17counting_iteratorIlNS0_11use_defaultESF_SF_EEEEEEEPNSB_IJdlEEESJ_lNS1_9__extrema9arg_max_fIdlNSA_4lessIdEEEEEEJSI_SK_lSP_EEEvDpT0_)
        .other          _ZN6thrust24THRUST_300001_SM_1000_NS8cuda_cub4core6detail13_kernel_agentINS1_8__reduce11ReduceAgentINS0_12zip_iteratorIN4cuda3std3__45tupleIJNS0_10device_ptrIdEENS0_17counting_iteratorIlNS0_11use_defaultESF_SF_EEEEEEEPNSB_IJdlEEESJ_lNS1_9__extrema9arg_max_fIdlNSA_4lessIdEEEEEEJSI_SK_lSP_EEEvDpT0_,@"STO_CUDA_ENTRY STV_DEFAULT"
_ZN6thrust24THRUST_300001_SM_1000_NS8cuda_cub4core6detail13_kernel_agentINS1_8__reduce11ReduceAgentINS0_12zip_iteratorIN4cuda3std3__45tupleIJNS0_10device_ptrIdEENS0_17counting_iteratorIlNS0_11use_defaultESF_SF_EEEEEEEPNSB_IJdlEEESJ_lNS1_9__extrema9arg_max_fIdlNSA_4lessIdEEEEEEJSI_SK_lSP_EEEvDpT0_:
.text._ZN6thrust24THRUST_300001_SM_1000_NS8cuda_cub4core6detail13_kernel_agentINS1_8__reduce11ReduceAgentINS0_12zip_iteratorIN4cuda3std3__45tupleIJNS0_10device_ptrIdEENS0_17counting_iteratorIlNS0_11use_defaultESF_SF_EEEEEEEPNSB_IJdlEEESJ_lNS1_9__extrema9arg_max_fIdlNSA_4lessIdEEEEEEJSI_SK_lSP_EEEvDpT0_:
[----:B------:R-:W-:Y:S01]  /*0000*/  LDC R1, c[0x0][0x37c] ;  /* 0x0000df00ff017b82 */ /* 0x000fe20000000800 */
[----:B------:R-:W0:Y:S02]  /*0010*/  LDCU.64 UR4, c[0x0][0x398] ;  /* 0x00007300ff0477ac */ /* 0x000e240008000a00 */
[----:B0-----:R-:W-:-:S04]  /*0020*/  ISETP.NE.U32.AND P0, PT, RZ, UR4, PT ;  /* 0x00000004ff007c0c */ /* 0x001fc8000bf05070 */
[----:B------:R-:W-:-:S13]  /*0030*/  ISETP.NE.AND.EX P0, PT, RZ, UR5, PT, P0 ;  /* 0x00000005ff007c0c */ /* 0x000fda000bf05300 */
[----:B------:R-:W-:Y:S05]  /*0040*/  @!P0 EXIT ;  /* 0x000000000000894d */ /* 0x000fea0003800000 */
[----:B------:R-:W-:Y:S01]  /*0050*/  UISETP.GT.U32.AND UP0, UPT, UR4, 0x4ff, UPT ;  /* 0x000004ff0400788c */ /* 0x000fe2000bf04070 */
[----:B------:R-:W-:Y:S01]  /*0060*/  BSSY.RECONVERGENT B0, `(.L_x_235) ;  /* 0x0000641000007945 */ /* 0x000fe20003800200 */
[----:B------:R-:W0:Y:S02]  /*0070*/  LDCU.64 UR8, c[0x0][0x358] ;  /* 0x00006b00ff0877ac */ /* 0x000e240008000a00 */
[----:B------:R-:W-:-:S09]  /*0080*/  UISETP.GT.AND.EX UP0, UPT, UR5, URZ, UPT, UP0 ;  /* 0x000000ff0500728c */ /* 0x000fd2000bf04300 */
        /* <DEDUP_REMOVED lines=9> */
[----:B------:R-:W1:Y:S01]  /*0120*/  LDC.64 R2, c[0x0][0x380] ;  /* 0x0000e000ff027b82 */ /* 0x000e620000000a00 */
[----:B------:R-:W2:Y:S01]  /*0130*/  LDCU.64 UR6, c[0x0][0x388] ;  /* 0x00007100ff0677ac */ /* 0x000ea20008000a00 */
[----:B-1----:R-:W-:-:S06]  /*0140*/  IMAD.WIDE.U32 R2, R0, 0x8, R2 ;  /* 0x0000000800027825 */ /* 0x002fcc00078e0002 */
[----:B0-----:R-:W5:Y:S01]  /*0150*/  LDG.E.64 R2, desc[UR8][R2.64] ;  /* 0x0000000802027981 */ /* 0x001f62000c1e1b00 */
[C---:B--2---:R-:W-:Y:S01]  /*0160*/  IADD3 R9, P0, PT, R0.reuse, UR6, RZ ;  /* 0x0000000600097c10 */ /* 0x044fe2000ff1e0ff */
[----:B------:R-:W-:-:S04]  /*0170*/  VIADD R10, R0, 0x100 ;  /* 0x00000100000a7836 */ /* 0x000fc80000000000 */
[----:B------:R-:W-:-:S08]  /*0180*/  IMAD.X R8, RZ, RZ, UR7, P0 ;  /* 0x00000007ff087e24 */ /* 0x000fd000080e06ff */
.L_x_238:
[----:B0-----:R-:W-:Y:S05]  /*0190*/  BSYNC.RECONVERGENT B1 ;  /* 0x0000000000017941 */ /* 0x001fea0003800200 */
.L_x_237:
[----:B------:R-:W-:Y:S01]  /*01a0*/  ISETP.GE.AND P0, PT, R10, UR4, PT ;  /* 0x000000040a007c0c */ /* 0x000fe2000bf06270 */
[----:B------:R-:W-:-:S12]  /*01b0*/  BSSY.RECONVERGENT B1, `(.L_x_239) ;  /* 0x00000a9000017945 */ /* 0x000fd80003800200 */
[----:B------:R-:W-:Y:S05]  /*01c0*/  @P0 BRA `(.L_x_240) ;  /* 0x00000008009c0947 */ /* 0x000fea0003800000 */
[----:B------:R-:W-:Y:S01]  /*01d0*/  LOP3.LUT R4, RZ, R10, RZ, 0x33, !PT ;  /* 0x0000000aff047212 */ /* 0x000fe200078e33ff */
[----:B------:R-:W-:Y:S04]  /*01e0*/  BSSY.RECONVERGENT B2, `(.L_x_241) ;  /* 0x0000034000027945 */ /* 0x000fe80003800200 */
[----:B------:R-:W-:-:S05]  /*01f0*/  VIADD R16, R4, UR4 ;  /* 0x0000000404107c36 */ /* 0x000fca0008000000 */
[----:B------:R-:W-:-:S04]  /*0200*/  LOP3.LUT R4, R16, 0x300, RZ, 0xc0, !PT ;  /* 0x0000030010047812 */ /* 0x000fc800078ec0ff */
[----:B------:R-:W-:-:S13]  /*0210*/  ISETP.NE.AND P0, PT, R4, 0x300, PT ;  /* 0x000003000400780c */ /* 0x000fda0003f05270 */
[----:B------:R-:W-:Y:S05]  /*0220*/  @!P0 BRA `(.L_x_242) ;  /* 0x0000000000bc8947 */ /* 0x000fea0003800000 */
[----:B------:R-:W0:Y:S01]  /*0230*/  LDC.64 R4, c[0x0][0x380] ;  /* 0x0000e000ff047b82 */ /* 0x000e220000000a00 */
[----:B------:R-:W1:Y:S01]  /*0240*/  LDCU.64 UR6, c[0x0][0x388] ;  /* 0x00007100ff0677ac */ /* 0x000e620008000a00 */
[----:B------:R-:W-:-:S04]  /*0250*/  LEA.HI R6, R16, 0x1, RZ, 0x18 ;  /* 0x0000000110067811 */ /* 0x000fc800078fc0ff */
[----:B------:R-:W-:-:S05]  /*0260*/  LOP3.LUT R6, R6, 0x3, RZ, 0xc0, !PT ;  /* 0x0000000306067812 */ /* 0x000fca00078ec0ff */
[----:B------:R-:W-:Y:S01]  /*0270*/  IMAD.MOV R11, RZ, RZ, -R6 ;  /* 0x000000ffff0b7224 */ /* 0x000fe200078e0a06 */
[C---:B-1----:R-:W-:Y:S01]  /*0280*/  IADD3 R14, P0, PT, R10.reuse, UR6, RZ ;  /* 0x000000060a0e7c10 */ /* 0x042fe2000ff1e0ff */
[----:B0-----:R-:W-:-:S04]  /*0290*/  IMAD.WIDE.U32 R4, R10, 0x8, R4 ;  /* 0x000000080a047825 */ /* 0x001fc800078e0004 */
[----:B------:R-:W-:Y:S02]  /*02a0*/  IMAD.MOV.U32 R12, RZ, RZ, R4 ;  /* 0x000000ffff0c7224 */ /* 0x000fe400078e0004 */
[----:B------:R-:W-:Y:S02]  /*02b0*/  IMAD.MOV.U32 R13, RZ, RZ, R5 ;  /* 0x000000ffff0d7224 */ /* 0x000fe400078e0005 */
[----:B------:R-:W-:-:S07]  /*02c0*/  IMAD.X R15, RZ, RZ, UR7, P0 ;  /* 0x00000007ff0f7e24 */ /* 0x000fce00080e06ff */
.L_x_245:
        /* <DEDUP_REMOVED lines=31> */
.L_x_244:
[----:B------:R-:W-:Y:S05]  /*04c0*/  BSYNC.RECONVERGENT B3 ;  /* 0x0000000000037941 */ /* 0x000fea0003800200 */
.L_x_243:
[----:B------:R-:W-:Y:S01]  /*04d0*/  IADD3 R14, P0, PT, R14, 0x100, RZ ;  /* 0x000001000e0e7810 */ /* 0x000fe20007f1e0ff */
[----:B------:R-:W-:Y:S02]  /*04e0*/  VIADD R10, R10, 0x100 ;  /* 0x000001000a0a7836 */ /* 0x000fe40000000000 */
[----:B------:R-:W-:Y:S02]  /*04f0*/  IMAD.X R13, RZ, RZ, R13, P3 ;  /* 0x000000ffff0d7224 */ /* 0x000fe400018e060d */
[----:B------:R-:W-:Y:S01]  /*0500*/  IMAD.X R15, RZ, RZ, R15, P0 ;  /* 0x000000ffff0f7224 */ /* 0x000fe200000e060f */
[----:B------:R-:W-:Y:S07]  /*0510*/  @P2 BRA `(.L_x_245) ;  /* 0xfffffffc006c2947 */ /* 0x000fee000383ffff */
.L_x_242:
[----:B------:R-:W-:Y:S05]  /*0520*/  BSYNC.RECONVERGENT B2 ;  /* 0x0000000000027941 */ /* 0x000fea0003800200 */
.L_x_241:
[----:B------:R-:W-:-:S13]  /*0530*/  ISETP.GE.U32.AND P0, PT, R16, 0x300, PT ;  /* 0x000003001000780c */ /* 0x000fda0003f06070 */
[----:B------:R-:W-:Y:S05]  /*0540*/  @!P0 BRA `(.L_x_240) ;  /* 0x0000000400bc8947 */ /* 0x000fea0003800000 */
[----:B------:R-:W0:Y:S01]  /*0550*/  LDC.64 R4, c[0x0][0x380] ;  /* 0x0000e000ff047b82 */ /* 0x000e220000000a00 */
[----:B------:R-:W-:-:S07]  /*0560*/  VIADD R20, R10, 0x200 ;  /* 0x000002000a147836 */ /* 0x000fce0000000000 */
[----:B------:R-:W1:Y:S02]  /*0570*/  LDC.64 R6, c[0x0][0x388] ;  /* 0x0000e200ff067b82 */ /* 0x000e640000000a00 */
.L_x_254:
[----:B------:R-:W-:-:S04]  /*0580*/  VIADD R17, R20, 0xfffffe00 ;  /* 0xfffffe0014117836 */ /* 0x000fc80000000000 */
[----:B0-----:R-:W-:-:S05]  /*0590*/  IMAD.WIDE R24, R17, 0x8, R4 ;  /* 0x0000000811187825 */ /* 0x001fca00078e0204 */
[----:B------:R-:W2:Y:S04]  /*05a0*/  LDG.E.64 R18, desc[UR8][R24.64] ;  /* 0x0000000818127981 */ /* 0x000ea8000c1e1b00 */
[----:B-----5:R0:W5:Y:S04]  /*05b0*/  LDG.E.64 R14, desc[UR8][R24.64+0x800] ;  /* 0x00080008180e7981 */ /* 0x020168000c1e1b00 */
[----:B------:R0:W5:Y:S04]  /*05c0*/  LDG.E.64 R12, desc[UR8][R24.64+0x1000] ;  /* 0x00100008180c7981 */ /* 0x000168000c1e1b00 */
[----:B------:R0:W5:Y:S01]  /*05d0*/  LDG.E.64 R10, desc[UR8][R24.64+0x1800] ;  /* 0x00180008180a7981 */ /* 0x000162000c1e1b00 */
[----:B-1----:R-:W-:Y:S01]  /*05e0*/  IADD3 R26, P1, PT, R17, R6, RZ ;  /* 0x00000006111a7210 */ /* 0x002fe20007f3e0ff */
[----:B------:R-:W-:Y:S01]  /*05f0*/  BSSY.RECONVERGENT B2, `(.L_x_246) ;  /* 0x0000017000027945 */ /* 0x000fe20003800200 */
[----:B------:R-:W-:-:S02]  /*0600*/  VIADD R23, R20, 0xffffff00 ;  /* 0xffffff0014177836 */ /* 0x000fc40000000000 */
[----:B------:R-:W-:Y:S01]  /*0610*/  LEA.HI.X.SX32 R27, R17, R7, 0x1, P1 ;  /* 0x00000007111b7211 */ /* 0x000fe200008f0eff */
[----:B------:R-:W-:-:S04]  /*0620*/  IMAD.MOV.U32 R22, RZ, RZ, R26 ;  /* 0x000000ffff167224 */ /* 0x000fc800078e001a */
        /* <DEDUP_REMOVED lines=19> */
.L_x_247:
[----:B------:R-:W-:Y:S05]  /*0760*/  BSYNC.RECONVERGENT B2 ;  /* 0x0000000000027941 */ /* 0x000fea0003800200 */
.L_x_246:
[----:B-----5:R-:W-:Y:S01]  /*0770*/  DSETP.GEU.AND P0, PT, R16, R14, PT ;  /* 0x0000000e1000722a */ /* 0x020fe20003f0e000 */
[C---:B------:R-:W-:Y:S01]  /*0780*/  IADD3 R19, P1, PT, R23.reuse, R6, RZ ;  /* 0x0000000617137210 */ /* 0x040fe20007f3e0ff */
[----:B------:R-:W-:Y:S01]  /*0790*/  BSSY.RECONVERGENT B2, `(.L_x_248) ;  /* 0x0000015000027945 */ /* 0x000fe20003800200 */
[----:B------:R-:W-:Y:S02]  /*07a0*/  IMAD.MOV.U32 R2, RZ, RZ, R14 ;  /* 0x000000ffff027224 */ /* 0x000fe400078e000e */
[----:B------:R-:W-:Y:S01]  /*07b0*/  LEA.HI.X.SX32 R18, R23, R7, 0x1, P1 ;  /* 0x0000000717127211 */ /* 0x000fe200008f0eff */
        /* <DEDUP_REMOVED lines=18> */
.L_x_249:
[----:B------:R-:W-:Y:S05]  /*08e0*/  BSYNC.RECONVERGENT B2 ;  /* 0x0000000000027941 */ /* 0x000fea0003800200 */
.L_x_248:
[----:B------:R-:W-:Y:S01]  /*08f0*/  DSETP.GEU.AND P0, PT, R2, R12, PT ;  /* 0x0000000c0200722a */ /* 0x000fe20003f0e000 */
[CC--:B------:R-:W-:Y:S01]  /*0900*/  IADD3 R22, P1, PT, R20.reuse, R6.reuse, RZ ;  /* 0x0000000614167210 */ /* 0x0c0fe20007f3e0ff */
[C---:B------:R-:W-:Y:S01]  /*0910*/  VIADD R16, R20.reuse, 0x100 ;  /* 0x0000010014107836 */ /* 0x040fe20000000000 */
[----:B------:R-:W-:Y:S01]  /*0920*/  BSSY.RECONVERGENT B2, `(.L_x_250) ;  /* 0x0000016000027945 */ /* 0x000fe20003800200 */
[----:B------:R-:W-:Y:S01]  /*0930*/  IMAD.MOV.U32 R14, RZ, RZ, R12 ;  /* 0x000000ffff0e7224 */ /* 0x000fe200078e000c */
[----:B------:R-:W-:Y:S01]  /*0940*/  LEA.HI.X.SX32 R19, R20, R7, 0x1, P1 ;  /* 0x0000000714137211 */ /* 0x000fe200008f0eff */
[----:B------:R-:W-:Y:S01]  /*0950*/  IMAD.MOV.U32 R17, RZ, RZ, R22 ;  /* 0x000000ffff117224 */ /* 0x000fe200078e0016 */
[----:B------:R-:W-:Y:S01]  /*0960*/  IADD3 R24, P2, PT, R16, R6, RZ ;  /* 0x0000000610187210 */ /* 0x000fe20007f5e0ff */
[----:B------:R-:W-:Y:S02]  /*0970*/  IMAD.MOV.U32 R15, RZ, RZ, R13 ;  /* 0x000000ffff0f7224 */ /* 0x000fe400078e000d */
[----:B------:R-:W-:-:S04]  /*0980*/  IMAD.MOV.U32 R18, RZ, RZ, R19 ;  /* 0x000000ffff127224 */ /* 0x000fc800078e0013 */
[----:B------:R-:W-:Y:S06]  /*0990*/  @!P0 BRA `(.L_x_251) ;  /* 0x0000000000388947 */ /* 0x000fec0003800000 */
        /* <DEDUP_REMOVED lines=14> */
.L_x_251:
[----:B------:R-:W-:Y:S05]  /*0a80*/  BSYNC.RECONVERGENT B2 ;  /* 0x0000000000027941 */ /* 0x000fea0003800200 */
.L_x_250:
[----:B------:R-:W-:Y:S01]  /*0a90*/  DSETP.GEU.AND P0, PT, R14, R10, PT ;  /* 0x0000000a0e00722a */ /* 0x000fe20003f0e000 */
[----:B------:R-:W-:Y:S01]  /*0aa0*/  LEA.HI.X.SX32 R13, R16, R7, 0x1, P2 ;  /* 0x00000007100d7211 */ /* 0x000fe200010f0eff */
[----:B------:R-:W-:Y:S01]  /*0ab0*/  BSSY.RECONVERGENT B2, `(.L_x_252) ;  /* 0x0000014000027945 */ /* 0x000fe20003800200 */
[----:B------:R-:W-:Y:S02]  /*0ac0*/  IMAD.MOV.U32 R9, RZ, RZ, R24 ;  /* 0x000000ffff097224 */ /* 0x000fe400078e0018 */
[----:B------:R-:W-:Y:S02]  /*0ad0*/  IMAD.MOV.U32 R2, RZ, RZ, R10 ;  /* 0x000000ffff027224 */ /* 0x000fe400078e000a */
[----:B------:R-:W-:Y:S02]  /*0ae0*/  IMAD.MOV.U32 R8, RZ, RZ, R13 ;  /* 0x000000ffff087224 */ /* 0x000fe400078e000d */
[----:B------:R-:W-:-:S05]  /*0af0*/  IMAD.MOV.U32 R3, RZ, RZ, R11 ;  /* 0x000000ffff037224 */ /* 0x000fca00078e000b */
        /* <DEDUP_REMOVED lines=15> */
.L_x_253:
[----:B------:R-:W-:Y:S05]  /*0bf0*/  BSYNC.RECONVERGENT B2 ;  /* 0x0000000000027941 */ /* 0x000fea0003800200 */
.L_x_252:
[C---:B------:R-:W-:Y:S02]  /*0c00*/  VIADD R10, R20.reuse, 0x200 ;  /* 0x00000200140a7836 */ /* 0x040fe40000000000 */
[----:B------:R-:W-:-:S03]  /*0c10*/  VIADD R20, R20, 0x400 ;  /* 0x0000040014147836 */ /* 0x000fc60000000000 */
[----:B------:R-:W-:-:S13]  /*0c20*/  ISETP.GE.AND P0, PT, R10, UR5, PT ;  /* 0x000000050a007c0c */ /* 0x000fda000bf06270 */
[----:B------:R-:W-:Y:S05]  /*0c30*/  @!P0 BRA `(.L_x_254) ;  /* 0xfffffff800508947 */ /* 0x000fea000383ffff */
.L_x_240:
[----:B------:R-:W-:Y:S05]  /*0c40*/  BSYNC.RECONVERGENT B1 ;  /* 0x0000000000017941 */ /* 0x000fea0003800200 */
.L_x_239:
[----:B------:R-:W0:Y:S02]  /*0c50*/  LDCU UR6, c[0x0][0x398] ;  /* 0x00007300ff0677ac */ /* 0x000e240008000800 */
[----:B0-----:R-:W-:-:S09]  /*0c60*/  UISETP.GE.AND UP0, UPT, UR6, 0x100, UPT ;  /* 0x000001000600788c */ /* 0x001fd2000bf06270 */
[----:B------:R-:W-:Y:S05]  /*0c70*/  BRA.U !UP0, `(.L_x_255) ;  /* 0x0000001508507547 */ /* 0x000fea000b800000 */
        /* <DEDUP_REMOVED lines=32> */
.L_x_257:
[----:B------:R-:W-:Y:S05]  /*0e80*/  BSYNC.RECONVERGENT B1 ;  /* 0x0000000000017941 */ /* 0x000fea0003800200 */
.L_x_256:
        /* <DEDUP_REMOVED lines=12> */
[----:B---3--:R-:W-:Y:S01]  /*0f50*/  MOV R8, R14 ;  /* 0x0000000e00087202 */ /* 0x008fe20000000f00 */
[----:B----4-:R-:W-:Y:S02]  /*0f60*/  IMAD.MOV.U32 R9, RZ, RZ, R13 ;  /* 0x000000ffff097224 */ /* 0x010fe400078e000d */
[----:B------:R-:W-:Y:S02]  /*0f70*/  IMAD.MOV.U32 R2, RZ, RZ, R6 ;  /* 0x000000ffff027224 */ /* 0x000fe400078e0006 */
[----:B------:R-:W-:-:S08]  /*0f80*/  IMAD.MOV.U32 R3, RZ, RZ, R7 ;  /* 0x000000ffff037224 */ /* 0x000fd000078e0007 */
        /* <DEDUP_REMOVED lines=15> */
.L_x_259:
[----:B------:R-:W-:Y:S05]  /*1080*/  BSYNC.RECONVERGENT B1 ;  /* 0x0000000000017941 */ /* 0x000fea0003800200 */
.L_x_258:
        /* <DEDUP_REMOVED lines=31> */
.L_x_261:
[----:B------:R-:W-:Y:S05]  /*1280*/  BSYNC.RECONVERGENT B1 ;  /* 0x0000000000017941 */ /* 0x000fea0003800200 */
.L_x_260:
        /* <DEDUP_REMOVED lines=31> */
.L_x_263:
[----:B------:R-:W-:Y:S05]  /*1480*/  BSYNC.RECONVERGENT B1 ;  /* 0x0000000000017941 */ /* 0x000fea0003800200 */
.L_x_262:
        /* <DEDUP_REMOVED lines=12> */
[----:B--2---:R-:W-:Y:S01]  /*1550*/  IMAD.MOV.U32 R14, RZ, RZ, R7 ;  /* 0x000000ffff0e7224 */ /* 0x004fe200078e0007 */
[----:B------:R-:W-:Y:S01]  /*1560*/  MOV R13, R5 ;  /* 0x00000005000d7202 */ /* 0x000fe20000000f00 */
[----:B----4-:R-:W-:Y:S02]  /*1570*/  IMAD.MOV.U32 R15, RZ, RZ, R6 ;  /* 0x000000ffff0f7224 */ /* 0x010fe400078e0006 */
        /* <DEDUP_REMOVED lines=16> */
.L_x_265:
[----:B------:R-:W-:Y:S05]  /*1680*/  BSYNC.RECONVERGENT B1 ;  /* 0x0000000000017941 */ /* 0x000fea0003800200 */
.L_x_264:
        /* <DEDUP_REMOVED lines=11> */
.L_x_267:
[----:B------:R-:W-:Y:S05]  /*1740*/  BSYNC.RECONVERGENT B1 ;  /* 0x0000000000017941 */ /* 0x000fea0003800200 */
.L_x_266:
        /* <DEDUP_REMOVED lines=8> */
[----:B-1234-:R-:W1:Y:S04]  /*17d0*/  LDS.128 R4, [R0+0x20] ;  /* 0x0000200000047984 */ /* 0x01ee680000000c00 */
[----:B------:R2:W3:Y:S04]  /*17e0*/  LDS.64 R2, [R0+0x80] ;  /* 0x0000800000027984 */ /* 0x0004e80000000a00 */
[----:B------:R2:W4:Y:S01]  /*17f0*/  LDS.128 R8, [R0+0x30] ;  /* 0x0000300000087984 */ /* 0x0005220000000c00 */
        /* <DEDUP_REMOVED lines=20> */
.L_x_270:
[----:B------:R-:W-:Y:S05]  /*1940*/  BSYNC.RECONVERGENT B1 ;  /* 0x0000000000017941 */ /* 0x000fea0003800200 */
.L_x_269:
        /* <DEDUP_REMOVED lines=23> */
.L_x_272:
[----:B------:R-:W-:Y:S05]  /*1ac0*/  BSYNC.RECONVERGENT B1 ;  /* 0x0000000000017941 */ /* 0x000fea0003800200 */
.L_x_271:
        /* <DEDUP_REMOVED lines=21> */
.L_x_274:
[----:B------:R-:W-:Y:S05]  /*1c20*/  BSYNC.RECONVERGENT B1 ;  /* 0x0000000000017941 */ /* 0x000fea0003800200 */
.L_x_273:
        /* <DEDUP_REMOVED lines=23> */
.L_x_276:
[----:B------:R-:W-:Y:S05]  /*1da0*/  BSYNC.RECONVERGENT B1 ;  /* 0x0000000000017941 */ /* 0x000fea0003800200 */
.L_x_275:
[----:B------:R-:W-:Y:S01]  /*1db0*/  DSETP.GEU.AND P0, PT, R12, R18, PT ;  /* 0x000000120c00722a */ /* 0x000fe20003f0e000 */
[----:B------:R-:W-:Y:S01]  /*1dc0*/  BSSY.RECONVERGENT B1, `(.L_x_277) ;  /* 0x0000014000017945 */ /* 0x000fe20003800200 */
[----:B------:R-:W-:Y:S01]  /*1dd0*/  IMAD.MOV.U32 R14, RZ, RZ, R18 ;  /* 0x000000ffff0e7224 */ /* 0x000fe200078e0012 */
[----:B------:R-:W-:Y:S01]  /*1de0*/  MOV R15, R19 ;  /* 0x00000013000f7202 */ /* 0x000fe20000000f00 */
[----:B-1----:R-:W-:Y:S02]  /*1df0*/  IMAD.MOV.U32 R21, RZ, RZ, R8 ;  /* 0x000000ffff157224 */ /* 0x002fe400078e0008 */
[----:B------:R-:W-:-:S08]  /*1e00*/  IMAD.MOV.U32 R23, RZ, RZ, R9 ;  /* 0x000000ffff177224 */ /* 0x000fd000078e0009 */
        /* <DEDUP_REMOVED lines=15> */
.L_x_278:
[----:B------:R-:W-:Y:S05]  /*1f00*/  BSYNC.RECONVERGENT B1 ;  /* 0x0000000000017941 */ /* 0x000fea0003800200 */
.L_x_277:
        /* <DEDUP_REMOVED lines=21> */
.L_x_280:
[----:B------:R-:W-:Y:S05]  /*2060*/  BSYNC.RECONVERGENT B1 ;  /* 0x0000000000017941 */ /* 0x000fea0003800200 */
.L_x_279:
        /* <DEDUP_REMOVED lines=21> */
.L_x_255:
[----:B------:R-:W0:Y:S01]  /*21c0*/  S2R R4, SR_LANEID ;  /* 0x0000000000047919 */ /* 0x000e220000000000 */
[----:B------:R-:W-:Y:S01]  /*21d0*/  LOP3.LUT R5, R0, 0x3e0, RZ, 0xc0, !PT ;  /* 0x000003e000057812 */ /* 0x000fe200078ec0ff */
[----:B------:R-:W-:Y:S01]  /*21e0*/  BSSY.RECONVERGENT B1, `(.L_x_281) ;  /* 0x0000024000017945 */ /* 0x000fe20003800200 */
[----:B------:R-:W-:Y:S02]  /*21f0*/  IMAD.MOV.U32 R12, RZ, RZ, R9 ;  /* 0x000000ffff0c7224 */ /* 0x000fe400078e0009 */
[----:B------:R-:W-:Y:S02]  /*2200*/  IMAD.MOV.U32 R14, RZ, RZ, R8 ;  /* 0x000000ffff0e7224 */ /* 0x000fe400078e0008 */
[----:B------:R-:W-:Y:S01]  /*2210*/  VIADD R6, R5, 0x20 ;  /* 0x0000002005067836 */ /* 0x000fe20000000000 */
[----:B------:R-:W-:Y:S01]  /*2220*/  LOP3.LUT R5, RZ, R5, RZ, 0x33, !PT ;  /* 0x00000005ff057212 */ /* 0x000fe200078e33ff */
[----:B-----5:R-:W-:-:S03]  /*2230*/  IMAD.MOV.U32 R7, RZ, RZ, R3 ;  /* 0x000000ffff077224 */ /* 0x020fc600078e0003 */
[----:B------:R-:W-:Y:S01]  /*2240*/  ISETP.GT.AND P0, PT, R6, UR6, PT ;  /* 0x0000000606007c0c */ /* 0x000fe2000bf04270 */
[----:B------:R-:W-:Y:S02]  /*2250*/  VIADD R5, R5, UR6 ;  /* 0x0000000605057c36 */ /* 0x000fe40008000000 */
[----:B------:R-:W-:-:S03]  /*2260*/  IMAD.MOV.U32 R6, RZ, RZ, R2 ;  /* 0x000000ffff067224 */ /* 0x000fc600078e0002 */
[----:B------:R-:W-:-:S05]  /*2270*/  SEL R5, R5, 0x1f, P0 ;  /* 0x0000001f05057807 */ /* 0x000fca0000000000 */
[----:B------:R1:W2:Y:S04]  /*2280*/  SHFL.DOWN PT, R10, R2, 0x1, R5 ;  /* 0x08200000020a7989 */ /* 0x0002a800000e0005 */
[----:B------:R1:W3:Y:S04]  /*2290*/  SHFL.DOWN PT, R11, R3, 0x1, R5 ;  /* 0x08200000030b7989 */ /* 0x0002e800000e0005 */
[----:B------:R1:W4:Y:S01]  /*22a0*/  SHFL.DOWN PT, R16, R9, 0x1, R5 ;  /* 0x0820000009107989 */ /* 0x00032200000e0005 */
[----:B0-----:R-:W-:-:S03]  /*22b0*/  ISETP.GE.AND P0, PT, R4, R5, PT ;  /* 0x000000050400720c */ /* 0x001fc60003f06270 */
[----:B------:R1:W0:Y:S10]  /*22c0*/  SHFL.DOWN PT, R13, R8, 0x1, R5 ;  /* 0x08200000080d7989 */ /* 0x00023400000e0005 */
[----:B-1----:R-:W-:Y:S05]  /*22d0*/  @P0 BRA `(.L_x_282) ;  /* 0x0000000000500947 */ /* 0x002fea0003800000 */
[----:B--23--:R-:W-:Y:S01]  /*22e0*/  DSETP.GEU.AND P0, PT, R2, R10, PT ;  /* 0x0000000a0200722a */ /* 0x00cfe20003f0e000 */
        /* <DEDUP_REMOVED lines=19> */
.L_x_282:
[----:B------:R-:W-:Y:S05]  /*2420*/  BSYNC.RECONVERGENT B1 ;  /* 0x0000000000017941 */ /* 0x000fea0003800200 */
.L_x_281:
[----:B------:R-:W-:Y:S01]  /*2430*/  VIADD R2, R4, 0x2 ;  /* 0x0000000204027836 */ /* 0x000fe20000000000 */
[----:B------:R1:W1:Y:S01]  /*2440*/  SHFL.DOWN PT, R8, R6, 0x2, R5 ;  /* 0x0840000006087989 */ /* 0x00026200000e0005 */
[----:B------:R-:W-:Y:S01]  /*2450*/  BSSY.RECONVERGENT B1, `(.L_x_283) ;  /* 0x000001e000017945 */ /* 0x000fe20003800200 */
[----:B--2---:R-:W-:Y:S01]  /*2460*/  IMAD.MOV.U32 R10, RZ, RZ, R12 ;  /* 0x000000ffff0a7224 */ /* 0x004fe200078e000c */
[----:B----4-:R-:W-:Y:S01]  /*2470*/  MOV R16, R14 ;  /* 0x0000000e00107202 */ /* 0x010fe20000000f00 */
[----:B------:R2:W4:Y:S01]  /*2480*/  SHFL.DOWN PT, R9, R7, 0x2, R5 ;  /* 0x0840000007097989 */ /* 0x00052200000e0005 */
[----:B------:R-:W-:Y:S01]  /*2490*/  ISETP.GT.AND P0, PT, R2, R5, PT ;  /* 0x000000050200720c */ /* 0x000fe20003f04270 */
[----:B------:R-:W-:Y:S02]  /*24a0*/  IMAD.MOV.U32 R2, RZ, RZ, R6 ;  /* 0x000000ffff027224 */ /* 0x000fe400078e0006 */
[----:B---3--:R2:W3:Y:S01]  /*24b0*/  SHFL.DOWN PT, R11, R12, 0x2, R5 ;  /* 0x084000000c0b7989 */ /* 0x0084e200000e0005 */
[----:B------:R-:W-:-:S03]  /*24c0*/  IMAD.MOV.U32 R3, RZ, RZ, R7 ;  /* 0x000000ffff037224 */ /* 0x000fc600078e0007 */
[----:B0-----:R2:W0:Y:S06]  /*24d0*/  SHFL.DOWN PT, R13, R14, 0x2, R5 ;  /* 0x084000000e0d7989 */ /* 0x00142c00000e0005 */
[----:B------:R-:W-:Y:S05]  /*24e0*/  @P0 BRA `(.L_x_284) ;  /* 0x0000000000500947 */ /* 0x000fea0003800000 */
[----:B-1--4-:R-:W-:Y:S01]  /*24f0*/  DSETP.GEU.AND P0, PT, R6, R8, PT ;  /* 0x000000080600722a */ /* 0x012fe20003f0e000 */
        /* <DEDUP_REMOVED lines=19> */
.L_x_284:
[----:B------:R-:W-:Y:S05]  /*2630*/  BSYNC.RECONVERGENT B1 ;  /* 0x0000000000017941 */ /* 0x000fea0003800200 */
.L_x_283:
[----:B-1----:R-:W-:Y:S01]  /*2640*/  VIADD R6, R4, 0x4 ;  /* 0x0000000404067836 */ /* 0x002fe20000000000 */
[----:B------:R1:W1:Y:S01]  /*2650*/  SHFL.DOWN PT, R8, R2, 0x4, R5 ;  /* 0x0880000002087989 */ /* 0x00026200000e0005 */
[----:B------:R-:W-:Y:S01]  /*2660*/  BSSY.RECONVERGENT B1, `(.L_x_285) ;  /* 0x000001e000017945 */ /* 0x000fe20003800200 */
[----:B--2---:R-:W-:Y:S02]  /*2670*/  IMAD.MOV.U32 R12, RZ, RZ, R10 ;  /* 0x000000ffff0c7224 */ /* 0x004fe400078e000a */
[----:B------:R-:W-:Y:S01]  /*2680*/  ISETP.GT.AND P0, PT, R6, R5, PT ;  /* 0x000000050600720c */ /* 0x000fe20003f04270 */
[----:B----4-:R2:W4:Y:S01]  /*2690*/  SHFL.DOWN PT, R9, R3, 0x4, R5 ;  /* 0x0880000003097989 */ /* 0x01052200000e0005 */
[----:B------:R-:W-:Y:S02]  /*26a0*/  IMAD.MOV.U32 R14, RZ, RZ, R16 ;  /* 0x000000ffff0e7224 */ /* 0x000fe400078e0010 */
[----:B------:R-:W-:Y:S01]  /*26b0*/  IMAD.MOV.U32 R6, RZ, RZ, R2 ;  /* 0x000000ffff067224 */ /* 0x000fe200078e0002 */
[----:B---3--:R2:W3:Y:S01]  /*26c0*/  SHFL.DOWN PT, R11, R10, 0x4, R5 ;  /* 0x088000000a0b7989 */ /* 0x0084e200000e0005 */
[----:B------:R-:W-:-:S03]  /*26d0*/  IMAD.MOV.U32 R7, RZ, RZ, R3 ;  /* 0x000000ffff077224 */ /* 0x000fc600078e0003 */
[----:B0-----:R2:W0:Y:S04]  /*26e0*/  SHFL.DOWN PT, R13, R16, 0x4, R5 ;  /* 0x08800000100d7989 */ /* 0x00142800000e0005 */
        /* <DEDUP_REMOVED lines=21> */
.L_x_286:
[----:B------:R-:W-:Y:S05]  /*2840*/  BSYNC.RECONVERGENT B1 ;  /* 0x0000000000017941 */ /* 0x000fea0003800200 */
.L_x_285:
        /* <DEDUP_REMOVED lines=32> */
.L_x_288:
[----:B------:R-:W-:Y:S05]  /*2a50*/  BSYNC.RECONVERGENT B1 ;  /* 0x0000000000017941 */ /* 0x000fea0003800200 */
.L_x_287:
[----:B-1----:R-:W-:Y:S01]  /*2a60*/  VIADD R8, R4, 0x10 ;  /* 0x0000001004087836 */ /* 0x002fe20000000000 */
[----:B------:R1:W1:Y:S01]  /*2a70*/  SHFL.DOWN PT, R6, R2, 0x10, R5 ;  /* 0x0a00000002067989 */ /* 0x00026200000e0005 */
[----:B------:R-:W-:Y:S01]  /*2a80*/  BSSY.RECONVERGENT B1, `(.L_x_289) ;  /* 0x000001e000017945 */ /* 0x000fe20003800200 */
[----:B--2---:R-:W-:Y:S01]  /*2a90*/  IMAD.MOV.U32 R14, RZ, RZ, R10 ;  /* 0x000000ffff0e7224 */ /* 0x004fe200078e000a */
[----:B------:R-:W-:Y:S01]  /*2aa0*/  MOV R15, R16 ;  /* 0x00000010000f7202 */ /* 0x000fe20000000f00 */
[----:B------:R2:W1:Y:S01]  /*2ab0*/  SHFL.DOWN PT, R7, R3, 0x10, R5 ;  /* 0x0a00000003077989 */ /* 0x00046200000e0005 */
[----:B------:R-:W-:Y:S01]  /*2ac0*/  ISETP.GT.AND P0, PT, R8, R5, PT ;  /* 0x000000050800720c */ /* 0x000fe20003f04270 */
[----:B------:R-:W-:Y:S02]  /*2ad0*/  IMAD.MOV.U32 R12, RZ, RZ, R2 ;  /* 0x000000ffff0c7224 */ /* 0x000fe400078e0002 */
[----:B----4-:R2:W4:Y:S01]  /*2ae0*/  SHFL.DOWN PT, R9, R10, 0x10, R5 ;  /* 0x0a0000000a097989 */ /* 0x01052200000e0005 */
[----:B0-----:R-:W-:-:S03]  /*2af0*/  IMAD.MOV.U32 R13, RZ, RZ, R3 ;  /* 0x000000ffff0d7224 */ /* 0x001fc600078e0003 */
[----:B---3--:R2:W0:Y:S06]  /*2b00*/  SHFL.DOWN PT, R11, R16, 0x10, R5 ;  /* 0x0a000000100b7989 */ /* 0x00842c00000e0005 */
[----:B------:R-:W-:Y:S05]  /*2b10*/  @P0 BRA `(.L_x_290) ;  /* 0x0000000000500947 */ /* 0x000fea0003800000 */
[----:B-1----:R-:W-:Y:S01]  /*2b20*/  DSETP.GEU.AND P0, PT, R2, R6, PT ;  /* 0x000000060200722a */ /* 0x002fe20003f0e000 */
        /* <DEDUP_REMOVED lines=19> */
.L_x_290:
[----:B------:R-:W-:Y:S05]  /*2c60*/  BSYNC.RECONVERGENT B1 ;  /* 0x0000000000017941 */ /* 0x000fea0003800200 */
.L_x_289:
[----:B------:R-:W-:Y:S01]  /*2c70*/  ISETP.NE.AND P0, PT, R4, RZ, PT ;  /* 0x000000ff0400720c */ /* 0x000fe20003f05270 */
[----:B------:R-:W-:-:S12]  /*2c80*/  BSSY.RECONVERGENT B1, `(.L_x_291) ;  /* 0x000000a000017945 */ /* 0x000fd80003800200 */
[----:B------:R-:W-:Y:S05]  /*2c90*/  @P0 BRA `(.L_x_292) ;  /* 0x0000000000200947 */ /* 0x000fea0003800000 */
[----:B------:R-:W3:Y:S01]  /*2ca0*/  S2R R4, SR_CgaCtaId ;  /* 0x0000000000047919 */ /* 0x000ee20000008800 */
[----:B--2---:R-:W-:Y:S02]  /*2cb0*/  MOV R3, 0x400 ;  /* 0x0000040000037802 */ /* 0x004fe40000000f00 */
[----:B-1----:R-:W-:-:S04]  /*2cc0*/  SHF.R.U32.HI R2, RZ, 0x1, R0 ;  /* 0x00000001ff027819 */ /* 0x002fc80000011600 */
[----:B------:R-:W-:Y:S02]  /*2cd0*/  LOP3.LUT R2, R2, 0x1f0, RZ, 0xc0, !PT ;  /* 0x000001f002027812 */ /* 0x000fe400078ec0ff */
[----:B---3--:R-:W-:-:S05]  /*2ce0*/  LEA R3, R4, R3, 0x18 ;  /* 0x0000000304037211 */ /* 0x008fca00078ec0ff */
[----:B------:R-:W-:-:S05]  /*2cf0*/  IMAD.IADD R3, R2, 0x1, R3 ;  /* 0x0000000102037824 */ /* 0x000fca00078e0203 */
[----:B------:R3:W-:Y:S04]  /*2d00*/  STS.64 [R3+0x10], R14 ;  /* 0x0000100e03007388 */ /* 0x0007e80000000a00 */
[----:B------:R3:W-:Y:S02]  /*2d10*/  STS.64 [R3+0x8], R12 ;  /* 0x0000080c03007388 */ /* 0x0007e40000000a00 */
.L_x_292:
[----:B------:R-:W-:Y:S05]  /*2d20*/  BSYNC.RECONVERGENT B1 ;  /* 0x0000000000017941 */ /* 0x000fea0003800200 */
.L_x_291:
[----:B------:R-:W-:Y:S01]  /*2d30*/  BAR.SYNC.DEFER_BLOCKING 0x0 ;  /* 0x0000000000007b1d */ /* 0x000fe20000010000 */
[----:B------:R-:W-:-:S13]  /*2d40*/  ISETP.NE.AND P1, PT, R0, RZ, PT ;  /* 0x000000ff0000720c */ /* 0x000fda0003f25270 */
[----:B------:R-:W-:Y:S05]  /*2d50*/  @P1 BRA `(.L_x_268) ;  /* 0x0000003400c41947 */ /* 0x000fea0003800000 */
[----:B------:R-:W-:Y:S01]  /*2d60*/  UISETP.GE.AND UP0, UPT, UR6, 0x21, UPT ;  /* 0x000000210600788c */ /* 0x000fe2000bf06270 */
[----:B0-----:R-:W-:Y:S02]  /*2d70*/  IMAD.MOV.U32 R11, RZ, RZ, R14 ;  /* 0x000000ffff0b7224 */ /* 0x001fe400078e000e */
[----:B------:R-:W-:Y:S02]  /*2d80*/  IMAD.MOV.U32 R8, RZ, RZ, R15 ;  /* 0x000000ffff087224 */ /* 0x000fe400078e000f */
[----:B-1----:R-:W-:Y:S02]  /*2d90*/  IMAD.MOV.U32 R2, RZ, RZ, R12 ;  /* 0x000000ffff027224 */ /* 0x002fe400078e000c */
[----:B--23--:R-:W-:Y:S02]  /*2da0*/  IMAD.MOV.U32 R3, RZ, RZ, R13 ;  /* 0x000000ffff037224 */ /* 0x00cfe400078e000d */
[----:B------:R-:W-:Y:S05]  /*2db0*/  BRA.U !UP0, `(.L_x_293) ;  /* 0x00000001086c7547 */ /* 0x000fea000b800000 */
[----:B------:R-:W0:Y:S01]  /*2dc0*/  S2UR UR5, SR_CgaCtaId ;  /* 0x00000000000579c3 */ /* 0x000e220000008800 */
[----:B------:R-:W-:Y:S01]  /*2dd0*/  UMOV UR4, 0x400 ;  /* 0x0000040000047882 */ /* 0x000fe20000000000 */
[----:B------:R-:W-:Y:S01]  /*2de0*/  BSSY.RECONVERGENT B1, `(.L_x_293) ;  /* 0x0000018000017945 */ /* 0x000fe20003800200 */
[----:B0-----:R-:W-:-:S09]  /*2df0*/  ULEA UR4, UR5, UR4, 0x18 ;  /* 0x0000000405047291 */ /* 0x001fd2000f8ec0ff */
[----:B------:R-:W0:Y:S04]  /*2e00*/  LDS.64 R4, [UR4+0x18] ;  /* 0x00001804ff047984 */ /* 0x000e280008000a00 */
        /* <DEDUP_REMOVED lines=21> */
.L_x_294:
[----:B------:R-:W-:Y:S05]  /*2f60*/  BSYNC.RECONVERGENT B1 ;  /* 0x0000000000017941 */ /* 0x000fea0003800200 */
.L_x_293:
[----:B------:R-:W-:Y:S01]  /*2f70*/  UISETP.GE.AND UP0, UPT, UR6, 0x41, UPT ;  /* 0x000000410600788c */ /* 0x000fe2000bf06270 */
[----:B----4-:R-:W-:Y:S02]  /*2f80*/  IMAD.MOV.U32 R9, RZ, RZ, R11 ;  /* 0x000000ffff097224 */ /* 0x010fe400078e000b */
        /* <DEDUP_REMOVED lines=30> */
.L_x_296:
[----:B------:R-:W-:Y:S05]  /*3170*/  BSYNC.RECONVERGENT B1 ;  /* 0x0000000000017941 */ /* 0x000fea0003800200 */
.L_x_295:
[----:B------:R-:W-:Y:S01]  /*3180*/  UISETP.GE.AND UP0, UPT, UR6, 0x61, UPT ;  /* 0x000000610600788c */ /* 0x000fe2000bf06270 */
[----:B------:R-:W-:Y:S01]  /*3190*/  IMAD.MOV.U32 R11, RZ, RZ, R9 ;  /* 0x000000ffff0b7224 */ /* 0x000fe200078e0009 */
[----:B------:R-:W-:Y:S01]  /*31a0*/  MOV R3, R5 ;  /* 0x0000000500037202 */ /* 0x000fe20000000f00 */
[----:B------:R-:W-:Y:S02]  /*31b0*/  IMAD.MOV.U32 R8, RZ, RZ, R0 ;  /* 0x000000ffff087224 */ /* 0x000fe400078e0000 */
[----:B------:R-:W-:-:S04]  /*31c0*/  IMAD.MOV.U32 R2, RZ, RZ, R4 ;  /* 0x000000ffff027224 */ /* 0x000fc800078e0004 */
        /* <DEDUP_REMOVED lines=27> */
.L_x_298:
[----:B------:R-:W-:Y:S05]  /*3380*/  BSYNC.RECONVERGENT B1 ;  /* 0x0000000000017941 */ /* 0x000fea0003800200 */
.L_x_297:
        /* <DEDUP_REMOVED lines=32> */
.L_x_300:
[----:B------:R-:W-:Y:S05]  /*3590*/  BSYNC.RECONVERGENT B1 ;  /* 0x0000000000017941 */ /* 0x000fea0003800200 */
.L_x_299:
        /* <DEDUP_REMOVED lines=32> */
.L_x_302:
[----:B------:R-:W-:Y:S05]  /*37a0*/  BSYNC.RECONVERGENT B1 ;  /* 0x0000000000017941 */ /* 0x000fea0003800200 */
.L_x_301:
        /* <DEDUP_REMOVED lines=14> */
[----:B------:R-:W-:Y:S01]  /*3890*/  IMAD.MOV.U32 R5, RZ, RZ, R7 ;  /* 0x000000ffff057224 */ /* 0x000fe200078e0007 */
[----:B-1----:R-:W-:Y:S01]  /*38a0*/  MOV R9, R12 ;  /* 0x0000000c00097202 */ /* 0x002fe20000000f00 */
[----:B------:R-:W-:-:S09]  /*38b0*/  IMAD.MOV.U32 R0, RZ, RZ, R13 ;  /* 0x000000ffff007224 */ /* 0x000fd200078e000d */
        /* <DEDUP_REMOVED lines=15> */
.L_x_304:
[----:B------:R-:W-:Y:S05]  /*39b0*/  BSYNC.RECONVERGENT B1 ;  /* 0x0000000000017941 */ /* 0x000fea0003800200 */
.L_x_303:
        /* <DEDUP_REMOVED lines=32> */
.L_x_236:
[----:B------:R-:W1:Y:S01]  /*3bc0*/  S2R R0, SR_TID.X ;  /* 0x0000000000007919 */ /* 0x000e620000002100 */
[----:B------:R-:W1:Y:S01]  /*3bd0*/  LDC.64 R2, c[0x0][0x380] ;  /* 0x0000e000ff027b82 */ /* 0x000e620000000a00 */
[----:B------:R-:W2:Y:S01]  /*3be0*/  LDCU.64 UR6, c[0x0][0x388] ;  /* 0x00007100ff0677ac */ /* 0x000ea20008000a00 */
[----:B-1----:R-:W-:-:S05]  /*3bf0*/  IMAD.WIDE.U32 R2, R0, 0x8, R2 ;  /* 0x0000000800027825 */ /* 0x002fca00078e0002 */
[----:B0-----:R-:W3:Y:S04]  /*3c00*/  LDG.E.64 R4, desc[UR8][R2.64] ;  /* 0x0000000802047981 */ /* 0x001ee8000c1e1b00 */
[----:B------:R-:W3:Y:S04]  /*3c10*/  LDG.E.64 R6, desc[UR8][R2.64+0x800] ;  /* 0x0008000802067981 */ /* 0x000ee8000c1e1b00 */
[----:B------:R-:W4:Y:S04]  /*3c20*/  LDG.E.64 R8, desc[UR8][R2.64+0x1000] ;  /* 0x0010000802087981 */ /* 0x000f28000c1e1b00 */
[----:B------:R-:W5:Y:S04]  /*3c30*/  LDG.E.64 R12, desc[UR8][R2.64+0x1800] ;  /* 0x00180008020c7981 */ /* 0x000f68000c1e1b00 */
[----:B------:R-:W5:Y:S01]  /*3c40*/  LDG.E.64 R10, desc[UR8][R2.64+0x2000] ;  /* 0x00200008020a7981 */ /* 0x000f62000c1e1b00 */
[----:B------:R-:W-:Y:S01]  /*3c50*/  BSSY.RECONVERGENT B1, `(.L_x_305) ;  /* 0x000001c000017945 */ /* 0x000fe20003800200 */
[----:B---3--:R-:W-:-:S06]  /*3c60*/  DSETP.GEU.AND P0, PT, R4, R6, PT ;  /* 0x000000060400722a */ /* 0x008fcc0003f0e000 */
[----:B------:R-:W-:Y:S02]  /*3c70*/  FSEL R4, R4, R6, P0 ;  /* 0x0000000604047208 */ /* 0x000fe40000000000 */
[----:B------:R-:W-:Y:S01]  /*3c80*/  FSEL R5, R5, R7, P0 ;  /* 0x0000000705057208 */ /* 0x000fe20000000000 */
[C---:B------:R-:W-:Y:S01]  /*3c90*/  VIADD R7, R0.reuse, 0x200 ;  /* 0x0000020000077836 */ /* 0x040fe20000000000 */
[----:B------:R-:W-:-:S04]  /*3ca0*/  LOP3.LUT R6, R0, 0x400, RZ, 0xfc, !PT ;  /* 0x0000040000067812 */ /* 0x000fc800078efcff */
[----:B----4-:R-:W-:Y:S01]  /*3cb0*/  DSETP.GEU.AND P1, PT, R4, R8, PT ;  /* 0x000000080400722a */ /* 0x010fe20003f2e000 */
[----:B--2---:R-:W-:-:S05]  /*3cc0*/  IADD3 R17, P4, PT, R6, UR6, RZ ;  /* 0x0000000606117c10 */ /* 0x004fca000ff9e0ff */
[----:B------:R-:W-:Y:S01]  /*3cd0*/  FSEL R4, R4, R8, P1 ;  /* 0x0000000804047208 */ /* 0x000fe20000800000 */
[----:B------:R-:W-:Y:S01]  /*3ce0*/  IMAD.X R16, RZ, RZ, UR7, P4 ;  /* 0x00000007ff107e24 */ /* 0x000fe2000a0e06ff */
[----:B------:R-:W-:Y:S01]  /*3cf0*/  FSEL R5, R5, R9, P1 ;  /* 0x0000000905057208 */ /* 0x000fe20000800000 */
[----:B------:R-:W-:-:S05]  /*3d00*/  VIADD R9, R0, 0x100 ;  /* 0x0000010000097836 */ /* 0x000fca0000000000 */
[----:B-----5:R-:W-:Y:S01]  /*3d10*/  DSETP.GEU.AND P2, PT, R4, R12, PT ;  /* 0x0000000c0400722a */ /* 0x020fe20003f4e000 */
[----:B------:R-:W-:-:S05]  /*3d20*/  @P1 SEL R7, R0, R9, P0 ;  /* 0x0000000900071207 */ /* 0x000fca0000000000 */
[----:B------:R-:W-:Y:S02]  /*3d30*/  FSEL R4, R4, R12, P2 ;  /* 0x0000000c04047208 */ /* 0x000fe40001000000 */
[----:B------:R-:W-:-:S06]  /*3d40*/  FSEL R5, R5, R13, P2 ;  /* 0x0000000d05057208 */ /* 0x000fcc0001000000 */
[----:B------:R-:W-:Y:S01]  /*3d50*/  DSETP.GEU.AND P3, PT, R4, R10, PT ;  /* 0x0000000a0400722a */ /* 0x000fe20003f6e000 */
[----:B------:R-:W-:-:S13]  /*3d60*/  @!P2 VIADD R7, R0, 0x300 ;  /* 0x000003000007a836 */ /* 0x000fda0000000000 */
[----:B------:R-:W-:Y:S05]  /*3d70*/  @!P3 BRA `(.L_x_306) ;  /* 0x000000000024b947 */ /* 0x000fea0003800000 */
[C---:B------:R-:W-:Y:S02]  /*3d80*/  ISETP.GE.U32.AND P0, PT, R7.reuse, R6, PT ;  /* 0x000000060700720c */ /* 0x040fe40003f06070 */
[----:B------:R-:W-:Y:S02]  /*3d90*/  IADD3 R6, P1, PT, R7, UR6, RZ ;  /* 0x0000000607067c10 */ /* 0x000fe4000ff3e0ff */
[----:B------:R-:W-:-:S03]  /*3da0*/  ISETP.GE.U32.AND.EX P0, PT, RZ, RZ, PT, P0 ;  /* 0x000000ffff00720c */ /* 0x000fc60003f06100 */
[----:B------:R-:W-:-:S10]  /*3db0*/  IMAD.X R7, RZ, RZ, UR7, P1 ;  /* 0x00000007ff077e24 */ /* 0x000fd400088e06ff */
[----:B------:R-:W-:-:S06]  /*3dc0*/  DSETP.LT.OR P0, PT, R10, R4, !P0 ;  /* 0x000000040a00722a */ /* 0x000fcc0004701400 */
[----:B------:R-:W-:Y:S02]  /*3dd0*/  FSEL R10, R4, R10, P0 ;  /* 0x0000000a040a7208 */ /* 0x000fe40000000000 */
[----:B------:R-:W-:Y:S02]  /*3de0*/  FSEL R11, R5, R11, P0 ;  /* 0x0000000b050b7208 */ /* 0x000fe40000000000 */
[----:B------:R-:W-:Y:S02]  /*3df0*/  SEL R17, R6, R17, P0 ;  /* 0x0000001106117207 */ /* 0x000fe40000000000 */
[----:B------:R-:W-:-:S07]  /*3e00*/  SEL R16, R7, R16, P0 ;  /* 0x0000001007107207 */ /* 0x000fce0000000000 */
.L_x_306:
[----:B------:R-:W-:Y:S05]  /*3e10*/  BSYNC.RECONVERGENT B1 ;  /* 0x0000000000017941 */ /* 0x000fea0003800200 */
.L_x_305:
[----:B------:R-:W-:Y:S01]  /*3e20*/  UISETP.GE.U32.AND UP0, UPT, UR4, 0xa00, UPT ;  /* 0x00000a000400788c */ /* 0x000fe2000bf06070 */
[----:B------:R-:W-:Y:S02]  /*3e30*/  IMAD.MOV.U32 R19, RZ, RZ, 0x500 ;  /* 0x00000500ff137424 */ /* 0x000fe400078e00ff */
[----:B------:R-:W-:Y:S01]  /*3e40*/  IMAD.MOV.U32 R18, RZ, RZ, RZ ;  /* 0x000000ffff127224 */ /* 0x000fe200078e00ff */
[----:B------:R-:W-:-:S09]  /*3e50*/  UISETP.GE.U32.AND.EX UP0, UPT, UR5, URZ, UPT, UP0 ;  /* 0x000000ff0500728c */ /* 0x000fd2000bf06100 */
[----:B------:R-:W-:Y:S05]  /*3e60*/  BRA.U !UP0, `(.L_x_307) ;  /* 0x0000000508647547 */ /* 0x000fea000b800000 */
[----:B------:R-:W-:Y:S01]  /*3e70*/  IMAD.MOV.U32 R14, RZ, RZ, R10 ;  /* 0x000000ffff0e7224 */ /* 0x000fe200078e000a */
[----:B------:R-:W0:Y:S01]  /*3e80*/  LDCU.64 UR6, c[0x0][0x388] ;  /* 0x00007100ff0677ac */ /* 0x000e220008000a00 */
[----:B------:R-:W-:Y:S02]  /*3e90*/  IMAD.MOV.U32 R15, RZ, RZ, R11 ;  /* 0x000000ffff0f7224 */ /* 0x000fe400078e000b */
[----:B------:R-:W-:Y:S01]  /*3ea0*/  IMAD.MOV.U32 R21, RZ, RZ, 0x500 ;  /* 0x00000500ff157424 */ /* 0x000fe200078e00ff */
[----:B------:R-:W1:Y:S01]  /*3eb0*/  LDCU.64 UR4, c[0x0][0x398] ;  /* 0x00007300ff0477ac */ /* 0x000e620008000a00 */
[----:B------:R-:W-:-:S07]  /*3ec0*/  IMAD.MOV.U32 R19, RZ, RZ, RZ ;  /* 0x000000ffff137224 */ /* 0x000fce00078e00ff */
.L_x_310:
[----:B------:R-:W-:-:S04]  /*3ed0*/  LEA R24, P0, R21, R2, 0x3 ;  /* 0x0000000215187211 */ /* 0x000fc800078018ff */
[----:B------:R-:W-:-:S05]  /*3ee0*/  LEA.HI.X R25, R21, R3, R19, 0x3, P0 ;  /* 0x0000000315197211 */ /* 0x000fca00000f1c13 */
[----:B------:R-:W2:Y:S04]  /*3ef0*/  LDG.E.64 R12, desc[UR8][R24.64] ;  /* 0x00000008180c7981 */ /* 0x000ea8000c1e1b00 */
[----:B------:R-:W3:Y:S04]  /*3f00*/  LDG.E.64 R8, desc[UR8][R24.64+0x800] ;  /* 0x0008000818087981 */ /* 0x000ee8000c1e1b00 */
[----:B------:R-:W4:Y:S04]  /*3f10*/  LDG.E.64 R6, desc[UR8][R24.64+0x1000] ;  /* 0x0010000818067981 */ /* 0x000f28000c1e1b00 */
[----:B------:R1:W5:Y:S04]  /*3f20*/  LDG.E.64 R4, desc[UR8][R24.64+0x1800] ;  /* 0x0018000818047981 */ /* 0x000368000c1e1b00 */
[----:B------:R1:W5:Y:S01]  /*3f30*/  LDG.E.64 R10, desc[UR8][R24.64+0x2000] ;  /* 0x00200008180a7981 */ /* 0x000362000c1e1b00 */
[----:B0-----:R-:W-:Y:S01]  /*3f40*/  IADD3 R18, P0, P1, R21, UR6, R0 ;  /* 0x0000000615127c10 */ /* 0x001fe2000f91e000 */
[----:B------:R-:W-:Y:S03]  /*3f50*/  BSSY.RECONVERGENT B1, `(.L_x_308) ;  /* 0x0000027000017945 */ /* 0x000fe60003800200 */
[----:B------:R-:W-:Y:S01]  /*3f60*/  IADD3.X R20, PT, PT, R19, UR7, RZ, P0, P1 ;  /* 0x0000000713147c10 */ /* 0x000fe200087e24ff */
[----:B------:R-:W-:-:S04]  /*3f70*/  IMAD.MOV.U32 R22, RZ, RZ, R18 ;  /* 0x000000ffff167224 */ /* 0x000fc800078e0012 */
[----:B------:R-:W-:Y:S01]  /*3f80*/  IMAD.MOV.U32 R23, RZ, RZ, R20 ;  /* 0x000000ffff177224 */ /* 0x000fe200078e0014 */
[----:B--2---:R-:W-:-:S14]  /*3f90*/  DSETP.GEU.AND P2, PT, R14, R12, PT ;  /* 0x0000000c0e00722a */ /* 0x004fdc0003f4e000 */
[----:B------:R-:W-:-:S04]  /*3fa0*/  @P2 ISETP.GE.U32.AND P0, PT, R17, R22, PT ;  /* 0x000000161100220c */ /* 0x000fc80003f06070 */
[----:B------:R-:W-:-:S13]  /*3fb0*/  @P2 ISETP.GE.AND.EX P0, PT, R16, R23, PT, P0 ;  /* 0x000000171000220c */ /* 0x000fda0003f06300 */
[----:B------:R-:W-:-:S06]  /*3fc0*/  @P2 DSETP.LT.OR P0, PT, R12, R14, !P0 ;  /* 0x0000000e0c00222a */ /* 0x000fcc0004701400 */
[----:B------:R-:W-:Y:S02]  /*3fd0*/  @P2 FSEL R14, R14, R12, P0 ;  /* 0x0000000c0e0e2208 */ /* 0x000fe40000000000 */
[----:B------:R-:W-:Y:S02]  /*3fe0*/  @P2 FSEL R15, R15, R13, P0 ;  /* 0x0000000d0f0f2208 */ /* 0x000fe40000000000 */
[----:B------:R-:W-:Y:S01]  /*3ff0*/  @P2 SEL R22, R17, R22, P0 ;  /* 0x0000001611162207 */ /* 0x000fe20000000000 */
[----:B------:R-:W-:Y:S01]  /*4000*/  @P2 IMAD.MOV.U32 R12, RZ, RZ, R14 ;  /* 0x000000ffff0c2224 */ /* 0x000fe200078e000e */
[----:B------:R-:W-:Y:S01]  /*4010*/  @P2 SEL R23, R16, R23, P0 ;  /* 0x0000001710172207 */ /* 0x000fe20000000000 */
[----:B------:R-:W-:Y:S01]  /*4020*/  @P2 IMAD.MOV.U32 R13, RZ, RZ, R15 ;  /* 0x000000ffff0d2224 */ /* 0x000fe200078e000f */
[----:B------:R-:W-:-:S05]  /*4030*/  IADD3 R15, P3, PT, R18, 0x100, RZ ;  /* 0x00000100120f7810 */ /* 0x000fca0007f7e0ff */
[----:B---3--:R-:W-:Y:S01]  /*4040*/  DSETP.GEU.AND P1, PT, R12, R8, PT ;  /* 0x000000080c00722a */ /* 0x008fe20003f2e000 */
[----:B------:R-:W-:-:S13]  /*4050*/  IMAD.X R16, RZ, RZ, R20, P3 ;  /* 0x000000ffff107224 */ /* 0x000fda00018e0614 */
[----:B------:R-:W-:-:S04]  /*4060*/  @P1 ISETP.GE.U32.AND P0, PT, R22, R15, PT ;  /* 0x0000000f1600120c */ /* 0x000fc80003f06070 */
[----:B------:R-:W-:-:S13]  /*4070*/  @P1 ISETP.GE.AND.EX P0, PT, R23, R16, PT, P0 ;  /* 0x000000101700120c */ /* 0x000fda0003f06300 */
[----:B------:R-:W-:-:S06]  /*4080*/  @P1 DSETP.LT.OR P0, PT, R8, R12, !P0 ;  /* 0x0000000c0800122a */ /* 0x000fcc0004701400 */
[----:B------:R-:W-:Y:S02]  /*4090*/  @P1 FSEL R12, R12, R8, P0 ;  /* 0x000000080c0c1208 */ /* 0x000fe40000000000 */
[----:B------:R-:W-:Y:S02]  /*40a0*/  @P1 FSEL R13, R13, R9, P0 ;  /* 0x000000090d0d1208 */ /* 0x000fe40000000000 */
[----:B------:R-:W-:Y:S01]  /*40b0*/  @P1 SEL R15, R22, R15, P0 ;  /* 0x0000000f160f1207 */ /* 0x000fe20000000000 */
[----:B------:R-:W-:Y:S01]  /*40c0*/  @P1 IMAD.MOV.U32 R8, RZ, RZ, R12 ;  /* 0x000000ffff081224 */ /* 0x000fe200078e000c */
[----:B------:R-:W-:Y:S01]  /*40d0*/  IADD3 R12, P3, PT, R18, 0x200, RZ ;  /* 0x00000200120c7810 */ /* 0x000fe20007f7e0ff */
[----:B------:R-:W-:Y:S01]  /*40e0*/  @P1 IMAD.MOV.U32 R9, RZ, RZ, R13 ;  /* 0x000000ffff091224 */ /* 0x000fe200078e000d */
[----:B------:R-:W-:-:S03]  /*40f0*/  @P1 SEL R16, R23, R16, P0 ;  /* 0x0000001017101207 */ /* 0x000fc60000000000 */
[----:B------:R-:W-:Y:S02]  /*4100*/  IMAD.X R14, RZ, RZ, R20, P3 ;  /* 0x000000ffff0e7224 */ /* 0x000fe400018e0614 */
[----:B----4-:R-:W-:-:S14]  /*4110*/  DSETP.GEU.AND P2, PT, R8, R6, PT ;  /* 0x000000060800722a */ /* 0x010fdc0003f4e000 */
[----:B-1----:R-:W-:Y:S05]  /*4120*/  @!P2 BRA `(.L_x_309) ;  /* 0x000000000024a947 */ /* 0x002fea0003800000 */
[----:B------:R-:W-:-:S04]  /*4130*/  IADD3 R12, P1, PT, R18, 0x200, RZ ;  /* 0x00000200120c7810 */ /* 0x000fc80007f3e0ff */
[----:B------:R-:W-:Y:S01]  /*4140*/  ISETP.GE.U32.AND P0, PT, R15, R12, PT ;  /* 0x0000000c0f00720c */ /* 0x000fe20003f06070 */
[----:B------:R-:W-:-:S05]  /*4150*/  IMAD.X R13, RZ, RZ, R20, P1 ;  /* 0x000000ffff0d7224 */ /* 0x000fca00008e0614 */
[----:B------:R-:W-:-:S13]  /*4160*/  ISETP.GE.AND.EX P0, PT, R16, R13, PT, P0 ;  /* 0x0000000d1000720c */ /* 0x000fda0003f06300 */
[----:B------:R-:W-:-:S06]  /*4170*/  DSETP.LT.OR P0, PT, R6, R8, !P0 ;  /* 0x000000080600722a */ /* 0x000fcc0004701400 */
[----:B------:R-:W-:Y:S02]  /*4180*/  FSEL R6, R8, R6, P0 ;  /* 0x0000000608067208 */ /* 0x000fe40000000000 */
[----:B------:R-:W-:Y:S02]  /*4190*/  FSEL R7, R9, R7, P0 ;  /* 0x0000000709077208 */ /* 0x000fe40000000000 */
[----:B------:R-:W-:Y:S02]  /*41a0*/  SEL R12, R15, R12, P0 ;  /* 0x0000000c0f0c7207 */ /* 0x000fe40000000000 */
[----:B------:R-:W-:-:S07]  /*41b0*/  SEL R14, R16, R13, P0 ;  /* 0x0000000d100e7207 */ /* 0x000fce0000000000 */
.L_x_309:
[----:B------:R-:W-:Y:S05]  /*41c0*/  BSYNC.RECONVERGENT B1 ;  /* 0x0000000000017941 */ /* 0x000fea0003800200 */
.L_x_308:
[----:B-----5:R-:W-:Y:S01]  /*41d0*/  DSETP.GEU.AND P1, PT, R6, R4, PT ;  /* 0x000000040600722a */ /* 0x020fe20003f2e000 */
[C---:B------:R-:W-:Y:S02]  /*41e0*/  IADD3 R8, P0, PT, R18.reuse, 0x300, RZ ;  /* 0x0000030012087810 */ /* 0x040fe40007f1e0ff */
[----:B------:R-:W-:-:S03]  /*41f0*/  IADD3 R17, P3, PT, R18, 0x400, RZ ;  /* 0x0000040012117810 */ /* 0x000fc60007f7e0ff */
[--C-:B------:R-:W-:Y:S02]  /*4200*/  IMAD.X R9, RZ, RZ, R20.reuse, P0 ;  /* 0x000000ffff097224 */ /* 0x100fe400000e0614 */
[----:B------:R-:W-:-:S06]  /*4210*/  IMAD.X R16, RZ, RZ, R20, P3 ;  /* 0x000000ffff107224 */ /* 0x000fcc00018e0614 */
[----:B------:R-:W-:-:S04]  /*4220*/  @P1 ISETP.GE.U32.AND P0, PT, R12, R8, PT ;  /* 0x000000080c00120c */ /* 0x000fc80003f06070 */
[----:B------:R-:W-:-:S13]  /*4230*/  @P1 ISETP.GE.AND.EX P0, PT, R14, R9, PT, P0 ;  /* 0x000000090e00120c */ /* 0x000fda0003f06300 */
[----:B------:R-:W-:-:S06]  /*4240*/  @P1 DSETP.LT.OR P0, PT, R4, R6, !P0 ;  /* 0x000000060400122a */ /* 0x000fcc0004701400 */
[----:B------:R-:W-:Y:S02]  /*4250*/  @P1 FSEL R7, R7, R5, P0 ;  /* 0x0000000507071208 */ /* 0x000fe40000000000 */
[----:B------:R-:W-:Y:S02]  /*4260*/  @P1 FSEL R6, R6, R4, P0 ;  /* 0x0000000406061208 */ /* 0x000fe40000000000 */
[----:B------:R-:W-:Y:S01]  /*4270*/  @P1 SEL R8, R12, R8, P0 ;  /* 0x000000080c081207 */ /* 0x000fe20000000000 */
[----:B------:R-:W-:Y:S01]  /*4280*/  @P1 IMAD.MOV.U32 R5, RZ, RZ, R7 ;  /* 0x000000ffff051224 */ /* 0x000fe200078e0007 */
[----:B------:R-:W-:Y:S02]  /*4290*/  @P1 MOV R4, R6 ;  /* 0x0000000600041202 */ /* 0x000fe40000000f00 */
[----:B------:R-:W-:Y:S02]  /*42a0*/  @P1 SEL R9, R14, R9, P0 ;  /* 0x000000090e091207 */ /* 0x000fe40000000000 */
[----:B------:R-:W-:-:S02]  /*42b0*/  IADD3 R6, P1, PT, R21, 0xa00, RZ ;  /* 0x00000a0015067810 */ /* 0x000fc40007f3e0ff */
[----:B------:R-:W-:Y:S01]  /*42c0*/  DSETP.GEU.AND P2, PT, R4, R10, PT ;  /* 0x0000000a0400722a */ /* 0x000fe20003f4e000 */
[----:B------:R-:W-:Y:S02]  /*42d0*/  IADD3 R21, P3, PT, R21, 0x500, RZ ;  /* 0x0000050015157810 */ /* 0x000fe40007f7e0ff */
[----:B------:R-:W-:Y:S01]  /*42e0*/  ISETP.GT.U32.AND P4, PT, R6, UR4, PT ;  /* 0x0000000406007c0c */ /* 0x000fe2000bf84070 */
[--C-:B------:R-:W-:Y:S02]  /*42f0*/  IMAD.X R6, RZ, RZ, R19.reuse, P1 ;  /* 0x000000ffff067224 */ /* 0x100fe400008e0613 */
[----:B------:R-:W-:-:S03]  /*4300*/  IMAD.X R18, RZ, RZ, R19, P3 ;  /* 0x000000ffff127224 */ /* 0x000fc600018e0613 */
[----:B------:R-:W-:Y:S01]  /*4310*/  ISETP.GT.AND.EX P1, PT, R6, UR5, PT, P4 ;  /* 0x0000000506007c0c */ /* 0x000fe2000bf24340 */
[----:B------:R-:W-:-:S04]  /*4320*/  IMAD.MOV.U32 R19, RZ, RZ, R18 ;  /* 0x000000ffff137224 */ /* 0x000fc800078e0012 */
        /* <DEDUP_REMOVED lines=8> */
[----:B------:R-:W-:Y:S02]  /*43b0*/  @P2 IMAD.MOV.U32 R11, RZ, RZ, R5 ;  /* 0x000000ffff0b2224 */ /* 0x000fe400078e0005 */
[----:B------:R-:W-:Y:S02]  /*43c0*/  IMAD.MOV.U32 R14, RZ, RZ, R10 ;  /* 0x000000ffff0e7224 */ /* 0x000fe400078e000a */
[----:B------:R-:W-:Y:S01]  /*43d0*/  IMAD.MOV.U32 R15, RZ, RZ, R11 ;  /* 0x000000ffff0f7224 */ /* 0x000fe200078e000b */
[----:B------:R-:W-:Y:S06]  /*43e0*/  @!P1 BRA `(.L_x_310) ;  /* 0xfffffff800b89947 */ /* 0x000fec000383ffff */
[----:B------:R-:W-:-:S07]  /*43f0*/  IMAD.MOV.U32 R19, RZ, RZ, R21 ;  /* 0x000000ffff137224 */ /* 0x000fce00078e0015 */
.L_x_307:
[----:B------:R-:W-:-:S04]  /*4400*/  ISETP.GE.U32.AND P0, PT, R19, UR4, PT ;  /* 0x0000000413007c0c */ /* 0x000fc8000bf06070 */
[----:B------:R-:W-:-:S13]  /*4410*/  ISETP.GE.AND.EX P0, PT, R18, UR5, PT, P0 ;  /* 0x0000000512007c0c */ /* 0x000fda000bf06300 */
[----:B------:R-:W-:Y:S05]  /*4420*/  @P0 BRA `(.L_x_311) ;  /* 0x0000000800c40947 */ /* 0x000fea0003800000 */
[----:B------:R-:W-:Y:S01]  /*4430*/  IADD3 R21, PT, PT, -R19, UR4, RZ ;  /* 0x0000000413157c10 */ /* 0x000fe2000fffe1ff */
[----:B------:R-:W-:Y:S03]  /*4440*/  BSSY.RECONVERGENT B1, `(.L_x_311) ;  /* 0x00000af000017945 */ /* 0x000fe60003800200 */
[----:B------:R-:W-:-:S13]  /*4450*/  ISETP.GE.AND P0, PT, R0, R21, PT ;  /* 0x000000150000720c */ /* 0x000fda0003f06270 */
[----:B------:R-:W-:Y:S05]  /*4460*/  @P0 BRA `(.L_x_312) ;  /* 0x0000000800b00947 */ /* 0x000fea0003800000 */
[----:B------:R-:W-:Y:S01]  /*4470*/  LOP3.LUT R6, RZ, R0, RZ, 0x33, !PT ;  /* 0x00000000ff067212 */ /* 0x000fe200078e33ff */
[----:B------:R-:W-:Y:S01]  /*4480*/  BSSY.RECONVERGENT B2, `(.L_x_313) ;  /* 0x0000036000027945 */ /* 0x000fe20003800200 */
[----:B------:R-:W-:Y:S02]  /*4490*/  IMAD.MOV.U32 R12, RZ, RZ, R0 ;  /* 0x000000ffff0c7224 */ /* 0x000fe400078e0000 */
[----:B------:R-:W-:-:S04]  /*44a0*/  IADD3 R6, PT, PT, -R19, UR4, R6 ;  /* 0x0000000413067c10 */ /* 0x000fc8000fffe106 */
[----:B------:R-:W-:-:S04]  /*44b0*/  LOP3.LUT R2, R6, 0x300, RZ, 0xc0, !PT ;  /* 0x0000030006027812 */ /* 0x000fc800078ec0ff */
[----:B------:R-:W-:-:S13]  /*44c0*/  ISETP.NE.AND P0, PT, R2, 0x300, PT ;  /* 0x000003000200780c */ /* 0x000fda0003f05270 */
[----:B------:R-:W-:Y:S05]  /*44d0*/  @!P0 BRA `(.L_x_314) ;  /* 0x0000000000c08947 */ /* 0x000fea0003800000 */
[----:B------:R-:W0:Y:S01]  /*44e0*/  LDCU.64 UR10, c[0x0][0x380] ;  /* 0x00007000ff0a77ac */ /* 0x000e220008000a00 */
[----:B------:R-:W-:Y:S01]  /*44f0*/  IADD3 R9, P0, PT, R0, R19, RZ ;  /* 0x0000001300097210 */ /* 0x000fe20007f1e0ff */
[----:B------:R-:W-:Y:S01]  /*4500*/  IMAD.MOV.U32 R12, RZ, RZ, R0 ;  /* 0x000000ffff0c7224 */ /* 0x000fe200078e0000 */
[----:B------:R-:W-:-:S03]  /*4510*/  LEA.HI R2, R6, 0x1, RZ, 0x18 ;  /* 0x0000000106027811 */ /* 0x000fc600078fc0ff */
[----:B------:R-:W-:Y:S01]  /*4520*/  IMAD.X R14, RZ, RZ, R18, P0 ;  /* 0x000000ffff0e7224 */ /* 0x000fe200000e0612 */
[----:B------:R-:W-:Y:S02]  /*4530*/  LOP3.LUT R2, R2, 0x3, RZ, 0xc0, !PT ;  /* 0x0000000302027812 */ /* 0x000fe400078ec0ff */
[----:B------:R-:W-:-:S03]  /*4540*/  IADD3 R13, P0, PT, R9, UR6, RZ ;  /* 0x00000006090d7c10 */ /* 0x000fc6000ff1e0ff */
[----:B------:R-:W-:Y:S01]  /*4550*/  IMAD.MOV R7, RZ, RZ, -R2 ;  /* 0x000000ffff077224 */ /* 0x000fe200078e0a02 */
[----:B0-----:R-:W-:-:S04]  /*4560*/  LEA R8, P1, R9, UR10, 0x3 ;  /* 0x0000000a09087c11 */ /* 0x001fc8000f8218ff */
[----:B------:R-:W-:Y:S02]  /*4570*/  LEA.HI.X R9, R9, UR11, R14, 0x3, P1 ;  /* 0x0000000b09097c11 */ /* 0x000fe400088f1c0e */
[----:B------:R-:W-:-:S07]  /*4580*/  IADD3.X R14, PT, PT, R14, UR7, RZ, P0, !PT ;  /* 0x000000070e0e7c10 */ /* 0x000fce00087fe4ff */
.L_x_317:
        /* <DEDUP_REMOVED lines=31> */
.L_x_316:
[----:B------:R-:W-:Y:S05]  /*4780*/  BSYNC.RECONVERGENT B3 ;  /* 0x0000000000037941 */ /* 0x000fea0003800200 */
.L_x_315:
[----:B------:R-:W-:Y:S01]  /*4790*/  IADD3 R13, P0, PT, R13, 0x100, RZ ;  /* 0x000001000d0d7810 */ /* 0x000fe20007f1e0ff */
[----:B------:R-:W-:Y:S02]  /*47a0*/  VIADD R12, R12, 0x100 ;  /* 0x000001000c0c7836 */ /* 0x000fe40000000000 */
[----:B------:R-:W-:Y:S02]  /*47b0*/  IMAD.X R9, RZ, RZ, R9, P3 ;  /* 0x000000ffff097224 */ /* 0x000fe400018e0609 */
[----:B------:R-:W-:Y:S01]  /*47c0*/  IMAD.X R14, RZ, RZ, R14, P0 ;  /* 0x000000ffff0e7224 */ /* 0x000fe200000e060e */
[----:B------:R-:W-:Y:S07]  /*47d0*/  @P2 BRA `(.L_x_317) ;  /* 0xfffffffc006c2947 */ /* 0x000fee000383ffff */
.L_x_314:
[----:B------:R-:W-:Y:S05]  /*47e0*/  BSYNC.RECONVERGENT B2 ;  /* 0x0000000000027941 */ /* 0x000fea0003800200 */
.L_x_313:
[----:B------:R-:W-:-:S13]  /*47f0*/  ISETP.GE.U32.AND P0, PT, R6, 0x300, PT ;  /* 0x000003000600780c */ /* 0x000fda0003f06070 */
[----:B------:R-:W-:Y:S05]  /*4800*/  @!P0 BRA `(.L_x_312) ;  /* 0x0000000400c88947 */ /* 0x000fea0003800000 */
[----:B------:R-:W0:Y:S01]  /*4810*/  LDC.64 R8, c[0x0][0x380] ;  /* 0x0000e000ff087b82 */ /* 0x000e220000000a00 */
[----:B------:R-:W-:-:S07]  /*4820*/  VIADD R20, R12, 0x200 ;  /* 0x000002000c147836 */ /* 0x000fce0000000000 */
[----:B------:R-:W1:Y:S02]  /*4830*/  LDC.64 R6, c[0x0][0x388] ;  /* 0x0000e200ff067b82 */ /* 0x000e640000000a00 */
.L_x_326:
        /* <DEDUP_REMOVED lines=13> */
[----:B------:R-:W-:Y:S01]  /*4910*/  MOV R2, R14 ;  /* 0x0000000e00027202 */ /* 0x000fe20000000f00 */
[----:B------:R-:W-:-:S12]  /*4920*/  IMAD.MOV.U32 R3, RZ, RZ, R15 ;  /* 0x000000ffff037224 */ /* 0x000fd800078e000f */
        /* <DEDUP_REMOVED lines=15> */
.L_x_319:
[----:B------:R-:W-:Y:S05]  /*4a20*/  BSYNC.RECONVERGENT B2 ;  /* 0x0000000000027941 */ /* 0x000fea0003800200 */
.L_x_318:
        /* <DEDUP_REMOVED lines=26> */
.L_x_321:
[----:B------:R-:W-:Y:S05]  /*4bd0*/  BSYNC.RECONVERGENT B2 ;  /* 0x0000000000027941 */ /* 0x000fea0003800200 */
.L_x_320:
[----:B------:R-:W-:Y:S01]  /*4be0*/  DSETP.GEU.AND P0, PT, R16, R10, PT ;  /* 0x0000000a1000722a */ /* 0x000fe20003f0e000 */
[CC--:B------:R-:W-:Y:S01]  /*4bf0*/  IADD3 R13, P1, P4, R19.reuse, R6.reuse, R20 ;  /* 0x00000006130d7210 */ /* 0x0c0fe20007c3e014 */
[----:B------:R-:W-:Y:S01]  /*4c00*/  VIADD R4, R20, 0x100 ;  /* 0x0000010014047836 */ /* 0x000fe20000000000 */
[----:B------:R-:W-:Y:S01]  /*4c10*/  BSSY.RECONVERGENT B2, `(.L_x_322) ;  /* 0x0000016000027945 */ /* 0x000fe20003800200 */
[----:B------:R-:W-:Y:S01]  /*4c20*/  IMAD.MOV.U32 R2, RZ, RZ, R10 ;  /* 0x000000ffff027224 */ /* 0x000fe200078e000a */
[----:B------:R-:W-:Y:S01]  /*4c30*/  IADD3.X R22, PT, PT, R18, R7, RZ, P1, P4 ;  /* 0x0000000712167210 */ /* 0x000fe20000fe84ff */
[----:B------:R-:W-:Y:S01]  /*4c40*/  IMAD.MOV.U32 R5, RZ, RZ, R13 ;  /* 0x000000ffff057224 */ /* 0x000fe200078e000d */
[----:B------:R-:W-:Y:S01]  /*4c50*/  IADD3 R4, P2, P3, R19, R6, R4 ;  /* 0x0000000613047210 */ /* 0x000fe20007b5e004 */
        /* <DEDUP_REMOVED lines=17> */
.L_x_323:
[----:B------:R-:W-:Y:S05]  /*4d70*/  BSYNC.RECONVERGENT B2 ;  /* 0x0000000000027941 */ /* 0x000fea0003800200 */
.L_x_322:
[----:B------:R-:W-:Y:S01]  /*4d80*/  DSETP.GEU.AND P0, PT, R2, R14, PT ;  /* 0x0000000e0200722a */ /* 0x000fe20003f0e000 */
[----:B------:R-:W-:Y:S01]  /*4d90*/  IADD3.X R13, PT, PT, R18, R7, RZ, P2, P3 ;  /* 0x00000007120d7210 */ /* 0x000fe200017e64ff */
        /* <DEDUP_REMOVED lines=20> */
.L_x_325:
[----:B------:R-:W-:Y:S05]  /*4ee0*/  BSYNC.RECONVERGENT B2 ;  /* 0x0000000000027941 */ /* 0x000fea0003800200 */
.L_x_324:
[C---:B------:R-:W-:Y:S02]  /*4ef0*/  VIADD R2, R20.reuse, 0x200 ;  /* 0x0000020014027836 */ /* 0x040fe40000000000 */
[----:B------:R-:W-:-:S03]  /*4f00*/  VIADD R20, R20, 0x400 ;  /* 0x0000040014147836 */ /* 0x000fc60000000000 */
[----:B------:R-:W-:-:S13]  /*4f10*/  ISETP.GE.AND P0, PT, R2, R21, PT ;  /* 0x000000150200720c */ /* 0x000fda0003f06270 */
[----:B------:R-:W-:Y:S05]  /*4f20*/  @!P0 BRA `(.L_x_326) ;  /* 0xfffffff800448947 */ /* 0x000fea000383ffff */
.L_x_312:
[----:B------:R-:W-:Y:S05]  /*4f30*/  BSYNC.RECONVERGENT B1 ;  /* 0x0000000000017941 */ /* 0x000fea0003800200 */
.L_x_311:
        /* <DEDUP_REMOVED lines=13> */
[----:B------:R-:W-:Y:S01]  /*5010*/  MOV R12, R6 ;  /* 0x00000006000c7202 */ /* 0x000fe20000000f00 */
[----:B------:R-:W-:Y:S02]  /*5020*/  IMAD.MOV.U32 R13, RZ, RZ, R7 ;  /* 0x000000ffff0d7224 */ /* 0x000fe400078e0007 */
        /* <DEDUP_REMOVED lines=17> */
.L_x_328:
[----:B------:R-:W-:Y:S05]  /*5140*/  BSYNC.RECONVERGENT B1 ;  /* 0x0000000000017941 */ /* 0x000fea0003800200 */
.L_x_327:
        /* <DEDUP_REMOVED lines=31> */
.L_x_330:
[----:B------:R-:W-:Y:S05]  /*5340*/  BSYNC.RECONVERGENT B1 ;  /* 0x0000000000017941 */ /* 0x000fea0003800200 */
.L_x_329:
        /* <DEDUP_REMOVED lines=31> */
.L_x_332:
[----:B------:R-:W-:Y:S05]  /*5540*/  BSYNC.RECONVERGENT B1 ;  /* 0x0000000000017941 */ /* 0x000fea0003800200 */
.L_x_331:
[----:B------:R-:W-:Y:S01]  /*5550*/  ISETP.GT.AND P0, PT, R8, 0x17, PT ;  /* 0x000000170800780c */ /* 0x000fe20003f04270 */
[----:B-1----:R1:W1:Y:S01]  /*5560*/  SHFL.DOWN PT, R6, R2, 0x8, 0x1f ;  /* 0x09001f0002067f89 */ /* 0x00226200000e0000 */
[----:B------:R-:W-:Y:S01]  /*5570*/  BSSY.RECONVERGENT B1, `(.L_x_333) ;  /* 0x000001d000017945 */ /* 0x000fe20003800200 */
[----:B--2---:R-:W-:Y:S02]  /*5580*/  IMAD.MOV.U32 R9, RZ, RZ, R11 ;  /* 0x000000ffff097224 */ /* 0x004fe400078e000b */
[----:B---3--:R2:W3:Y:S01]  /*5590*/  SHFL.DOWN PT, R7, R3, 0x8, 0x1f ;  /* 0x09001f0003077f89 */ /* 0x0084e200000e0000 */
[----:B------:R-:W-:Y:S02]  /*55a0*/  IMAD.MOV.U32 R10, RZ, RZ, R12 ;  /* 0x000000ffff0a7224 */ /* 0x000fe400078e000c */
[----:B------:R-:W-:Y:S01]  /*55b0*/  IMAD.MOV.U32 R4, RZ, RZ, R2 ;  /* 0x000000ffff047224 */ /* 0x000fe200078e0002 */
[----:B0-----:R2:W0:Y:S01]  /*55c0*/  SHFL.DOWN PT, R14, R11, 0x8, 0x1f ;  /* 0x09001f000b0e7f89 */ /* 0x00142200000e0000 */
[----:B------:R-:W-:-:S03]  /*55d0*/  IMAD.MOV.U32 R5, RZ, RZ, R3 ;  /* 0x000000ffff057224 */ /* 0x000fc600078e0003 */
[----:B----4-:R2:W4:Y:S01]  /*55e0*/  SHFL.DOWN PT, R13, R12, 0x8, 0x1f ;  /* 0x09001f000c0d7f89 */ /* 0x01052200000e0000 */
[----:B------:R-:W-:Y:S05]  /*55f0*/  @P0 BRA `(.L_x_334) ;  /* 0x0000000000500947 */ /* 0x000fea0003800000 */
[----:B-1-3--:R-:W-:Y:S01]  /*5600*/  DSETP.GEU.AND P0, PT, R2, R6, PT ;  /* 0x000000060200722a */ /* 0x00afe20003f0e000 */
[----:B0-----:R-:W-:Y:S01]  /*5610*/  IMAD.MOV.U32 R9, RZ, RZ, R14 ;  /* 0x000000ffff097224 */ /* 0x001fe200078e000e */
        /* <DEDUP_REMOVED lines=18> */
.L_x_334:
[----:B------:R-:W-:Y:S05]  /*5740*/  BSYNC.RECONVERGENT B1 ;  /* 0x0000000000017941 */ /* 0x000fea0003800200 */
.L_x_333:
        /* <DEDUP_REMOVED lines=8> */
[----:B----4-:R-:W-:-:S03]  /*57d0*/  IMAD.MOV.U32 R13, RZ, RZ, R5 ;  /* 0x000000ffff0d7224 */ /* 0x010fc600078e0005 */
[----:B---3--:R3:W4:Y:S01]  /*57e0*/  SHFL.DOWN PT, R7, R10, 0x10, 0x1f ;  /* 0x0a001f000a077f89 */ /* 0x00872200000e0000 */
[----:B------:R-:W-:Y:S05]  /*57f0*/  @P0 BRA `(.L_x_336) ;  /* 0x0000000000500947 */ /* 0x000fea0003800000 */
[----:B-12---:R-:W-:Y:S01]  /*5800*/  DSETP.GEU.AND P0, PT, R4, R2, PT ;  /* 0x000000020400722a */ /* 0x006fe20003f0e000 */
        /* <DEDUP_REMOVED lines=19> */
.L_x_336:
[----:B------:R-:W-:Y:S05]  /*5940*/  BSYNC.RECONVERGENT B1 ;  /* 0x0000000000017941 */ /* 0x000fea0003800200 */
.L_x_335:
[----:B------:R-:W-:Y:S01]  /*5950*/  ISETP.NE.AND P0, PT, R8, RZ, PT ;  /* 0x000000ff0800720c */ /* 0x000fe20003f05270 */
[----:B------:R-:W-:-:S12]  /*5960*/  BSSY.RECONVERGENT B1, `(.L_x_337) ;  /* 0x000000a000017945 */ /* 0x000fd80003800200 */
[----:B------:R-:W-:Y:S05]  /*5970*/  @P0 BRA `(.L_x_338) ;  /* 0x0000000000200947 */ /* 0x000fea0003800000 */
[----:B-1----:R-:W1:Y:S01]  /*5980*/  S2R R4, SR_CgaCtaId ;  /* 0x0000000000047919 */ /* 0x002e620000008800 */
[----:B--2---:R-:W-:Y:S02]  /*5990*/  MOV R3, 0x400 ;  /* 0x0000040000037802 */ /* 0x004fe40000000f00 */
[----:B------:R-:W-:-:S04]  /*59a0*/  SHF.R.U32.HI R2, RZ, 0x1, R0 ;  /* 0x00000001ff027819 */ /* 0x000fc80000011600 */
[----:B------:R-:W-:Y:S02]  /*59b0*/  LOP3.LUT R2, R2, 0x1f0, RZ, 0xc0, !PT ;  /* 0x000001f002027812 */ /* 0x000fe400078ec0ff */
[----:B-1----:R-:W-:-:S05]  /*59c0*/  LEA R3, R4, R3, 0x18 ;  /* 0x0000000304037211 */ /* 0x002fca00078ec0ff */
[----:B------:R-:W-:-:S05]  /*59d0*/  IMAD.IADD R3, R2, 0x1, R3 ;  /* 0x0000000102037824 */ /* 0x000fca00078e0203 */
[----:B------:R1:W-:Y:S04]  /*59e0*/  STS.64 [R3+0x10], R14 ;  /* 0x0000100e03007388 */ /* 0x0003e80000000a00 */
[----:B------:R1:W-:Y:S02]  /*59f0*/  STS.64 [R3+0x8], R12 ;  /* 0x0000080c03007388 */ /* 0x0003e40000000a00 */
.L_x_338:
[----:B------:R-:W-:Y:S05]  /*5a00*/  BSYNC.RECONVERGENT B1 ;  /* 0x0000000000017941 */ /* 0x000fea0003800200 */
.L_x_337:
[----:B------:R-:W-:Y:S01]  /*5a10*/  BAR.SYNC.DEFER_BLOCKING 0x0 ;  /* 0x0000000000007b1d */ /* 0x000fe20000010000 */
[----:B------:R-:W-:-:S13]  /*5a20*/  ISETP.NE.AND P1, PT, R0, RZ, PT ;  /* 0x000000ff0000720c */ /* 0x000fda0003f25270 */
[----:B------:R-:W-:Y:S05]  /*5a30*/  @P1 BRA `(.L_x_268) ;  /* 0x00000008008c1947 */ /* 0x000fea0003800000 */
[----:B-12---:R-:W1:Y:S01]  /*5a40*/  S2R R3, SR_CgaCtaId ;  /* 0x0000000000037919 */ /* 0x006e620000008800 */
[----:B------:R-:W-:Y:S01]  /*5a50*/  MOV R0, 0x400 ;  /* 0x0000040000007802 */ /* 0x000fe20000000f00 */
[----:B------:R-:W-:Y:S03]  /*5a60*/  BSSY.RECONVERGENT B1, `(.L_x_339) ;  /* 0x000001a000017945 */ /* 0x000fe60003800200 */
[----:B-1----:R-:W-:-:S05]  /*5a70*/  LEA R0, R3, R0, 0x18 ;  /* 0x0000000003007211 */ /* 0x002fca00078ec0ff */
[----:B------:R-:W1:Y:S04]  /*5a80*/  LDS.64 R16, [R0+0x18] ;  /* 0x0000180000107984 */ /* 0x000e680000000a00 */
[----:B0---4-:R-:W0:Y:S04]  /*5a90*/  LDS.128 R4, [R0+0x20] ;  /* 0x0000200000047984 */ /* 0x011e280000000c00 */
[----:B------:R2:W4:Y:S04]  /*5aa0*/  LDS.64 R2, [R0+0x80] ;  /* 0x0000800000027984 */ /* 0x0005280000000a00 */
[----:B---3--:R2:W3:Y:S01]  /*5ab0*/  LDS.128 R8, [R0+0x30] ;  /* 0x0000300000087984 */ /* 0x0084e20000000c00 */
        /* <DEDUP_REMOVED lines=20> */
.L_x_340:
[----:B------:R-:W-:Y:S05]  /*5c00*/  BSYNC.RECONVERGENT B1 ;  /* 0x0000000000017941 */ /* 0x000fea0003800200 */
.L_x_339:
        /* <DEDUP_REMOVED lines=23> */
.L_x_342:
[----:B------:R-:W-:Y:S05]  /*5d80*/  BSYNC.RECONVERGENT B1 ;  /* 0x0000000000017941 */ /* 0x000fea0003800200 */
.L_x_341:
[----:B------:R-:W-:Y:S01]  /*5d90*/  DSETP.GEU.AND P0, PT, R4, R10, PT ;  /* 0x0000000a0400722a */ /* 0x000fe20003f0e000 */
[----:B------:R-:W-:Y:S01]  /*5da0*/  BSSY.RECONVERGENT B1, `(.L_x_343) ;  /* 0x0000014000017945 */ /* 0x000fe20003800200 */
[----:B------:R-:W-:Y:S01]  /*5db0*/  IMAD.MOV.U32 R20, RZ, RZ, R10 ;  /* 0x000000ffff147224 */ /* 0x000fe200078e000a */
[----:B-1----:R-:W-:Y:S01]  /*5dc0*/  MOV R23, R13 ;  /* 0x0000000d00177202 */ /* 0x002fe20000000f00 */
[----:B------:R-:W-:Y:S02]  /*5dd0*/  IMAD.MOV.U32 R21, RZ, RZ, R11 ;  /* 0x000000ffff157224 */ /* 0x000fe400078e000b */
        /* <DEDUP_REMOVED lines=16> */
.L_x_344:
[----:B------:R-:W-:Y:S05]  /*5ee0*/  BSYNC.RECONVERGENT B1 ;  /* 0x0000000000017941 */ /* 0x000fea0003800200 */
.L_x_343:
        /* <DEDUP_REMOVED lines=23> */
.L_x_346:
[----:B------:R-:W-:Y:S05]  /*6060*/  BSYNC.RECONVERGENT B1 ;  /* 0x0000000000017941 */ /* 0x000fea0003800200 */
.L_x_345:
        /* <DEDUP_REMOVED lines=21> */
.L_x_348:
[----:B------:R-:W-:Y:S05]  /*61c0*/  BSYNC.RECONVERGENT B1 ;  /* 0x0000000000017941 */ /* 0x000fea0003800200 */
.L_x_347:
        /* <DEDUP_REMOVED lines=21> */
.L_x_350:
[----:B------:R-:W-:Y:S05]  /*6320*/  BSYNC.RECONVERGENT B1 ;  /* 0x0000000000017941 */ /* 0x000fea0003800200 */
.L_x_349:
        /* <DEDUP_REMOVED lines=20> */
.L_x_268:
[----:B------:R-:W-:Y:S05]  /*6470*/  BSYNC.RECONVERGENT B0 ;  /* 0x0000000000007941 */ /* 0x000fea0003800200 */
.L_x_235:
[----:B------:R-:W-:Y:S05]  /*6480*/  @P1 EXIT ;  /* 0x000000000000194d */ /* 0x000fea0003800000 */
[----:B0123--:R-:W0:Y:S02]  /*6490*/  LDC.64 R2, c[0x0][0x390] ;  /* 0x0000e400ff027b82 */ /* 0x00fe240000000a00 */
[----:B0-----:R-:W-:Y:S04]  /*64a0*/  STG.E.64 desc[UR8][R2.64], R12 ;  /* 0x0000000c02007986 */ /* 0x001fe8000c101b08 */
[----:B------:R-:W-:Y:S01]  /*64b0*/  STG.E.64 desc[UR8][R2.64+0x8], R14 ;  /* 0x0000080e02007986 */ /* 0x000fe2000c101b08 */
[----:B------:R-:W-:Y:S05]  /*64c0*/  EXIT ;  /* 0x000000000000794d */ /* 0x000fea0003800000 */
.L_x_351:
        /* <DEDUP_REMOVED lines=11> */
.L_x_712:


//--------------------- .text._ZN6thrust24THRUST_300001_SM_1000_NS8cuda_cub4core6detail13_kernel_agentINS1_8__reduce11ReduceAgentIPN4cuda3std3__45tupleIJdlEEESC_SB_iNS1_9__extrema9arg_max_fIdlNS9_4lessIdEEEEEEJSC_SC_iSH_EEEvDpT0_ --------------------------
	.section	.text._ZN6thrust24THRUST_300001_SM_1000_NS8cuda_cub4core6detail13_kernel_agentINS1_8__reduce11ReduceAgentIPN4cuda3std3__45tupleIJdlEEESC_SB_iNS1_9__extrema9arg_max_fIdlNS9_4lessIdEEEEEEJSC_SC_iSH_EEEvDpT0_,"ax",@progbits
	.align	128
        .global         _ZN6thrust24THRUST_300001_SM_1000_NS8cuda_cub4core6detail13_kernel_agentINS1_8__reduce11ReduceAgentIPN4cuda3std3__45tupleIJdlEEESC_SB_iNS1_9__extrema9arg_max_fIdlNS9_4lessIdEEEEEEJSC_SC_iSH_EEEvDpT0_
        .type           _ZN6thrust24THRUST_300001_SM_1000_NS8cuda_cub4core6detail13_kernel_agentINS1_8__reduce11ReduceAgentIPN4cuda3std3__45tupleIJdlEEESC_SB_iNS1_9__extrema9arg_max_fIdlNS9_4lessIdEEEEEEJSC_SC_iSH_EEEvDpT0_,@function
        .size           _ZN6thrust24THRUST_300001_SM_1000_NS8cuda_cub4core6detail13_kernel_agentINS1_8__reduce11ReduceAgentIPN4cuda3std3__45tupleIJdlEEESC_SB_iNS1_9__extrema9arg_max_fIdlNS9_4lessIdEEEEEEJSC_SC_iSH_EEEvDpT0_,(.L_x_713 - _ZN6thrust24THRUST_300001_SM_1000_NS8cuda_cub4core6detail13_kernel_agentINS1_8__reduce11ReduceAgentIPN4cuda3std3__45tupleIJdlEEESC_SB_iNS1_9__extrema9arg_max_fIdlNS9_4lessIdEEEEEEJSC_SC_iSH_EEEvDpT0_)
        .other          _ZN6thrust24THRUST_300001_SM_1000_NS8cuda_cub4core6detail13_kernel_agentINS1_8__reduce11ReduceAgentIPN4cuda3std3__45tupleIJdlEEESC_SB_iNS1_9__extrema9arg_max_fIdlNS9_4lessIdEEEEEEJSC_SC_iSH_EEEvDpT0_,@"STO_CUDA_ENTRY STV_DEFAULT"
_ZN6thrust24THRUST_300001_SM_1000_NS8cuda_cub4core6detail13_kernel_agentINS1_8__reduce11ReduceAgentIPN4cuda3std3__45tupleIJdlEEESC_SB_iNS1_9__extrema9arg_max_fIdlNS9_4lessIdEEEEEEJSC_SC_iSH_EEEvDpT0_:
.text._ZN6thrust24THRUST_300001_SM_1000_NS8cuda_cub4core6detail13_kernel_agentINS1_8__reduce11ReduceAgentIPN4cuda3std3__45tupleIJdlEEESC_SB_iNS1_9__extrema9arg_max_fIdlNS9_4lessIdEEEEEEJSC_SC_iSH_EEEvDpT0_:
        /* <DEDUP_REMOVED lines=21> */
.L_x_355:
[----:B0-----:R-:W-:Y:S05]  /*0150*/  BSYNC.RECONVERGENT B1 ;  /* 0x0000000000017941 */ /* 0x001fea0003800200 */
.L_x_354:
        /* <DEDUP_REMOVED lines=15> */
.L_x_362:
        /* <DEDUP_REMOVED lines=31> */
.L_x_361:
[----:B------:R-:W-:Y:S05]  /*0440*/  BSYNC.RECONVERGENT B3 ;  /* 0x0000000000037941 */ /* 0x000fea0003800200 */
.L_x_360:
[----:B------:R-:W-:Y:S02]  /*0450*/  IMAD.X R3, RZ, RZ, R3, P3 ;  /* 0x000000ffff037224 */ /* 0x000fe400018e0603 */
[----:B------:R-:W-:Y:S01]  /*0460*/  VIADD R19, R19, 0x100 ;  /* 0x0000010013137836 */ /* 0x000fe20000000000 */
[----:B------:R-:W-:Y:S06]  /*0470*/  @P2 BRA `(.L_x_362) ;  /* 0xfffffffc00742947 */ /* 0x000fec000383ffff */
.L_x_359:
[----:B------:R-:W-:Y:S05]  /*0480*/  BSYNC.RECONVERGENT B2 ;  /* 0x0000000000027941 */ /* 0x000fea0003800200 */
.L_x_358:
[----:B------:R-:W0:Y:S01]  /*0490*/  LDC.64 R8, c[0x0][0x380] ;  /* 0x0000e000ff087b82 */ /* 0x000e220000000a00 */
[----:B------:R-:W-:-:S13]  /*04a0*/  ISETP.GE.U32.AND P0, PT, R4, 0x300, PT ;  /* 0x000003000400780c */ /* 0x000fda0003f06070 */
[----:B------:R-:W-:Y:S05]  /*04b0*/  @!P0 BRA `(.L_x_357) ;  /* 0x0000000400908947 */ /* 0x000fea0003800000 */
.L_x_371:
        /* <DEDUP_REMOVED lines=13> */
[----:B------:R-:W-:Y:S01]  /*0590*/  IMAD.MOV.U32 R23, RZ, RZ, R12 ;  /* 0x000000ffff177224 */ /* 0x000fe200078e000c */
[----:B------:R-:W-:Y:S01]  /*05a0*/  MOV R25, R13 ;  /* 0x0000000d00197202 */ /* 0x000fe20000000f00 */
[----:B------:R-:W-:Y:S02]  /*05b0*/  IMAD.MOV.U32 R2, RZ, RZ, R14 ;  /* 0x000000ffff027224 */ /* 0x000fe400078e000e */
[----:B------:R-:W-:-:S09]  /*05c0*/  IMAD.MOV.U32 R3, RZ, RZ, R15 ;  /* 0x000000ffff037224 */ /* 0x000fd200078e000f */
        /* <DEDUP_REMOVED lines=9> */
.L_x_364:
[----:B------:R-:W-:Y:S05]  /*0660*/  BSYNC.RECONVERGENT B2 ;  /* 0x0000000000027941 */ /* 0x000fea0003800200 */
.L_x_363:
        /* <DEDUP_REMOVED lines=25> */
.L_x_366:
[----:B------:R-:W-:Y:S05]  /*0800*/  BSYNC.RECONVERGENT B2 ;  /* 0x0000000000027941 */ /* 0x000fea0003800200 */
.L_x_365:
        /* <DEDUP_REMOVED lines=21> */
.L_x_368:
[----:B------:R-:W-:Y:S05]  /*0960*/  BSYNC.RECONVERGENT B2 ;  /* 0x0000000000027941 */ /* 0x000fea0003800200 */
.L_x_367:
        /* <DEDUP_REMOVED lines=8> */
[----:B------:R-:W-:Y:S01]  /*09f0*/  IMAD.MOV.U32 R14, RZ, RZ, R2 ;  /* 0x000000ffff0e7224 */ /* 0x000fe200078e0002 */
[----:B------:R-:W-:Y:S01]  /*0a00*/  MOV R13, R7 ;  /* 0x00000007000d7202 */ /* 0x000fe20000000f00 */
[----:B------:R-:W-:Y:S02]  /*0a10*/  IMAD.MOV.U32 R15, RZ, RZ, R3 ;  /* 0x000000ffff0f7224 */ /* 0x000fe400078e0003 */
[----:B------:R-:W-:-:S09]  /*0a20*/  IMAD.MOV.U32 R12, RZ, RZ, R5 ;  /* 0x000000ffff0c7224 */ /* 0x000fd200078e0005 */
        /* <DEDUP_REMOVED lines=9> */
.L_x_370:
[----:B------:R-:W-:Y:S05]  /*0ac0*/  BSYNC.RECONVERGENT B2 ;  /* 0x0000000000027941 */ /* 0x000fea0003800200 */
.L_x_369:
[----:B------:R-:W-:-:S05]  /*0ad0*/  VIADD R19, R19, 0x400 ;  /* 0x0000040013137836 */ /* 0x000fca0000000000 */
[----:B------:R-:W-:-:S13]  /*0ae0*/  ISETP.GE.AND P0, PT, R19, UR5, PT ;  /* 0x0000000513007c0c */ /* 0x000fda000bf06270 */
[----:B------:R-:W-:Y:S05]  /*0af0*/  @!P0 BRA `(.L_x_371) ;  /* 0xfffffff800708947 */ /* 0x000fea000383ffff */
.L_x_357:
[----:B------:R-:W-:Y:S05]  /*0b00*/  BSYNC.RECONVERGENT B1 ;  /* 0x0000000000017941 */ /* 0x000fea0003800200 */
.L_x_356:
        /* <DEDUP_REMOVED lines=35> */
.L_x_374:
[----:B------:R-:W-:Y:S05]  /*0d40*/  BSYNC.RECONVERGENT B1 ;  /* 0x0000000000017941 */ /* 0x000fea0003800200 */
.L_x_373:
        /* <DEDUP_REMOVED lines=31> */
.L_x_376:
[----:B------:R-:W-:Y:S05]  /*0f40*/  BSYNC.RECONVERGENT B1 ;  /* 0x0000000000017941 */ /* 0x000fea0003800200 */
.L_x_375:
        /* <DEDUP_REMOVED lines=31> */
.L_x_378:
[----:B------:R-:W-:Y:S05]  /*1140*/  BSYNC.RECONVERGENT B1 ;  /* 0x0000000000017941 */ /* 0x000fea0003800200 */
.L_x_377:
        /* <DEDUP_REMOVED lines=31> */
.L_x_380:
[----:B------:R-:W-:Y:S05]  /*1340*/  BSYNC.RECONVERGENT B1 ;  /* 0x0000000000017941 */ /* 0x000fea0003800200 */
.L_x_379:
[----:B------:R-:W-:Y:S01]  /*1350*/  ISETP.GT.AND P0, PT, R9, 0xf, PT ;  /* 0x0000000f0900780c */ /* 0x000fe20003f04270 */
[----:B-1----:R1:W1:Y:S01]  /*1360*/  SHFL.DOWN PT, R6, R4, 0x10, 0x1f ;  /* 0x0a001f0004067f89 */ /* 0x00226200000e0000 */
[----:B------:R-:W-:Y:S01]  /*1370*/  BSSY.RECONVERGENT B1, `(.L_x_381) ;  /* 0x000001d000017945 */ /* 0x000fe20003800200 */
[----:B0-----:R-:W-:Y:S01]  /*1380*/  MOV R14, R8 ;  /* 0x00000008000e7202 */ /* 0x001fe20000000f00 */
[----:B----4-:R-:W-:Y:S01]  /*1390*/  IMAD.MOV.U32 R15, RZ, RZ, R10 ;  /* 0x000000ffff0f7224 */ /* 0x010fe200078e000a */
[----:B--2---:R0:W2:Y:S01]  /*13a0*/  SHFL.DOWN PT, R7, R5, 0x10, 0x1f ;  /* 0x0a001f0005077f89 */ /* 0x0040a200000e0000 */
[----:B------:R-:W-:Y:S02]  /*13b0*/  IMAD.MOV.U32 R2, RZ, RZ, R4 ;  /* 0x000000ffff027224 */ /* 0x000fe400078e0004 */
[----:B------:R-:W-:Y:S01]  /*13c0*/  IMAD.MOV.U32 R3, RZ, RZ, R5 ;  /* 0x000000ffff037224 */ /* 0x000fe200078e0005 */
[----:B------:R0:W4:Y:S04]  /*13d0*/  SHFL.DOWN PT, R11, R8, 0x10, 0x1f ;  /* 0x0a001f00080b7f89 */ /* 0x00012800000e0000 */
[----:B------:R0:W0:Y:S01]  /*13e0*/  SHFL.DOWN PT, R13, R10, 0x10, 0x1f ;  /* 0x0a001f000a0d7f89 */ /* 0x00002200000e0000 */
[----:B------:R-:W-:Y:S05]  /*13f0*/  @P0 BRA `(.L_x_382) ;  /* 0x0000000000500947 */ /* 0x000fea0003800000 */
[----:B-12---:R-:W-:Y:S01]  /*1400*/  DSETP.GEU.AND P0, PT, R4, R6, PT ;  /* 0x000000060400722a */ /* 0x006fe20003f0e000 */
        /* <DEDUP_REMOVED lines=19> */
.L_x_382:
[----:B------:R-:W-:Y:S05]  /*1540*/  BSYNC.RECONVERGENT B1 ;  /* 0x0000000000017941 */ /* 0x000fea0003800200 */
.L_x_381:
        /* <DEDUP_REMOVED lines=11> */
.L_x_384:
[----:B------:R-:W-:Y:S05]  /*1600*/  BSYNC.RECONVERGENT B1 ;  /* 0x0000000000017941 */ /* 0x000fea0003800200 */
.L_x_383:
        /* <DEDUP_REMOVED lines=8> */
[----:B-12---:R-:W1:Y:S04]  /*1690*/  LDS.128 R4, [R0+0x20] ;  /* 0x0000200000047984 */ /* 0x006e680000000c00 */
[----:B---3--:R2:W3:Y:S04]  /*16a0*/  LDS.64 R12, [R0+0x80] ;  /* 0x00008000000c7984 */ /* 0x0084e80000000a00 */
[----:B----4-:R2:W4:Y:S01]  /*16b0*/  LDS.128 R8, [R0+0x30] ;  /* 0x0000300000087984 */ /* 0x0105220000000c00 */
        /* <DEDUP_REMOVED lines=20> */
.L_x_387:
[----:B------:R-:W-:Y:S05]  /*1800*/  BSYNC.RECONVERGENT B1 ;  /* 0x0000000000017941 */ /* 0x000fea0003800200 */
.L_x_386:
        /* <DEDUP_REMOVED lines=10> */
[----:B------:R-:W-:Y:S01]  /*18b0*/  MOV R15, R26 ;  /* 0x0000001a000f7202 */ /* 0x000fe20000000f00 */
[----:B------:R-:W-:Y:S02]  /*18c0*/  IMAD.MOV.U32 R29, RZ, RZ, R27 ;  /* 0x000000ffff1d7224 */ /* 0x000fe400078e001b */
[----:B------:R-:W-:Y:S02]  /*18d0*/  IMAD.MOV.U32 R4, RZ, RZ, R24 ;  /* 0x000000ffff047224 */ /* 0x000fe400078e0018 */
[----:B------:R-:W-:-:S08]  /*18e0*/  IMAD.MOV.U32 R5, RZ, RZ, R25 ;  /* 0x000000ffff057224 */ /* 0x000fd000078e0019 */
        /* <DEDUP_REMOVED lines=9> */
.L_x_389:
[----:B------:R-:W-:Y:S05]  /*1980*/  BSYNC.RECONVERGENT B1 ;  /* 0x0000000000017941 */ /* 0x000fea0003800200 */
.L_x_388:
        /* <DEDUP_REMOVED lines=21> */
.L_x_391:
[----:B------:R-:W-:Y:S05]  /*1ae0*/  BSYNC.RECONVERGENT B1 ;  /* 0x0000000000017941 */ /* 0x000fea0003800200 */
.L_x_390:
        /* <DEDUP_REMOVED lines=23> */
.L_x_393:
[----:B------:R-:W-:Y:S05]  /*1c60*/  BSYNC.RECONVERGENT B1 ;  /* 0x0000000000017941 */ /* 0x000fea0003800200 */
.L_x_392:
        /* <DEDUP_REMOVED lines=21> */
.L_x_395:
[----:B------:R-:W-:Y:S05]  /*1dc0*/  BSYNC.RECONVERGENT B1 ;  /* 0x0000000000017941 */ /* 0x000fea0003800200 */
.L_x_394:
        /* <DEDUP_REMOVED lines=21> */
.L_x_397:
[----:B------:R-:W-:Y:S05]  /*1f20*/  BSYNC.RECONVERGENT B1 ;  /* 0x0000000000017941 */ /* 0x000fea0003800200 */
.L_x_396:
        /* <DEDUP_REMOVED lines=21> */
.L_x_372:
[----:B------:R-:W2:Y:S01]  /*2080*/  S2R R4, SR_LANEID ;  /* 0x0000000000047919 */ /* 0x000ea20000000000 */
[----:B-1----:R-:W-:Y:S01]  /*2090*/  LOP3.LUT R2, R0, 0x3e0, RZ, 0xc0, !PT ;  /* 0x000003e000027812 */ /* 0x002fe200078ec0ff */
[----:B------:R-:W-:Y:S01]  /*20a0*/  BSSY.RECONVERGENT B1, `(.L_x_398) ;  /* 0x0000024000017945 */ /* 0x000fe20003800200 */
[----:B-----5:R-:W-:Y:S02]  /*20b0*/  IMAD.MOV.U32 R16, RZ, RZ, R12 ;  /* 0x000000ffff107224 */ /* 0x020fe400078e000c */
[----:B------:R-:W-:Y:S02]  /*20c0*/  IMAD.MOV.U32 R18, RZ, RZ, R13 ;  /* 0x000000ffff127224 */ /* 0x000fe400078e000d */
[----:B------:R-:W-:Y:S01]  /*20d0*/  VIADD R3, R2, 0x20 ;  /* 0x0000002002037836 */ /* 0x000fe20000000000 */
[----:B------:R-:W-:-:S04]  /*20e0*/  LOP3.LUT R2, RZ, R2, RZ, 0x33, !PT ;  /* 0x00000002ff027212 */ /* 0x000fc800078e33ff */
[----:B------:R-:W-:Y:S01]  /*20f0*/  ISETP.GT.AND P0, PT, R3, UR8, PT ;  /* 0x0000000803007c0c */ /* 0x000fe2000bf04270 */
[----:B------:R-:W-:Y:S02]  /*2100*/  VIADD R2, R2, UR8 ;  /* 0x0000000802027c36 */ /* 0x000fe40008000000 */
[----:B------:R-:W-:-:S03]  /*2110*/  IMAD.MOV.U32 R3, RZ, RZ, R15 ;  /* 0x000000ffff037224 */ /* 0x000fc600078e000f */
[----:B------:R-:W-:Y:S01]  /*2120*/  SEL R5, R2, 0x1f, P0 ;  /* 0x0000001f02057807 */ /* 0x000fe20000000000 */
[----:B------:R-:W-:-:S04]  /*2130*/  IMAD.MOV.U32 R2, RZ, RZ, R14 ;  /* 0x000000ffff027224 */ /* 0x000fc800078e000e */
[----:B------:R1:W3:Y:S04]  /*2140*/  SHFL.DOWN PT, R6, R14, 0x1, R5 ;  /* 0x082000000e067989 */ /* 0x0002e800000e0005 */
[----:B------:R1:W4:Y:S04]  /*2150*/  SHFL.DOWN PT, R7, R15, 0x1, R5 ;  /* 0x082000000f077989 */ /* 0x00032800000e0005 */
[----:B0-----:R1:W0:Y:S01]  /*2160*/  SHFL.DOWN PT, R9, R12, 0x1, R5 ;  /* 0x082000000c097989 */ /* 0x00122200000e0005 */
[----:B--2---:R-:W-:-:S03]  /*2170*/  ISETP.GE.AND P0, PT, R4, R5, PT ;  /* 0x000000050400720c */ /* 0x004fc60003f06270 */
[----:B------:R1:W2:Y:S10]  /*2180*/  SHFL.DOWN PT, R11, R13, 0x1, R5 ;  /* 0x082000000d0b7989 */ /* 0x0002b400000e0005 */
[----:B-1----:R-:W-:Y:S05]  /*2190*/  @P0 BRA `(.L_x_399) ;  /* 0x0000000000500947 */ /* 0x002fea0003800000 */
[----:B---34-:R-:W-:Y:S01]  /*21a0*/  DSETP.GEU.AND P0, PT, R14, R6, PT ;  /* 0x000000060e00722a */ /* 0x018fe20003f0e000 */
[----:B0-----:R-:W-:Y:S01]  /*21b0*/  MOV R16, R9 ;  /* 0x0000000900107202 */ /* 0x001fe20000000f00 */
[----:B--2---:R-:W-:Y:S02]  /*21c0*/  IMAD.MOV.U32 R18, RZ, RZ, R11 ;  /* 0x000000ffff127224 */ /* 0x004fe400078e000b */
        /* <DEDUP_REMOVED lines=17> */
.L_x_399:
[----:B------:R-:W-:Y:S05]  /*22e0*/  BSYNC.RECONVERGENT B1 ;  /* 0x0000000000017941 */ /* 0x000fea0003800200 */
.L_x_398:
        /* <DEDUP_REMOVED lines=8> */
[----:B--2---:R1:W2:Y:S01]  /*2370*/  SHFL.DOWN PT, R11, R16, 0x2, R5 ;  /* 0x08400000100b7989 */ /* 0x0042a200000e0005 */
[----:B----4-:R-:W-:-:S03]  /*2380*/  IMAD.MOV.U32 R7, RZ, RZ, R3 ;  /* 0x000000ffff077224 */ /* 0x010fc600078e0003 */
[----:B------:R1:W4:Y:S04]  /*2390*/  SHFL.DOWN PT, R13, R18, 0x2, R5 ;  /* 0x08400000120d7989 */ /* 0x00032800000e0005 */
[----:B------:R-:W-:Y:S05]  /*23a0*/  @P0 BRA `(.L_x_401) ;  /* 0x0000000000500947 */ /* 0x000fea0003800000 */
[----:B0--3--:R-:W-:Y:S01]  /*23b0*/  DSETP.GEU.AND P0, PT, R2, R8, PT ;  /* 0x000000080200722a */ /* 0x009fe20003f0e000 */
        /* <DEDUP_REMOVED lines=19> */
.L_x_401:
[----:B------:R-:W-:Y:S05]  /*24f0*/  BSYNC.RECONVERGENT B1 ;  /* 0x0000000000017941 */ /* 0x000fea0003800200 */
.L_x_400:
[----:B-1----:R-:W-:Y:S01]  /*2500*/  VIADD R2, R4, 0x4 ;  /* 0x0000000404027836 */ /* 0x002fe20000000000 */
[----:B---3--:R1:W3:Y:S01]  /*2510*/  SHFL.DOWN PT, R8, R6, 0x4, R5 ;  /* 0x0880000006087989 */ /* 0x0082e200000e0005 */
[----:B------:R-:W-:Y:S01]  /*2520*/  BSSY.RECONVERGENT B1, `(.L_x_402) ;  /* 0x000001e000017945 */ /* 0x000fe20003800200 */
[----:B------:R-:W-:Y:S01]  /*2530*/  IMAD.MOV.U32 R14, RZ, RZ, R10 ;  /* 0x000000ffff0e7224 */ /* 0x000fe200078e000a */
[----:B------:R-:W-:Y:S01]  /*2540*/  MOV R3, R7 ;  /* 0x0000000700037202 */ /* 0x000fe20000000f00 */
[----:B0-----:R1:W0:Y:S01]  /*2550*/  SHFL.DOWN PT, R9, R7, 0x4, R5 ;  /* 0x0880000007097989 */ /* 0x00122200000e0005 */
[----:B------:R-:W-:Y:S01]  /*2560*/  ISETP.GT.AND P0, PT, R2, R5, PT ;  /* 0x000000050200720c */ /* 0x000fe20003f04270 */
[----:B------:R-:W-:Y:S02]  /*2570*/  IMAD.MOV.U32 R16, RZ, RZ, R12 ;  /* 0x000000ffff107224 */ /* 0x000fe400078e000c */
[----:B--2---:R1:W2:Y:S01]  /*2580*/  SHFL.DOWN PT, R11, R10, 0x4, R5 ;  /* 0x088000000a0b7989 */ /* 0x0042a200000e0005 */
[----:B------:R-:W-:-:S03]  /*2590*/  IMAD.MOV.U32 R2, RZ, RZ, R6 ;  /* 0x000000ffff027224 */ /* 0x000fc600078e0006 */
[----:B----4-:R1:W4:Y:S06]  /*25a0*/  SHFL.DOWN PT, R13, R12, 0x4, R5 ;  /* 0x088000000c0d7989 */ /* 0x01032c00000e0005 */
        /* <DEDUP_REMOVED lines=21> */
.L_x_403:
[----:B------:R-:W-:Y:S05]  /*2700*/  BSYNC.RECONVERGENT B1 ;  /* 0x0000000000017941 */ /* 0x000fea0003800200 */
.L_x_402:
[----:B-1----:R-:W-:Y:S01]  /*2710*/  VIADD R6, R4, 0x8 ;  /* 0x0000000804067836 */ /* 0x002fe20000000000 */
[----:B---3--:R1:W3:Y:S01]  /*2720*/  SHFL.DOWN PT, R8, R2, 0x8, R5 ;  /* 0x0900000002087989 */ /* 0x0082e200000e0005 */
[----:B------:R-:W-:Y:S01]  /*2730*/  BSSY.RECONVERGENT B1, `(.L_x_404) ;  /* 0x000001e000017945 */ /* 0x000fe20003800200 */
[----:B------:R-:W-:Y:S02]  /*2740*/  IMAD.MOV.U32 R10, RZ, RZ, R14 ;  /* 0x000000ffff0a7224 */ /* 0x000fe400078e000e */
[----:B------:R-:W-:Y:S01]  /*2750*/  ISETP.GT.AND P0, PT, R6, R5, PT ;  /* 0x000000050600720c */ /* 0x000fe20003f04270 */
[----:B0-----:R1:W0:Y:S01]  /*2760*/  SHFL.DOWN PT, R9, R3, 0x8, R5 ;  /* 0x0900000003097989 */ /* 0x00122200000e0005 */
[----:B------:R-:W-:Y:S02]  /*2770*/  IMAD.MOV.U32 R12, RZ, RZ, R16 ;  /* 0x000000ffff0c7224 */ /* 0x000fe400078e0010 */
[----:B------:R-:W-:Y:S01]  /*2780*/  IMAD.MOV.U32 R6, RZ, RZ, R2 ;  /* 0x000000ffff067224 */ /* 0x000fe200078e0002 */
[----:B--2---:R1:W2:Y:S01]  /*2790*/  SHFL.DOWN PT, R11, R14, 0x8, R5 ;  /* 0x090000000e0b7989 */ /* 0x0042a200000e0005 */
[----:B------:R-:W-:-:S03]  /*27a0*/  IMAD.MOV.U32 R7, RZ, RZ, R3 ;  /* 0x000000ffff077224 */ /* 0x000fc600078e0003 */
[----:B----4-:R1:W4:Y:S04]  /*27b0*/  SHFL.DOWN PT, R13, R16, 0x8, R5 ;  /* 0x09000000100d7989 */ /* 0x01032800000e0005 */
        /* <DEDUP_REMOVED lines=21> */
.L_x_405:
[----:B------:R-:W-:Y:S05]  /*2910*/  BSYNC.RECONVERGENT B1 ;  /* 0x0000000000017941 */ /* 0x000fea0003800200 */
.L_x_404:
[----:B-1----:R-:W-:Y:S01]  /*2920*/  VIADD R2, R4, 0x10 ;  /* 0x0000001004027836 */ /* 0x002fe20000000000 */
[----:B---3--:R1:W3:Y:S01]  /*2930*/  SHFL.DOWN PT, R8, R6, 0x10, R5 ;  /* 0x0a00000006087989 */ /* 0x0082e200000e0005 */
[----:B------:R-:W-:Y:S01]  /*2940*/  BSSY.RECONVERGENT B1, `(.L_x_406) ;  /* 0x000001e000017945 */ /* 0x000fe20003800200 */
[----:B------:R-:W-:Y:S02]  /*2950*/  IMAD.MOV.U32 R14, RZ, RZ, R10 ;  /* 0x000000ffff0e7224 */ /* 0x000fe400078e000a */
[----:B------:R-:W-:Y:S01]  /*2960*/  ISETP.GT.AND P0, PT, R2, R5, PT ;  /* 0x000000050200720c */ /* 0x000fe20003f04270 */
[----:B0-----:R1:W0:Y:S01]  /*2970*/  SHFL.DOWN PT, R9, R7, 0x10, R5 ;  /* 0x0a00000007097989 */ /* 0x00122200000e0005 */
[----:B------:R-:W-:Y:S01]  /*2980*/  IMAD.MOV.U32 R15, RZ, RZ, R12 ;  /* 0x000000ffff0f7224 */ /* 0x000fe200078e000c */
[----:B------:R-:W-:Y:S01]  /*2990*/  MOV R2, R6 ;  /* 0x0000000600027202 */ /* 0x000fe20000000f00 */
[----:B------:R-:W-:Y:S01]  /*29a0*/  IMAD.MOV.U32 R3, RZ, RZ, R7 ;  /* 0x000000ffff037224 */ /* 0x000fe200078e0007 */
[----:B--2---:R1:W2:Y:S04]  /*29b0*/  SHFL.DOWN PT, R11, R10, 0x10, R5 ;  /* 0x0a0000000a0b7989 */ /* 0x0042a800000e0005 */
        /* <DEDUP_REMOVED lines=22> */
.L_x_407:
[----:B------:R-:W-:Y:S05]  /*2b20*/  BSYNC.RECONVERGENT B1 ;  /* 0x0000000000017941 */ /* 0x000fea0003800200 */
.L_x_406:
        /* <DEDUP_REMOVED lines=11> */
.L_x_409:
[----:B------:R-:W-:Y:S05]  /*2be0*/  BSYNC.RECONVERGENT B1 ;  /* 0x0000000000017941 */ /* 0x000fea0003800200 */
.L_x_408:
[----:B------:R-:W-:Y:S01]  /*2bf0*/  BAR.SYNC.DEFER_BLOCKING 0x0 ;  /* 0x0000000000007b1d */ /* 0x000fe20000010000 */
[----:B------:R-:W-:-:S13]  /*2c00*/  ISETP.NE.AND P1, PT, R0, RZ, PT ;  /* 0x000000ff0000720c */ /* 0x000fda0003f25270 */
[----:B------:R-:W-:Y:S05]  /*2c10*/  @P1 BRA `(.L_x_385) ;  /* 0x0000003400981947 */ /* 0x000fea0003800000 */
[----:B------:R-:W-:Y:S01]  /*2c20*/  UISETP.GE.AND UP0, UPT, UR8, 0x21, UPT ;  /* 0x000000210800788c */ /* 0x000fe2000bf06270 */
[----:B--2---:R-:W-:Y:S02]  /*2c30*/  IMAD.MOV.U32 R11, RZ, RZ, R14 ;  /* 0x000000ffff0b7224 */ /* 0x004fe400078e000e */
[----:B---3--:R-:W-:Y:S02]  /*2c40*/  IMAD.MOV.U32 R8, RZ, RZ, R15 ;  /* 0x000000ffff087224 */ /* 0x008fe400078e000f */
[----:B------:R-:W-:Y:S02]  /*2c50*/  IMAD.MOV.U32 R4, RZ, RZ, R2 ;  /* 0x000000ffff047224 */ /* 0x000fe400078e0002 */
[----:B-1----:R-:W-:Y:S02]  /*2c60*/  IMAD.MOV.U32 R5, RZ, RZ, R3 ;  /* 0x000000ffff057224 */ /* 0x002fe400078e0003 */
[----:B------:R-:W-:Y:S05]  /*2c70*/  BRA.U !UP0, `(.L_x_410) ;  /* 0x00000001086c7547 */ /* 0x000fea000b800000 */
[----:B------:R-:W1:Y:S01]  /*2c80*/  S2UR UR5, SR_CgaCtaId ;  /* 0x00000000000579c3 */ /* 0x000e620000008800 */
[----:B------:R-:W-:Y:S01]  /*2c90*/  UMOV UR4, 0x400 ;  /* 0x0000040000047882 */ /* 0x000fe20000000000 */
[----:B------:R-:W-:Y:S01]  /*2ca0*/  BSSY.RECONVERGENT B1, `(.L_x_410) ;  /* 0x0000018000017945 */ /* 0x000fe20003800200 */
[----:B-1----:R-:W-:-:S09]  /*2cb0*/  ULEA UR4, UR5, UR4, 0x18 ;  /* 0x0000000405047291 */ /* 0x002fd2000f8ec0ff */
[----:B------:R-:W1:Y:S04]  /*2cc0*/  LDS.64 R6, [UR4+0x18] ;  /* 0x00001804ff067984 */ /* 0x000e680008000a00 */
[----:B----4-:R-:W2:Y:S01]  /*2cd0*/  LDS.64 R12, [UR4+0x20] ;  /* 0x00002004ff0c7984 */ /* 0x010ea20008000a00 */
[----:B-1----:R-:W-:Y:S01]  /*2ce0*/  DSETP.GEU.AND P0, PT, R2, R6, PT ;  /* 0x000000060200722a */ /* 0x002fe20003f0e000 */
        /* <DEDUP_REMOVED lines=19> */
.L_x_411:
[----:B------:R-:W-:Y:S05]  /*2e20*/  BSYNC.RECONVERGENT B1 ;  /* 0x0000000000017941 */ /* 0x000fea0003800200 */
.L_x_410:
[----:B------:R-:W-:Y:S01]  /*2e30*/  UISETP.GE.AND UP0, UPT, UR8, 0x41, UPT ;  /* 0x000000410800788c */ /* 0x000fe2000bf06270 */
[----:B0-----:R-:W-:Y:S01]  /*2e40*/  IMAD.MOV.U32 R9, RZ, RZ, R11 ;  /* 0x000000ffff097224 */ /* 0x001fe200078e000b */
        /* <DEDUP_REMOVED lines=9> */
[----:B----4-:R-:W1:Y:S01]  /*2ee0*/  LDS.64 R12, [UR4+0x30] ;  /* 0x00003004ff0c7984 */ /* 0x010e620008000a00 */
        /* <DEDUP_REMOVED lines=20> */
.L_x_413:
[----:B------:R-:W-:Y:S05]  /*3030*/  BSYNC.RECONVERGENT B1 ;  /* 0x0000000000017941 */ /* 0x000fea0003800200 */
.L_x_412:
        /* <DEDUP_REMOVED lines=32> */
.L_x_415:
[----:B------:R-:W-:Y:S05]  /*3240*/  BSYNC.RECONVERGENT B1 ;  /* 0x0000000000017941 */ /* 0x000fea0003800200 */
.L_x_414:
        /* <DEDUP_REMOVED lines=32> */
.L_x_417:
[----:B------:R-:W-:Y:S05]  /*3450*/  BSYNC.RECONVERGENT B1 ;  /* 0x0000000000017941 */ /* 0x000fea0003800200 */
.L_x_416:
        /* <DEDUP_REMOVED lines=32> */
.L_x_419:
[----:B------:R-:W-:Y:S05]  /*3660*/  BSYNC.RECONVERGENT B1 ;  /* 0x0000000000017941 */ /* 0x000fea0003800200 */
.L_x_418:
        /* <DEDUP_REMOVED lines=13> */
[----:B------:R-:W-:Y:S01]  /*3740*/  MOV R6, R2 ;  /* 0x0000000200067202 */ /* 0x000fe20000000f00 */
[----:B------:R-:W-:Y:S02]  /*3750*/  IMAD.MOV.U32 R7, RZ, RZ, R3 ;  /* 0x000000ffff077224 */ /* 0x000fe400078e0003 */
        /* <DEDUP_REMOVED lines=17> */
.L_x_421:
[----:B------:R-:W-:Y:S05]  /*3870*/  BSYNC.RECONVERGENT B1 ;  /* 0x0000000000017941 */ /* 0x000fea0003800200 */
.L_x_420:
        /* <DEDUP_REMOVED lines=32> */
.L_x_353:
        /* <DEDUP_REMOVED lines=34> */
[----:B------:R-:W-:-:S04]  /*3ca0*/  IMAD.MOV.U32 R15, RZ, RZ, 0x500 ;  /* 0x00000500ff0f7424 */ /* 0x000fc800078e00ff */
        /* <DEDUP_REMOVED lines=8> */
[----:B------:R-:W-:Y:S02]  /*3d30*/  @P2 MOV R9, R13 ;  /* 0x0000000d00092202 */ /* 0x000fe40000000f00 */
[----:B------:R-:W-:-:S04]  /*3d40*/  @P2 SEL R7, R11, R7, P0 ;  /* 0x000000070b072207 */ /* 0x000fc80000000000 */
        /* <DEDUP_REMOVED lines=11> */
[----:B------:R-:W-:Y:S01]  /*3e00*/  IMAD.MOV.U32 R27, RZ, RZ, R2 ;  /* 0x000000ffff1b7224 */ /* 0x000fe200078e0002 */
[----:B------:R-:W0:Y:S01]  /*3e10*/  LDCU UR4, c[0x0][0x390] ;  /* 0x00007200ff0477ac */ /* 0x000e220008000800 */
[----:B------:R-:W-:Y:S02]  /*3e20*/  IMAD.MOV.U32 R24, RZ, RZ, R3 ;  /* 0x000000ffff187224 */ /* 0x000fe400078e0003 */
[----:B------:R-:W-:-:S07]  /*3e30*/  IMAD.MOV.U32 R25, RZ, RZ, 0x500 ;  /* 0x00000500ff197424 */ /* 0x000fce00078e00ff */
.L_x_423:
[----:B------:R-:W1:Y:S01]  /*3e40*/  LDC.64 R22, c[0x0][0x380] ;  /* 0x0000e000ff167b82 */ /* 0x000e620000000a00 */
[----:B------:R-:W-:-:S04]  /*3e50*/  IMAD.IADD R3, R0, 0x1, R25 ;  /* 0x0000000100037824 */ /* 0x000fc800078e0219 */
[----:B-1----:R-:W-:-:S05]  /*3e60*/  IMAD.WIDE.U32 R22, R3, 0x10, R22 ;  /* 0x0000001003167825 */ /* 0x002fca00078e0016 */
        /* <DEDUP_REMOVED lines=17> */
[----:B------:R-:W-:-:S06]  /*3f80*/  @P2 IMAD.MOV.U32 R6, RZ, RZ, R29 ;  /* 0x000000ffff062224 */ /* 0x000fcc00078e001d */
[----:B----4-:R-:W-:Y:S01]  /*3f90*/  DSETP.GEU.AND P1, PT, R6, R10, PT ;  /* 0x0000000a0600722a */ /* 0x010fe20003f2e000 */
[----:B------:R-:W-:Y:S02]  /*3fa0*/  @P2 SEL R8, R27, R8, P0 ;  /* 0x000000081b082207 */ /* 0x000fe40000000000 */
[----:B------:R-:W-:-:S11]  /*3fb0*/  @P2 SEL R9, R24, R9, P0 ;  /* 0x0000000918092207 */ /* 0x000fd60000000000 */
[----:B-----5:R-:W-:-:S04]  /*3fc0*/  @P1 ISETP.GE.U32.AND P0, PT, R8, R12, PT ;  /* 0x0000000c0800120c */ /* 0x020fc80003f06070 */
        /* <DEDUP_REMOVED lines=25> */
[----:B------:R-:W-:Y:S01]  /*4160*/  @P1 IMAD.MOV.U32 R19, RZ, RZ, R15 ;  /* 0x000000ffff131224 */ /* 0x000fe200078e000f */
[----:B------:R-:W-:Y:S02]  /*4170*/  @P1 SEL R20, R16, R20, P0 ;  /* 0x0000001410141207 */ /* 0x000fe40000000000 */
[----:B------:R-:W-:Y:S01]  /*4180*/  @P1 SEL R21, R17, R21, P0 ;  /* 0x0000001511151207 */ /* 0x000fe20000000000 */
[----:B------:R-:W-:-:S05]  /*4190*/  VIADD R7, R25, 0xa00 ;  /* 0x00000a0019077836 */ /* 0x000fca0000000000 */
[----:B0-----:R-:W-:Y:S01]  /*41a0*/  ISETP.GT.AND P1, PT, R7, UR4, PT ;  /* 0x0000000407007c0c */ /* 0x001fe2000bf24270 */
[----:B------:R-:W-:-:S04]  /*41b0*/  VIADD R15, R25, 0x500 ;  /* 0x00000500190f7836 */ /* 0x000fc80000000000 */
[----:B------:R-:W-:Y:S01]  /*41c0*/  IMAD.MOV.U32 R25, RZ, RZ, R15 ;  /* 0x000000ffff197224 */ /* 0x000fe200078e000f */
[----:B--2---:R-:W-:-:S14]  /*41d0*/  DSETP.GEU.AND P2, PT, R18, R4, PT ;  /* 0x000000041200722a */ /* 0x004fdc0003f4e000 */
[----:B------:R-:W-:-:S04]  /*41e0*/  @P2 ISETP.GE.U32.AND P0, PT, R20, R2, PT ;  /* 0x000000021400220c */ /* 0x000fc80003f06070 */
[----:B------:R-:W-:-:S13]  /*41f0*/  @P2 ISETP.GE.AND.EX P0, PT, R21, R3, PT, P0 ;  /* 0x000000031500220c */ /* 0x000fda0003f06300 */
[----:B------:R-:W-:-:S06]  /*4200*/  @P2 DSETP.GT.OR P0, PT, R18, R4, !P0 ;  /* 0x000000041200222a */ /* 0x000fcc0004704400 */
[----:B------:R-:W-:Y:S02]  /*4210*/  @P2 FSEL R6, R18, R4, P0 ;  /* 0x0000000412062208 */ /* 0x000fe40000000000 */
[----:B------:R-:W-:Y:S02]  /*4220*/  @P2 FSEL R19, R19, R5, P0 ;  /* 0x0000000513132208 */ /* 0x000fe40000000000 */
[----:B------:R-:W-:Y:S02]  /*4230*/  @P2 SEL R2, R20, R2, P0 ;  /* 0x0000000214022207 */ /* 0x000fe40000000000 */
[----:B------:R-:W-:Y:S01]  /*4240*/  @P2 SEL R3, R21, R3, P0 ;  /* 0x0000000315032207 */ /* 0x000fe20000000000 */
[----:B------:R-:W-:Y:S02]  /*4250*/  @P2 IMAD.MOV.U32 R4, RZ, RZ, R6 ;  /* 0x000000ffff042224 */ /* 0x000fe400078e0006 */
[----:B------:R-:W-:Y:S02]  /*4260*/  @P2 IMAD.MOV.U32 R5, RZ, RZ, R19 ;  /* 0x000000ffff052224 */ /* 0x000fe400078e0013 */
[----:B------:R-:W-:-:S02]  /*4270*/  IMAD.MOV.U32 R27, RZ, RZ, R2 ;  /* 0x000000ffff1b7224 */ /* 0x000fc400078e0002 */
[----:B------:R-:W-:Y:S01]  /*4280*/  IMAD.MOV.U32 R24, RZ, RZ, R3 ;  /* 0x000000ffff187224 */ /* 0x000fe200078e0003 */
[----:B------:R-:W-:Y:S06]  /*4290*/  @!P1 BRA `(.L_x_423) ;  /* 0xfffffff800e89947 */ /* 0x000fec000383ffff */
.L_x_422:
[----:B------:R-:W-:-:S13]  /*42a0*/  ISETP.GE.AND P0, PT, R15, UR4, PT ;  /* 0x000000040f007c0c */ /* 0x000fda000bf06270 */
        /* <DEDUP_REMOVED lines=12> */
[----:B------:R-:W0:Y:S01]  /*4370*/  LDC.64 R6, c[0x0][0x380] ;  /* 0x0000e000ff067b82 */ /* 0x000e220000000a00 */
[----:B------:R-:W-:Y:S01]  /*4380*/  LEA.HI R8, R20, 0x1, RZ, 0x18 ;  /* 0x0000000114087811 */ /* 0x000fe200078fc0ff */
[----:B------:R-:W-:Y:S01]  /*4390*/  IMAD.IADD R21, R0, 0x1, R15 ;  /* 0x0000000100157824 */ /* 0x000fe200078e020f */
[----:B------:R-:W-:Y:S02]  /*43a0*/  MOV R12, R0 ;  /* 0x00000000000c7202 */ /* 0x000fe40000000f00 */
[----:B------:R-:W-:-:S05]  /*43b0*/  LOP3.LUT R8, R8, 0x3, RZ, 0xc0, !PT ;  /* 0x0000000308087812 */ /* 0x000fca00078ec0ff */
[----:B------:R-:W-:-:S07]  /*43c0*/  IMAD.MOV R14, RZ, RZ, -R8 ;  /* 0x000000ffff0e7224 */ /* 0x000fce00078e0a08 */
.L_x_430:
[----:B0-----:R-:W-:-:S05]  /*43d0*/  IMAD.WIDE.U32 R18, R21, 0x10, R6 ;  /* 0x0000001015127825 */ /* 0x001fca00078e0006 */
[----:B------:R-:W2:Y:S04]  /*43e0*/  LDG.E.64.CONSTANT R8, desc[UR6][R18.64] ;  /* 0x0000000612087981 */ /* 0x000ea8000c1e9b00 */
[----:B------:R-:W3:Y:S01]  /*43f0*/  LDG.E.64.CONSTANT R10, desc[UR6][R18.64+0x8] ;  /* 0x00000806120a7981 */ /* 0x000ee2000c1e9b00 */
[----:B------:R-:W-:Y:S01]  /*4400*/  VIADD R14, R14, 0x1 ;  /* 0x000000010e0e7836 */ /* 0x000fe20000000000 */
[----:B------:R-:W-:Y:S01]  /*4410*/  BSSY.RECONVERGENT B3, `(.L_x_428) ;  /* 0x000001a000037945 */ /* 0x000fe20003800200 */
[----:B------:R-:W-:Y:S02]  /*4420*/  IMAD.MOV.U32 R23, RZ, RZ, R2 ;  /* 0x000000ffff177224 */ /* 0x000fe400078e0002 */
        /* <DEDUP_REMOVED lines=24> */
.L_x_429:
[----:B------:R-:W-:Y:S05]  /*45b0*/  BSYNC.RECONVERGENT B3 ;  /* 0x0000000000037941 */ /* 0x000fea0003800200 */
.L_x_428:
[----:B------:R-:W-:Y:S02]  /*45c0*/  VIADD R12, R12, 0x100 ;  /* 0x000001000c0c7836 */ /* 0x000fe40000000000 */
[----:B------:R-:W-:Y:S01]  /*45d0*/  VIADD R21, R21, 0x100 ;  /* 0x0000010015157836 */ /* 0x000fe20000000000 */
[----:B------:R-:W-:Y:S06]  /*45e0*/  @P2 BRA `(.L_x_430) ;  /* 0xfffffffc00782947 */ /* 0x000fec000383ffff */
.L_x_427:
[----:B------:R-:W-:Y:S05]  /*45f0*/  BSYNC.RECONVERGENT B2 ;  /* 0x0000000000027941 */ /* 0x000fea0003800200 */
.L_x_426:
[----:B------:R-:W-:-:S13]  /*4600*/  ISETP.GE.U32.AND P0, PT, R20, 0x300, PT ;  /* 0x000003001400780c */ /* 0x000fda0003f06070 */
[----:B------:R-:W-:Y:S05]  /*4610*/  @!P0 BRA `(.L_x_425) ;  /* 0x0000000400c88947 */ /* 0x000fea0003800000 */
[----:B------:R-:W0:Y:S01]  /*4620*/  LDCU.64 UR8, c[0x0][0x380] ;  /* 0x00007000ff0877ac */ /* 0x000e220008000a00 */
[----:B------:R-:W1:Y:S01]  /*4630*/  LDC.64 R10, c[0x0][0x380] ;  /* 0x0000e000ff0a7b82 */ /* 0x000e620000000a00 */
[C---:B------:R-:W-:Y:S01]  /*4640*/  IADD3 R17, P0, PT, R12.reuse, R15, RZ ;  /* 0x0000000f0c117210 */ /* 0x040fe20007f1e0ff */
[----:B------:R-:W-:-:S04]  /*4650*/  IMAD.IADD R15, R12, 0x1, R15 ;  /* 0x000000010c0f7824 */ /* 0x000fc800078e020f */
[----:B------:R-:W-:Y:S01]  /*4660*/  IMAD.X R6, RZ, RZ, RZ, P0 ;  /* 0x000000ffff067224 */ /* 0x000fe200000e06ff */
[----:B0-----:R-:W-:-:S04]  /*4670*/  LEA R14, P1, R17, UR8, 0x4 ;  /* 0x00000008110e7c11 */ /* 0x001fc8000f8220ff */
[----:B------:R-:W-:Y:S02]  /*4680*/  IADD3 R14, P0, PT, R14, 0x3008, RZ ;  /* 0x000030080e0e7810 */ /* 0x000fe40007f1e0ff */
[----:B------:R-:W-:-:S05]  /*4690*/  LEA.HI.X R17, R17, UR9, R6, 0x4, P1 ;  /* 0x0000000911117c11 */ /* 0x000fca00088f2406 */
[----:B------:R-:W-:-:S07]  /*46a0*/  IMAD.X R17, RZ, RZ, R17, P0 ;  /* 0x000000ffff117224 */ /* 0x000fce00000e0611 */
.L_x_439:
[----:B-1----:R-:W-:-:S05]  /*46b0*/  IMAD.WIDE.U32 R8, R15, 0x10, R10 ;  /* 0x000000100f087825 */ /* 0x002fca00078e000a */
[----:B------:R-:W2:Y:S04]  /*46c0*/  LDG.E.64.CONSTANT R22, desc[UR6][R8.64] ;  /* 0x0000000608167981 */ /* 0x000ea8000c1e9b00 */
[----:B------:R0:W3:Y:S02]  /*46d0*/  LDG.E.64.CONSTANT R6, desc[UR6][R8.64+0x8] ;  /* 0x0000080608067981 */ /* 0x0000e4000c1e9b00 */
[----:B0-----:R-:W-:Y:S02]  /*46e0*/  IMAD.MOV.U32 R8, RZ, RZ, R14 ;  /* 0x000000ffff087224 */ /* 0x001fe400078e000e */
[----:B------:R-:W-:-:S05]  /*46f0*/  IMAD.MOV.U32 R9, RZ, RZ, R17 ;  /* 0x000000ffff097224 */ /* 0x000fca00078e0011 */
[----:B------:R0:W5:Y:S04]  /*4700*/  LDG.E.64.CONSTANT R20, desc[UR6][R8.64+-0x2008] ;  /* 0xffdff80608147981 */ /* 0x000168000c1e9b00 */
[----:B------:R0:W5:Y:S01]  /*4710*/  LDG.E.64.CONSTANT R18, desc[UR6][R8.64+-0x2000] ;  /* 0xffe0000608127981 */ /* 0x000162000c1e9b00 */
[----:B------:R-:W-:Y:S01]  /*4720*/  BSSY.RECONVERGENT B2, `(.L_x_431) ;  /* 0x0000015000027945 */ /* 0x000fe20003800200 */
[----:B--2---:R-:W-:Y:S01]  /*4730*/  DSETP.GEU.AND P0, PT, R4, R22, PT ;  /* 0x000000160400722a */ /* 0x004fe20003f0e000 */
[----:B------:R-:W-:Y:S02]  /*4740*/  IMAD.MOV.U32 R16, RZ, RZ, R22 ;  /* 0x000000ffff107224 */ /* 0x000fe400078e0016 */
[----:B------:R-:W-:Y:S01]  /*4750*/  IMAD.MOV.U32 R17, RZ, RZ, R23 ;  /* 0x000000ffff117224 */ /* 0x000fe200078e0017 */
[----:B---3--:R-:W-:Y:S01]  /*4760*/  MOV R29, R7 ;  /* 0x00000007001d7202 */ /* 0x008fe20000000f00 */
[----:B------:R-:W-:-:S09]  /*4770*/  IMAD.MOV.U32 R27, RZ, RZ, R6 ;  /* 0x000000ffff1b7224 */ /* 0x000fd200078e0006 */
        /* <DEDUP_REMOVED lines=15> */
.L_x_432:
[----:B------:R-:W-:Y:S05]  /*4870*/  BSYNC.RECONVERGENT B2 ;  /* 0x0000000000027941 */ /* 0x000fea0003800200 */
.L_x_431:
[----:B------:R0:W5:Y:S04]  /*4880*/  LDG.E.64.CONSTANT R6, desc[UR6][R8.64+-0x1008] ;  /* 0xffeff80608067981 */ /* 0x000168000c1e9b00 */
[----:B------:R0:W5:Y:S02]  /*4890*/  LDG.E.64.CONSTANT R4, desc[UR6][R8.64+-0x1000] ;  /* 0xfff0000608047981 */ /* 0x000164000c1e9b00 */
[----:B-----5:R-:W-:Y:S01]  /*48a0*/  DSETP.GEU.AND P0, PT, R16, R20, PT ;  /* 0x000000141000722a */ /* 0x020fe20003f0e000 */
[----:B------:R-:W-:Y:S01]  /*48b0*/  BSSY.RECONVERGENT B2, `(.L_x_433) ;  /* 0x0000014000027945 */ /* 0x000fe20003800200 */
[----:B------:R-:W-:Y:S02]  /*48c0*/  IMAD.MOV.U32 R2, RZ, RZ, R20 ;  /* 0x000000ffff027224 */ /* 0x000fe400078e0014 */
[----:B------:R-:W-:-:S02]  /*48d0*/  IMAD.MOV.U32 R3, RZ, RZ, R21 ;  /* 0x000000ffff037224 */ /* 0x000fc400078e0015 */
        /* <DEDUP_REMOVED lines=17> */
.L_x_434:
[----:B------:R-:W-:Y:S05]  /*49f0*/  BSYNC.RECONVERGENT B2 ;  /* 0x0000000000027941 */ /* 0x000fea0003800200 */
.L_x_433:
[----:B------:R0:W5:Y:S04]  /*4a00*/  LDG.E.64.CONSTANT R16, desc[UR6][R8.64+-0x8] ;  /* 0xfffff80608107981 */ /* 0x000168000c1e9b00 */
[----:B------:R0:W5:Y:S01]  /*4a10*/  LDG.E.64.CONSTANT R18, desc[UR6][R8.64] ;  /* 0x0000000608127981 */ /* 0x000162000c1e9b00 */
[----:B------:R-:W-:Y:S01]  /*4a20*/  DSETP.GEU.AND P0, PT, R2, R6, PT ;  /* 0x000000060200722a */ /* 0x000fe20003f0e000 */
[----:B------:R-:W-:Y:S01]  /*4a30*/  BSSY.RECONVERGENT B2, `(.L_x_435) ;  /* 0x0000014000027945 */ /* 0x000fe20003800200 */
[----:B------:R-:W-:Y:S02]  /*4a40*/  IMAD.MOV.U32 R20, RZ, RZ, R6 ;  /* 0x000000ffff147224 */ /* 0x000fe400078e0006 */
[----:B------:R-:W-:Y:S02]  /*4a50*/  IMAD.MOV.U32 R21, RZ, RZ, R7 ;  /* 0x000000ffff157224 */ /* 0x000fe400078e0007 */
[----:B------:R-:W-:-:S02]  /*4a60*/  IMAD.MOV.U32 R29, RZ, RZ, R4 ;  /* 0x000000ffff1d7224 */ /* 0x000fc400078e0004 */
        /* <DEDUP_REMOVED lines=16> */
.L_x_436:
[----:B------:R-:W-:Y:S05]  /*4b70*/  BSYNC.RECONVERGENT B2 ;  /* 0x0000000000027941 */ /* 0x000fea0003800200 */
.L_x_435:
[----:B-----5:R-:W-:Y:S01]  /*4b80*/  DSETP.GEU.AND P0, PT, R20, R16, PT ;  /* 0x000000101400722a */ /* 0x020fe20003f0e000 */
[----:B------:R-:W-:Y:S01]  /*4b90*/  BSSY.RECONVERGENT B2, `(.L_x_437) ;  /* 0x0000014000027945 */ /* 0x000fe20003800200 */
[----:B------:R-:W-:Y:S02]  /*4ba0*/  IMAD.MOV.U32 R4, RZ, RZ, R16 ;  /* 0x000000ffff047224 */ /* 0x000fe400078e0010 */
[----:B------:R-:W-:Y:S02]  /*4bb0*/  IMAD.MOV.U32 R5, RZ, RZ, R17 ;  /* 0x000000ffff057224 */ /* 0x000fe400078e0011 */
[----:B------:R-:W-:Y:S02]  /*4bc0*/  IMAD.MOV.U32 R2, RZ, RZ, R18 ;  /* 0x000000ffff027224 */ /* 0x000fe400078e0012 */
[----:B------:R-:W-:-:S06]  /*4bd0*/  IMAD.MOV.U32 R3, RZ, RZ, R19 ;  /* 0x000000ffff037224 */ /* 0x000fcc00078e0013 */
        /* <DEDUP_REMOVED lines=15> */
.L_x_438:
[----:B------:R-:W-:Y:S05]  /*4cd0*/  BSYNC.RECONVERGENT B2 ;  /* 0x0000000000027941 */ /* 0x000fea0003800200 */
.L_x_437:
[----:B------:R-:W-:Y:S01]  /*4ce0*/  VIADD R12, R12, 0x400 ;  /* 0x000004000c0c7836 */ /* 0x000fe20000000000 */
[----:B------:R-:W-:Y:S01]  /*4cf0*/  IADD3 R14, P1, PT, R8, 0x4000, RZ ;  /* 0x00004000080e7810 */ /* 0x000fe20007f3e0ff */
[----:B------:R-:W-:-:S03]  /*4d00*/  VIADD R15, R15, 0x400 ;  /* 0x000004000f0f7836 */ /* 0x000fc60000000000 */
[----:B------:R-:W-:Y:S01]  /*4d10*/  ISETP.GE.AND P0, PT, R12, R13, PT ;  /* 0x0000000d0c00720c */ /* 0x000fe20003f06270 */
[----:B------:R-:W-:-:S12]  /*4d20*/  IMAD.X R17, RZ, RZ, R9, P1 ;  /* 0x000000ffff117224 */ /* 0x000fd800008e0609 */
[----:B------:R-:W-:Y:S05]  /*4d30*/  @!P0 BRA `(.L_x_439) ;  /* 0xfffffff8005c8947 */ /* 0x000fea000383ffff */
.L_x_425:
[----:B------:R-:W-:Y:S05]  /*4d40*/  BSYNC.RECONVERGENT B1 ;  /* 0x0000000000017941 */ /* 0x000fea0003800200 */
.L_x_424:
        /* <DEDUP_REMOVED lines=32> */
.L_x_441:
[----:B------:R-:W-:Y:S05]  /*4f50*/  BSYNC.RECONVERGENT B1 ;  /* 0x0000000000017941 */ /* 0x000fea0003800200 */
.L_x_440:
        /* <DEDUP_REMOVED lines=12> */
[----:B---3--:R-:W-:Y:S01]  /*5020*/  IMAD.MOV.U32 R8, RZ, RZ, R14 ;  /* 0x000000ffff087224 */ /* 0x008fe200078e000e */
        /* <DEDUP_REMOVED lines=18> */
.L_x_443:
[----:B------:R-:W-:Y:S05]  /*5150*/  BSYNC.RECONVERGENT B1 ;  /* 0x0000000000017941 */ /* 0x000fea0003800200 */
.L_x_442:
[----:B------:R-:W-:Y:S01]  /*5160*/  ISETP.GT.AND P0, PT, R10, 0x1b, PT ;  /* 0x0000001b0a00780c */ /* 0x000fe20003f04270 */
[----:B0-----:R0:W0:Y:S01]  /*5170*/  SHFL.DOWN PT, R6, R2, 0x4, 0x1f ;  /* 0x08801f0002067f89 */ /* 0x00102200000e0000 */
[----:B------:R-:W-:Y:S01]  /*5180*/  BSSY.RECONVERGENT B1, `(.L_x_444) ;  /* 0x000001d000017945 */ /* 0x000fe20003800200 */
[----:B------:R-:W-:Y:S02]  /*5190*/  IMAD.MOV.U32 R11, RZ, RZ, R8 ;  /* 0x000000ffff0b7224 */ /* 0x000fe400078e0008 */
[----:B------:R0:W0:Y:S01]  /*51a0*/  SHFL.DOWN PT, R7, R3, 0x4, 0x1f ;  /* 0x08801f0003077f89 */ /* 0x00002200000e0000 */
[----:B------:R-:W-:Y:S02]  /*51b0*/  IMAD.MOV.U32 R12, RZ, RZ, R9 ;  /* 0x000000ffff0c7224 */ /* 0x000fe400078e0009 */
[----:B-1----:R-:W-:Y:S01]  /*51c0*/  IMAD.MOV.U32 R4, RZ, RZ, R2 ;  /* 0x000000ffff047224 */ /* 0x002fe200078e0002 */
[----:B----4-:R1:W4:Y:S01]  /*51d0*/  SHFL.DOWN PT, R13, R8, 0x4, 0x1f ;  /* 0x08801f00080d7f89 */ /* 0x01032200000e0000 */
[----:B--2---:R-:W-:-:S03]  /*51e0*/  IMAD.MOV.U32 R5, RZ, RZ, R3 ;  /* 0x000000ffff057224 */ /* 0x004fc600078e0003 */
[----:B---3--:R1:W2:Y:S01]  /*51f0*/  SHFL.DOWN PT, R14, R9, 0x4, 0x1f ;  /* 0x08801f00090e7f89 */ /* 0x0082a200000e0000 */
[----:B------:R-:W-:Y:S05]  /*5200*/  @P0 BRA `(.L_x_445) ;  /* 0x0000000000500947 */ /* 0x000fea0003800000 */
[----:B0-----:R-:W-:Y:S01]  /*5210*/  DSETP.GEU.AND P0, PT, R2, R6, PT ;  /* 0x000000060200722a */ /* 0x001fe20003f0e000 */
[----:B----4-:R-:W-:Y:S02]  /*5220*/  IMAD.MOV.U32 R11, RZ, RZ, R13 ;  /* 0x000000ffff0b7224 */ /* 0x010fe400078e000d */
[----:B--2---:R-:W-:Y:S02]  /*5230*/  IMAD.MOV.U32 R12, RZ, RZ, R14 ;  /* 0x000000ffff0c7224 */ /* 0x004fe400078e000e */
        /* <DEDUP_REMOVED lines=17> */
.L_x_445:
[----:B------:R-:W-:Y:S05]  /*5350*/  BSYNC.RECONVERGENT B1 ;  /* 0x0000000000017941 */ /* 0x000fea0003800200 */
.L_x_444:
[----:B------:R-:W-:Y:S01]  /*5360*/  ISETP.GT.AND P0, PT, R10, 0x17, PT ;  /* 0x000000170a00780c */ /* 0x000fe20003f04270 */
[----:B0-----:R0:W3:Y:S01]  /*5370*/  SHFL.DOWN PT, R2, R4, 0x8, 0x1f ;  /* 0x09001f0004027f89 */ /* 0x0010e200000e0000 */
[----:B------:R-:W-:Y:S01]  /*5380*/  BSSY.RECONVERGENT B1, `(.L_x_446) ;  /* 0x000001d000017945 */ /* 0x000fe20003800200 */
[----:B-1----:R-:W-:Y:S02]  /*5390*/  IMAD.MOV.U32 R8, RZ, RZ, R11 ;  /* 0x000000ffff087224 */ /* 0x002fe400078e000b */
[----:B------:R0:W1:Y:S01]  /*53a0*/  SHFL.DOWN PT, R3, R5, 0x8, 0x1f ;  /* 0x09001f0005037f89 */ /* 0x00006200000e0000 */
[----:B------:R-:W-:Y:S02]  /*53b0*/  IMAD.MOV.U32 R9, RZ, RZ, R12 ;  /* 0x000000ffff097224 */ /* 0x000fe400078e000c */
[----:B------:R-:W-:Y:S01]  /*53c0*/  IMAD.MOV.U32 R6, RZ, RZ, R4 ;  /* 0x000000ffff067224 */ /* 0x000fe200078e0004 */
[----:B--2---:R0:W2:Y:S01]  /*53d0*/  SHFL.DOWN PT, R14, R11, 0x8, 0x1f ;  /* 0x09001f000b0e7f89 */ /* 0x0040a200000e0000 */
[----:B------:R-:W-:-:S03]  /*53e0*/  IMAD.MOV.U32 R7, RZ, RZ, R5 ;  /* 0x000000ffff077224 */ /* 0x000fc600078e0005 */
[----:B----4-:R0:W4:Y:S01]  /*53f0*/  SHFL.DOWN PT, R13, R12, 0x8, 0x1f ;  /* 0x09001f000c0d7f89 */ /* 0x01012200000e0000 */
        /* <DEDUP_REMOVED lines=21> */
.L_x_447:
[----:B------:R-:W-:Y:S05]  /*5550*/  BSYNC.RECONVERGENT B1 ;  /* 0x0000000000017941 */ /* 0x000fea0003800200 */
.L_x_446:
[----:B------:R-:W-:Y:S01]  /*5560*/  ISETP.GT.AND P0, PT, R10, 0xf, PT ;  /* 0x0000000f0a00780c */ /* 0x000fe20003f04270 */
[----:B0-----:R0:W0:Y:S01]  /*5570*/  SHFL.DOWN PT, R4, R6, 0x10, 0x1f ;  /* 0x0a001f0006047f89 */ /* 0x00102200000e0000 */
[----:B------:R-:W-:Y:S01]  /*5580*/  BSSY.RECONVERGENT B1, `(.L_x_448) ;  /* 0x000001d000017945 */ /* 0x000fe20003800200 */
[----:B--2---:R-:W-:Y:S02]  /*5590*/  IMAD.MOV.U32 R14, RZ, RZ, R8 ;  /* 0x000000ffff0e7224 */ /* 0x004fe400078e0008 */
[----:B------:R2:W0:Y:S01]  /*55a0*/  SHFL.DOWN PT, R5, R7, 0x10, 0x1f ;  /* 0x0a001f0007057f89 */ /* 0x00042200000e0000 */
[----:B------:R-:W-:Y:S02]  /*55b0*/  IMAD.MOV.U32 R15, RZ, RZ, R9 ;  /* 0x000000ffff0f7224 */ /* 0x000fe400078e0009 */
[----:B---3--:R-:W-:Y:S01]  /*55c0*/  IMAD.MOV.U32 R2, RZ, RZ, R6 ;  /* 0x000000ffff027224 */ /* 0x008fe200078e0006 */
[----:B------:R2:W3:Y:S01]  /*55d0*/  SHFL.DOWN PT, R11, R8, 0x10, 0x1f ;  /* 0x0a001f00080b7f89 */ /* 0x0004e200000e0000 */
[----:B-1----:R-:W-:-:S03]  /*55e0*/  IMAD.MOV.U32 R3, RZ, RZ, R7 ;  /* 0x000000ffff037224 */ /* 0x002fc600078e0007 */
[----:B------:R2:W1:Y:S01]  /*55f0*/  SHFL.DOWN PT, R12, R9, 0x10, 0x1f ;  /* 0x0a001f00090c7f89 */ /* 0x00046200000e0000 */
[----:B------:R-:W-:Y:S05]  /*5600*/  @P0 BRA `(.L_x_449) ;  /* 0x0000000000500947 */ /* 0x000fea0003800000 */
[----:B0-----:R-:W-:Y:S01]  /*5610*/  DSETP.GEU.AND P0, PT, R6, R4, PT ;  /* 0x000000040600722a */ /* 0x001fe20003f0e000 */
[----:B---3--:R-:W-:Y:S02]  /*5620*/  IMAD.MOV.U32 R14, RZ, RZ, R11 ;  /* 0x000000ffff0e7224 */ /* 0x008fe400078e000b */
        /* <DEDUP_REMOVED lines=18> */
.L_x_449:
[----:B------:R-:W-:Y:S05]  /*5750*/  BSYNC.RECONVERGENT B1 ;  /* 0x0000000000017941 */ /* 0x000fea0003800200 */
.L_x_448:
        /* <DEDUP_REMOVED lines=11> */
.L_x_451:
[----:B------:R-:W-:Y:S05]  /*5810*/  BSYNC.RECONVERGENT B1 ;  /* 0x0000000000017941 */ /* 0x000fea0003800200 */
.L_x_450:
        /* <DEDUP_REMOVED lines=8> */
[----:B--2---:R-:W2:Y:S04]  /*58a0*/  LDS.128 R4, [R0+0x20] ;  /* 0x0000200000047984 */ /* 0x004ea80000000c00 */
[----:B-1--4-:R1:W4:Y:S04]  /*58b0*/  LDS.64 R12, [R0+0x80] ;  /* 0x00008000000c7984 */ /* 0x0123280000000a00 */
[----:B---3--:R1:W3:Y:S01]  /*58c0*/  LDS.128 R8, [R0+0x30] ;  /* 0x0000300000087984 */ /* 0x0082e20000000c00 */
[----:B0-----:R-:W-:Y:S01]  /*58d0*/  DSETP.GEU.AND P0, PT, R2, R16, PT ;  /* 0x000000100200722a */ /* 0x001fe20003f0e000 */
[----:B------:R-:W-:-:S02]  /*58e0*/  IMAD.MOV.U32 R24, RZ, RZ, R16 ;  /* 0x000000ffff187224 */ /* 0x000fc400078e0010 */
[----:B------:R-:W-:Y:S02]  /*58f0*/  IMAD.MOV.U32 R25, RZ, RZ, R17 ;  /* 0x000000ffff197224 */ /* 0x000fe400078e0011 */
[----:B--2---:R-:W-:Y:S02]  /*5900*/  IMAD.MOV.U32 R27, RZ, RZ, R4 ;  /* 0x000000ffff1b7224 */ /* 0x004fe400078e0004 */
[----:B------:R-:W-:-:S07]  /*5910*/  IMAD.MOV.U32 R29, RZ, RZ, R5 ;  /* 0x000000ffff1d7224 */ /* 0x000fce00078e0005 */
[----:B-1-34-:R-:W-:Y:S05]  /*5920*/  @!P0 BRA `(.L_x_453) ;  /* 0x0000000000388947 */ /* 0x01afea0003800000 */
        /* <DEDUP_REMOVED lines=14> */
.L_x_453:
[----:B------:R-:W-:Y:S05]  /*5a10*/  BSYNC.RECONVERGENT B1 ;  /* 0x0000000000017941 */ /* 0x000fea0003800200 */
.L_x_452:
        /* <DEDUP_REMOVED lines=23> */
.L_x_455:
[----:B------:R-:W-:Y:S05]  /*5b90*/  BSYNC.RECONVERGENT B1 ;  /* 0x0000000000017941 */ /* 0x000fea0003800200 */
.L_x_454:
        /* <DEDUP_REMOVED lines=21> */
.L_x_457:
[----:B------:R-:W-:Y:S05]  /*5cf0*/  BSYNC.RECONVERGENT B1 ;  /* 0x0000000000017941 */ /* 0x000fea0003800200 */
.L_x_456:
        /* <DEDUP_REMOVED lines=23> */
.L_x_459:
[----:B------:R-:W-:Y:S05]  /*5e70*/  BSYNC.RECONVERGENT B1 ;  /* 0x0000000000017941 */ /* 0x000fea0003800200 */
.L_x_458:
[----:B------:R-:W-:Y:S01]  /*5e80*/  DSETP.GEU.AND P0, PT, R14, R22, PT ;  /* 0x000000160e00722a */ /* 0x000fe20003f0e000 */
[----:B------:R-:W-:Y:S01]  /*5e90*/  BSSY.RECONVERGENT B1, `(.L_x_460) ;  /* 0x0000014000017945 */ /* 0x000fe20003800200 */
[----:B------:R-:W-:Y:S01]  /*5ea0*/  MOV R2, R22 ;  /* 0x0000001600027202 */ /* 0x000fe20000000f00 */
[----:B------:R-:W-:Y:S02]  /*5eb0*/  IMAD.MOV.U32 R3, RZ, RZ, R23 ;  /* 0x000000ffff037224 */ /* 0x000fe400078e0017 */
[----:B-1----:R-:W-:Y:S02]  /*5ec0*/  IMAD.MOV.U32 R19, RZ, RZ, R8 ;  /* 0x000000ffff137224 */ /* 0x002fe400078e0008 */
        /* <DEDUP_REMOVED lines=16> */
.L_x_461:
[----:B------:R-:W-:Y:S05]  /*5fd0*/  BSYNC.RECONVERGENT B1 ;  /* 0x0000000000017941 */ /* 0x000fea0003800200 */
.L_x_460:
        /* <DEDUP_REMOVED lines=21> */
.L_x_463:
[----:B------:R-:W-:Y:S05]  /*6130*/  BSYNC.RECONVERGENT B1 ;  /* 0x0000000000017941 */ /* 0x000fea0003800200 */
.L_x_462:
        /* <DEDUP_REMOVED lines=20> */
.L_x_385:
[----:B------:R-:W-:Y:S05]  /*6280*/  BSYNC.RECONVERGENT B0 ;  /* 0x0000000000007941 */ /* 0x000fea0003800200 */
.L_x_352:
[----:B------:R-:W-:Y:S05]  /*6290*/  @P1 EXIT ;  /* 0x000000000000194d */ /* 0x000fea0003800000 */
[----:B01----:R-:W0:Y:S02]  /*62a0*/  LDC.64 R4, c[0x0][0x388] ;  /* 0x0000e200ff047b82 */ /* 0x003e240000000a00 */
[----:B0-----:R-:W-:Y:S04]  /*62b0*/  STG.E.64 desc[UR6][R4.64], R2 ;  /* 0x0000000204007986 */ /* 0x001fe8000c101b06 */
[----:B------:R-:W-:Y:S01]  /*62c0*/  STG.E.64 desc[UR6][R4.64+0x8], R14 ;  /* 0x0000080e04007986 */ /* 0x000fe2000c101b06 */
[----:B------:R-:W-:Y:S05]  /*62d0*/  EXIT ;  /* 0x000000000000794d */ /* 0x000fea0003800000 */
.L_x_464:
        /* <DEDUP_REMOVED lines=10> */
.L_x_713:


//--------------------- .text._ZN6thrust24THRUST_300001_SM_1000_NS8cuda_cub4core6detail13_kernel_agentINS1_8__reduce10DrainAgentIiEEJN3cub18CUB_300001_SM_10009GridQueueIjEEiEEEvDpT0_ --------------------------
	.section	.text._ZN6thrust24THRUST_300001_SM_1000_NS8cuda_cub4core6detail13_kernel_agentINS1_8__reduce10DrainAgentIiEEJN3cub18CUB_300001_SM_10009GridQueueIjEEiEEEvDpT0_,"ax",@progbits
	.align	128
        .global         _ZN6thrust24THRUST_300001_SM_1000_NS8cuda_cub4core6detail13_kernel_agentINS1_8__reduce10DrainAgentIiEEJN3cub18CUB_300001_SM_10009GridQueueIjEEiEEEvDpT0_
        .type           _ZN6thrust24THRUST_300001_SM_1000_NS8cuda_cub4core6detail13_kernel_agentINS1_8__reduce10DrainAgentIiEEJN3cub18CUB_300001_SM_10009GridQueueIjEEiEEEvDpT0_,@function
        .size           _ZN6thrust24THRUST_300001_SM_1000_NS8cuda_cub4core6detail13_kernel_agentINS1_8__reduce10DrainAgentIiEEJN3cub18CUB_300001_SM_10009GridQueueIjEEiEEEvDpT0_,(.L_x_714 - _ZN6thrust24THRUST_300001_SM_1000_NS8cuda_cub4core6detail13_kernel_agentINS1_8__reduce10DrainAgentIiEEJN3cub18CUB_300001_SM_10009GridQueueIjEEiEEEvDpT0_)
        .other          _ZN6thrust24THRUST_300001_SM_1000_NS8cuda_cub4core6detail13_kernel_agentINS1_8__reduce10DrainAgentIiEEJN3cub18CUB_300001_SM_10009GridQueueIjEEiEEEvDpT0_,@"STO_CUDA_ENTRY STV_DEFAULT"
_ZN6thrust24THRUST_300001_SM_1000_NS8cuda_cub4core6detail13_kernel_agentINS1_8__reduce10DrainAgentIiEEJN3cub18CUB_300001_SM_10009GridQueueIjEEiEEEvDpT0_:
.text._ZN6thrust24THRUST_300001_SM_1000_NS8cuda_cub4core6detail13_kernel_agentINS1_8__reduce10DrainAgentIiEEJN3cub18CUB_300001_SM_10009GridQueueIjEEiEEEvDpT0_:
[----:B------:R-:W-:Y:S08]  /*0000*/  LDC R1, c[0x0][0x37c] ;  /* 0x0000df00ff017b82 */ /* 0x000ff00000000800 */
[----:B------:R-:W0:Y:S01]  /*0010*/  LDC.64 R2, c[0x0][0x380] ;  /* 0x0000e000ff027b82 */ /* 0x000e220000000a00 */
[----:B------:R-:W0:Y:S07]  /*0020*/  LDCU.64 UR4, c[0x0][0x358] ;  /* 0x00006b00ff0477ac */ /* 0x000e2e0008000a00 */
[----:B------:R-:W1:Y:S01]  /*0030*/  LDC R5, c[0x0][0x388] ;  /* 0x0000e200ff057b82 */ /* 0x000e620000000800 */
[----:B0-----:R-:W-:Y:S04]  /*0040*/  STG.E desc[UR4][R2.64+0x4], RZ ;  /* 0x000004ff02007986 */ /* 0x001fe8000c101904 */
[----:B-1----:R-:W-:Y:S01]  /*0050*/  STG.E desc[UR4][R2.64], R5 ;  /* 0x0000000502007986 */ /* 0x002fe2000c101904 */
[----:B------:R-:W-:Y:S05]  /*0060*/  EXIT ;  /* 0x000000000000794d */ /* 0x000fea0003800000 */
.L_x_465:
        /* <DEDUP_REMOVED lines=9> */
.L_x_714:


//--------------------- .text._ZN6thrust24THRUST_300001_SM_1000_NS8cuda_cub4core6detail13_kernel_agentINS1_8__reduce11ReduceAgentINS0_12zip_iteratorIN4cuda3std3__45tupleIJNS0_10device_ptrIdEENS0_17counting_iteratorIlNS0_11use_defaultESF_SF_EEEEEEEPNSB_IJdlEEESJ_iNS1_9__extrema9arg_max_fIdlNSA_4lessIdEEEEEEJSI_SK_iN3cub18CUB_300001_SM_100013GridEvenShareIiEENSS_9GridQueueIjEESP_EEEvDpT0_ --------------------------
	.section	.text._ZN6thrust24THRUST_300001_SM_1000_NS8cuda_cub4core6detail13_kernel_agentINS1_8__reduce11ReduceAgentINS0_12zip_iteratorIN4cuda3std3__45tupleIJNS0_10device_ptrIdEENS0_17counting_iteratorIlNS0_11use_defaultESF_SF_EEEEEEEPNSB_IJdlEEESJ_iNS1_9__extrema9arg_max_fIdlNSA_4lessIdEEEEEEJSI_SK_iN3cub18CUB_300001_SM_100013GridEvenShareIiEENSS_9GridQueueIjEESP_EEEvDpT0_,"ax",@progbits
	.align	128
        .global         _ZN6thrust24THRUST_300001_SM_1000_NS8cuda_cub4core6detail13_kernel_agentINS1_8__reduce11ReduceAgentINS0_12zip_iteratorIN4cuda3std3__45tupleIJNS0_10device_ptrIdEENS0_17counting_iteratorIlNS0_11use_defaultESF_SF_EEEEEEEPNSB_IJdlEEESJ_iNS1_9__extrema9arg_max_fIdlNSA_4lessIdEEEEEEJSI_SK_iN3cub18CUB_300001_SM_100013GridEvenShareIiEENSS_9GridQueueIjEESP_EEEvDpT0_
        .type           _ZN6thrust24THRUST_300001_SM_1000_NS8cuda_cub4core6detail13_kernel_agentINS1_8__reduce11ReduceAgentINS0_12zip_iteratorIN4cuda3std3__45tupleIJNS0_10device_ptrIdEENS0_17counting_iteratorIlNS0_11use_defaultESF_SF_EEEEEEEPNSB_IJdlEEESJ_iNS1_9__extrema9arg_max_fIdlNSA_4lessIdEEEEEEJSI_SK_iN3cub18CUB_300001_SM_100013GridEvenShareIiEENSS_9GridQueueIjEESP_EEEvDpT0_,@function
        .size           _ZN6thrust24THRUST_300001_SM_1000_NS8cuda_cub4core6detail13_kernel_agentINS1_8__reduce11ReduceAgentINS0_12zip_iteratorIN4cuda3std3__45tupleIJNS0_10device_ptrIdEENS0_17counting_iteratorIlNS0_11use_defaultESF_SF_EEEEEEEPNSB_IJdlEEESJ_iNS1_9__extrema9arg_max_fIdlNSA_4lessIdEEEEEEJSI_SK_iN3cub18CUB_300001_SM_100013GridEvenShareIiEENSS_9GridQueueIjEESP_EEEvDpT0_,(.L_x_715 - _ZN6thrust24THRUST_300001_SM_1000_NS8cuda_cub4core6detail13_kernel_agentINS1_8__reduce11ReduceAgentINS0_12zip_iteratorIN4cuda3std3__45tupleIJNS0_10device_ptrIdEENS0_17counting_iteratorIlNS0_11use_defaultESF_SF_EEEEEEEPNSB_IJdlEEESJ_iNS1_9__extrema9arg_max_fIdlNSA_4lessIdEEEEEEJSI_SK_iN3cub18CUB_300001_SM_100013GridEvenShareIiEENSS_9GridQueueIjEESP_EEEvDpT0_)
        .other          _ZN6thrust24THRUST_300001_SM_1000_NS8cuda_cub4core6detail13_kernel_agentINS1_8__reduce11ReduceAgentINS0_12zip_iteratorIN4cuda3std3__45tupleIJNS0_10device_ptrIdEENS0_17counting_iteratorIlNS0_11use_defaultESF_SF_EEEEEEEPNSB_IJdlEEESJ_iNS1_9__extrema9arg_max_fIdlNSA_4lessIdEEEEEEJSI_SK_iN3cub18CUB_300001_SM_100013GridEvenShareIiEENSS_9GridQueueIjEESP_EEEvDpT0_,@"STO_CUDA_ENTRY STV_DEFAULT"
_ZN6thrust24THRUST_300001_SM_1000_NS8cuda_cub4core6detail13_kernel_agentINS1_8__reduce11ReduceAgentINS0_12zip_iteratorIN4cuda3std3__45tupleIJNS0_10device_ptrIdEENS0_17counting_iteratorIlNS0_11use_defaultESF_SF_EEEEEEEPNSB_IJdlEEESJ_iNS1_9__extrema9arg_max_fIdlNSA_4lessIdEEEEEEJSI_SK_iN3cub18CUB_300001_SM_100013GridEvenShareIiEENSS_9GridQueueIjEESP_EEEvDpT0_:
.text._ZN6thrust24THRUST_300001_SM_1000_NS8cuda_cub4core6detail13_kernel_agentINS1_8__reduce11ReduceAgentINS0_12zip_iteratorIN4cuda3std3__45tupleIJNS0_10device_ptrIdEENS0_17counting_iteratorIlNS0_11use_defaultESF_SF_EEEEEEEPNSB_IJdlEEESJ_iNS1_9__extrema9arg_max_fIdlNSA_4lessIdEEEEEEJSI_SK_iN3cub18CUB_300001_SM_100013GridEvenShareIiEENSS_9GridQueueIjEESP_EEEvDpT0_:
[----:B------:R-:W-:Y:S01]  /*0000*/  LDC R1, c[0x0][0x37c] ;  /* 0x0000df00ff017b82 */ /* 0x000fe20000000800 */
[----:B------:R-:W0:Y:S01]  /*0010*/  S2R R0, SR_CTAID.X ;  /* 0x0000000000007919 */ /* 0x000e220000002500 */
[----:B------:R-:W1:Y:S01]  /*0020*/  LDCU UR4, c[0x0][0x398] ;  /* 0x00007300ff0477ac */ /* 0x000e620008000800 */
[----:B------:R-:W-:Y:S01]  /*0030*/  BSSY.RECONVERGENT B0, `(.L_x_466) ;  /* 0x000066e000007945 */ /* 0x000fe20003800200 */
[----:B------:R-:W2:Y:S01]  /*0040*/  LDCU UR6, c[0x0][0x370] ;  /* 0x00006e00ff0677ac */ /* 0x000ea20008000800 */
[----:B------:R-:W3:Y:S01]  /*0050*/  LDCU.64 UR10, c[0x0][0x358] ;  /* 0x00006b00ff0a77ac */ /* 0x000ee20008000a00 */
[----:B-1----:R-:W-:Y:S01]  /*0060*/  IMAD.U32 R7, RZ, RZ, UR4 ;  /* 0x00000004ff077e24 */ /* 0x002fe2000f8e00ff */
[----:B--2---:R-:W-:Y:S01]  /*0070*/  UIMAD UR6, UR6, 0x500, URZ ;  /* 0x00000500060678a4 */ /* 0x004fe2000f8e02ff */
[----:B0-----:R-:W-:-:S04]  /*0080*/  IMAD R6, R0, 0x500, RZ ;  /* 0x0000050000067824 */ /* 0x001fc800078e02ff */
[----:B------:R-:W-:-:S05]  /*0090*/  VIADD R2, R6, 0x500 ;  /* 0x0000050006027836 */ /* 0x000fca0000000000 */
[----:B------:R-:W-:-:S13]  /*00a0*/  ISETP.GT.AND P0, PT, R2, R7, PT ;  /* 0x000000070200720c */ /* 0x000fda0003f04270 */
[----:B---3--:R-:W-:Y:S05]  /*00b0*/  @!P0 BRA `(.L_x_467) ;  /* 0x0000003800cc8947 */ /* 0x008fea0003800000 */
[----:B------:R-:W0:Y:S01]  /*00c0*/  S2R R5, SR_TID.X ;  /* 0x0000000000057919 */ /* 0x000e220000002100 */
[----:B------:R-:W-:Y:S01]  /*00d0*/  IMAD.IADD R4, R7, 0x1, -R6 ;  /* 0x0000000107047824 */ /* 0x000fe200078e0a06 */
[----:B------:R-:W1:Y:S01]  /*00e0*/  LDCU.64 UR6, c[0x0][0x388] ;  /* 0x00007100ff0677ac */ /* 0x000e620008000a00 */
[----:B------:R-:W-:Y:S01]  /*00f0*/  BSSY.RECONVERGENT B1, `(.L_x_468) ;  /* 0x000000f000017945 */ /* 0x000fe20003800200 */
[----:B------:R-:W-:Y:S02]  /*0100*/  CS2R R8, SRZ ;  /* 0x0000000000087805 */ /* 0x000fe4000001ff00 */
[----:B------:R-:W-:Y:S01]  /*0110*/  CS2R R2, SRZ ;  /* 0x0000000000027805 */ /* 0x000fe2000001ff00 */
[----:B------:R-:W2:Y:S01]  /*0120*/  LDCU.64 UR8, c[0x0][0x388] ;  /* 0x00007100ff0877ac */ /* 0x000ea20008000a00 */
[----:B0-----:R-:W-:Y:S01]  /*0130*/  ISETP.GE.AND P0, PT, R5, R4, PT ;  /* 0x000000040500720c */ /* 0x001fe20003f06270 */
[----:B------:R-:W-:-:S12]  /*0140*/  IMAD.MOV.U32 R11, RZ, RZ, R5 ;  /* 0x000000ffff0b7224 */ /* 0x000fd800078e0005 */
[----:B-12---:R-:W-:Y:S05]  /*0150*/  @P0 BRA `(.L_x_469) ;  /* 0x0000000000200947 */ /* 0x006fea0003800000 */
[----:B------:R-:W0:Y:S01]  /*0160*/  LDC.64 R2, c[0x0][0x380] ;  /* 0x0000e000ff027b82 */ /* 0x000e220000000a00 */
[----:B------:R-:W-:Y:S01]  /*0170*/  IMAD.IADD R13, R6, 0x1, R5 ;  /* 0x00000001060d7824 */ /* 0x000fe200078e0205 */
[----:B------:R-:W1:Y:S03]  /*0180*/  LDCU.64 UR4, c[0x0][0x388] ;  /* 0x00007100ff0477ac */ /* 0x000e660008000a00 */
[----:B0-----:R-:W-:-:S06]  /*0190*/  IMAD.WIDE R2, R13, 0x8, R2 ;  /* 0x000000080d027825 */ /* 0x001fcc00078e0202 */
[----:B------:R-:W5:Y:S01]  /*01a0*/  LDG.E.64 R2, desc[UR10][R2.64] ;  /* 0x0000000a02027981 */ /* 0x000f62000c1e1b00 */
[----:B-1----:R-:W-:Y:S01]  /*01b0*/  IADD3 R9, P0, PT, R13, UR4, RZ ;  /* 0x000000040d097c10 */ /* 0x002fe2000ff1e0ff */
[----:B------:R-:W-:-:S03]  /*01c0*/  VIADD R11, R5, 0x100 ;  /* 0x00000100050b7836 */ /* 0x000fc60000000000 */
[----:B------:R-:W-:-:S09]  /*01d0*/  LEA.HI.X.SX32 R8, R13, UR5, 0x1, P0 ;  /* 0x000000050d087c11 */ /* 0x000fd200080f0eff */
.L_x_469:
[----:B------:R-:W-:Y:S05]  /*01e0*/  BSYNC.RECONVERGENT B1 ;  /* 0x0000000000017941 */ /* 0x000fea0003800200 */
.L_x_468:
        /* <DEDUP_REMOVED lines=9> */
[----:B------:R-:W0:Y:S01]  /*0280*/  LDC.64 R12, c[0x0][0x380] ;  /* 0x0000e000ff0c7b82 */ /* 0x000e220000000a00 */
[----:B------:R-:W-:Y:S01]  /*0290*/  LEA.HI R7, R10, 0x1, RZ, 0x18 ;  /* 0x000000010a077811 */ /* 0x000fe200078fc0ff */
[----:B------:R-:W-:-:S03]  /*02a0*/  IMAD.IADD R19, R6, 0x1, R11 ;  /* 0x0000000106137824 */ /* 0x000fc600078e020b */
[----:B------:R-:W-:-:S05]  /*02b0*/  LOP3.LUT R7, R7, 0x3, RZ, 0xc0, !PT ;  /* 0x0000000307077812 */ /* 0x000fca00078ec0ff */
[----:B------:R-:W-:-:S07]  /*02c0*/  IMAD.MOV R7, RZ, RZ, -R7 ;  /* 0x000000ffff077224 */ /* 0x000fce00078e0a07 */
.L_x_476:
[----:B0-----:R-:W-:-:S06]  /*02d0*/  IMAD.WIDE R14, R19, 0x8, R12 ;  /* 0x00000008130e7825 */ /* 0x001fcc00078e020c */
[----:B------:R-:W2:Y:S01]  /*02e0*/  LDG.E.64 R14, desc[UR10][R14.64] ;  /* 0x0000000a0e0e7981 */ /* 0x000ea2000c1e1b00 */
[----:B------:R-:W-:Y:S01]  /*02f0*/  IADD3 R21, P1, PT, R19, UR6, RZ ;  /* 0x0000000613157c10 */ /* 0x000fe2000ff3e0ff */
[----:B------:R-:W-:Y:S01]  /*0300*/  VIADD R7, R7, 0x1 ;  /* 0x0000000107077836 */ /* 0x000fe20000000000 */
[----:B------:R-:W-:Y:S01]  /*0310*/  BSSY.RECONVERGENT B3, `(.L_x_474) ;  /* 0x000001b000037945 */ /* 0x000fe20003800200 */
[----:B------:R-:W-:Y:S01]  /*0320*/  IMAD.MOV.U32 R18, RZ, RZ, R9 ;  /* 0x000000ffff127224 */ /* 0x000fe200078e0009 */
[----:B------:R-:W-:Y:S01]  /*0330*/  LEA.HI.X.SX32 R23, R19, UR7, 0x1, P1 ;  /* 0x0000000713177c11 */ /* 0x000fe200088f0eff */
[----:B------:R-:W-:Y:S01]  /*0340*/  IMAD.MOV.U32 R20, RZ, RZ, R8 ;  /* 0x000000ffff147224 */ /* 0x000fe200078e0008 */
[----:B------:R-:W-:Y:S01]  /*0350*/  ISETP.NE.AND P2, PT, R7, RZ, PT ;  /* 0x000000ff0700720c */ /* 0x000fe20003f45270 */
[----:B-----5:R-:W-:Y:S02]  /*0360*/  IMAD.MOV.U32 R16, RZ, RZ, R2 ;  /* 0x000000ffff107224 */ /* 0x020fe400078e0002 */
[----:B------:R-:W-:-:S02]  /*0370*/  IMAD.MOV.U32 R17, RZ, RZ, R3 ;  /* 0x000000ffff117224 */ /* 0x000fc400078e0003 */
[----:B------:R-:W-:Y:S02]  /*0380*/  IMAD.MOV.U32 R9, RZ, RZ, R21 ;  /* 0x000000ffff097224 */ /* 0x000fe400078e0015 */
        /* <DEDUP_REMOVED lines=19> */
.L_x_475:
[----:B------:R-:W-:Y:S05]  /*04c0*/  BSYNC.RECONVERGENT B3 ;  /* 0x0000000000037941 */ /* 0x000fea0003800200 */
.L_x_474:
[----:B------:R-:W-:Y:S02]  /*04d0*/  VIADD R11, R11, 0x100 ;  /* 0x000001000b0b7836 */ /* 0x000fe40000000000 */
[----:B------:R-:W-:Y:S01]  /*04e0*/  VIADD R19, R19, 0x100 ;  /* 0x0000010013137836 */ /* 0x000fe20000000000 */
[----:B------:R-:W-:Y:S06]  /*04f0*/  @P2 BRA `(.L_x_476) ;  /* 0xfffffffc00742947 */ /* 0x000fec000383ffff */
.L_x_473:
[----:B------:R-:W-:Y:S05]  /*0500*/  BSYNC.RECONVERGENT B2 ;  /* 0x0000000000027941 */ /* 0x000fea0003800200 */
.L_x_472:
[----:B------:R-:W-:-:S13]  /*0510*/  ISETP.GE.U32.AND P0, PT, R10, 0x300, PT ;  /* 0x000003000a00780c */ /* 0x000fda0003f06070 */
[----:B------:R-:W-:Y:S05]  /*0520*/  @!P0 BRA `(.L_x_471) ;  /* 0x0000000400cc8947 */ /* 0x000fea0003800000 */
[----:B------:R-:W0:Y:S01]  /*0530*/  LDC.64 R12, c[0x0][0x380] ;  /* 0x0000e000ff0c7b82 */ /* 0x000e220000000a00 */
[----:B------:R-:W-:-:S04]  /*0540*/  IMAD.IADD R23, R6, 0x1, R11 ;  /* 0x0000000106177824 */ /* 0x000fc800078e020b */
[C---:B------:R-:W-:Y:S02]  /*0550*/  VIADD R27, R23.reuse, 0x100 ;  /* 0x00000100171b7836 */ /* 0x040fe40000000000 */
[C---:B------:R-:W-:Y:S02]  /*0560*/  VIADD R26, R23.reuse, 0x200 ;  /* 0x00000200171a7836 */ /* 0x040fe40000000000 */
[----:B------:R-:W-:Y:S01]  /*0570*/  VIADD R22, R23, 0x300 ;  /* 0x0000030017167836 */ /* 0x000fe20000000000 */
[----:B0-----:R-:W-:-:S05]  /*0580*/  IADD3 R6, P0, PT, R12, 0x1000, RZ ;  /* 0x000010000c067810 */ /* 0x001fca0007f1e0ff */
[----:B------:R-:W-:-:S08]  /*0590*/  IMAD.X R7, RZ, RZ, R13, P0 ;  /* 0x000000ffff077224 */ /* 0x000fd000000e060d */
.L_x_485:
[----:B------:R-:W-:-:S05]  /*05a0*/  IMAD.WIDE R24, R23, 0x8, R6 ;  /* 0x0000000817187825 */ /* 0x000fca00078e0206 */
[----:B------:R-:W2:Y:S04]  /*05b0*/  LDG.E.64 R20, desc[UR10][R24.64+-0x1000] ;  /* 0xfff0000a18147981 */ /* 0x000ea8000c1e1b00 */
[----:B-----5:R0:W5:Y:S04]  /*05c0*/  LDG.E.64 R16, desc[UR10][R24.64+-0x800] ;  /* 0xfff8000a18107981 */ /* 0x020168000c1e1b00 */
[----:B------:R0:W5:Y:S04]  /*05d0*/  LDG.E.64 R14, desc[UR10][R24.64] ;  /* 0x0000000a180e7981 */ /* 0x000168000c1e1b00 */
[----:B------:R0:W5:Y:S01]  /*05e0*/  LDG.E.64 R12, desc[UR10][R24.64+0x800] ;  /* 0x0008000a180c7981 */ /* 0x000162000c1e1b00 */
[C---:B------:R-:W-:Y:S01]  /*05f0*/  IADD3 R30, P1, PT, R23.reuse, UR8, RZ ;  /* 0x00000008171e7c10 */ /* 0x040fe2000ff3e0ff */
[----:B------:R-:W-:Y:S03]  /*0600*/  BSSY.RECONVERGENT B2, `(.L_x_477) ;  /* 0x0000016000027945 */ /* 0x000fe60003800200 */
[----:B------:R-:W-:Y:S01]  /*0610*/  LEA.HI.X.SX32 R29, R23, UR9, 0x1, P1 ;  /* 0x00000009171d7c11 */ /* 0x000fe200088f0eff */
        /* <DEDUP_REMOVED lines=20> */
.L_x_478:
[----:B------:R-:W-:Y:S05]  /*0760*/  BSYNC.RECONVERGENT B2 ;  /* 0x0000000000027941 */ /* 0x000fea0003800200 */
.L_x_477:
[----:B-----5:R-:W-:Y:S01]  /*0770*/  DSETP.GEU.AND P0, PT, R18, R16, PT ;  /* 0x000000101200722a */ /* 0x020fe20003f0e000 */
[C---:B------:R-:W-:Y:S01]  /*0780*/  IADD3 R21, P1, PT, R27.reuse, UR8, RZ ;  /* 0x000000081b157c10 */ /* 0x040fe2000ff3e0ff */
[----:B------:R-:W-:Y:S01]  /*0790*/  BSSY.RECONVERGENT B2, `(.L_x_479) ;  /* 0x0000015000027945 */ /* 0x000fe20003800200 */
[----:B------:R-:W-:Y:S01]  /*07a0*/  IMAD.MOV.U32 R2, RZ, RZ, R16 ;  /* 0x000000ffff027224 */ /* 0x000fe200078e0010 */
[----:B------:R-:W-:Y:S02]  /*07b0*/  MOV R3, R17 ;  /* 0x0000001100037202 */ /* 0x000fe40000000f00 */
[----:B------:R-:W-:Y:S01]  /*07c0*/  LEA.HI.X.SX32 R25, R27, UR9, 0x1, P1 ;  /* 0x000000091b197c11 */ /* 0x000fe200088f0eff */
[----:B------:R-:W-:-:S04]  /*07d0*/  IMAD.MOV.U32 R8, RZ, RZ, R21 ;  /* 0x000000ffff087224 */ /* 0x000fc800078e0015 */
[----:B------:R-:W-:-:S03]  /*07e0*/  IMAD.MOV.U32 R9, RZ, RZ, R25 ;  /* 0x000000ffff097224 */ /* 0x000fc600078e0019 */
        /* <DEDUP_REMOVED lines=15> */
.L_x_480:
[----:B------:R-:W-:Y:S05]  /*08e0*/  BSYNC.RECONVERGENT B2 ;  /* 0x0000000000027941 */ /* 0x000fea0003800200 */
.L_x_479:
[----:B------:R-:W-:Y:S01]  /*08f0*/  DSETP.GEU.AND P0, PT, R2, R14, PT ;  /* 0x0000000e0200722a */ /* 0x000fe20003f0e000 */
[----:B------:R-:W-:Y:S01]  /*0900*/  IADD3 R19, P1, PT, R26, UR8, RZ ;  /* 0x000000081a137c10 */ /* 0x000fe2000ff3e0ff */
[----:B------:R-:W-:Y:S01]  /*0910*/  BSSY.RECONVERGENT B2, `(.L_x_481) ;  /* 0x0000016000027945 */ /* 0x000fe20003800200 */
[----:B------:R-:W-:Y:S01]  /*0920*/  IADD3 R21, P2, PT, R22, UR8, RZ ;  /* 0x0000000816157c10 */ /* 0x000fe2000ff5e0ff */
[----:B------:R-:W-:Y:S01]  /*0930*/  IMAD.MOV.U32 R16, RZ, RZ, R14 ;  /* 0x000000ffff107224 */ /* 0x000fe200078e000e */
[----:B------:R-:W-:Y:S01]  /*0940*/  LEA.HI.X.SX32 R20, R26, UR9, 0x1, P1 ;  /* 0x000000091a147c11 */ /* 0x000fe200088f0eff */
[----:B------:R-:W-:Y:S02]  /*0950*/  IMAD.MOV.U32 R10, RZ, RZ, R19 ;  /* 0x000000ffff0a7224 */ /* 0x000fe400078e0013 */
[----:B------:R-:W-:Y:S02]  /*0960*/  IMAD.MOV.U32 R17, RZ, RZ, R15 ;  /* 0x000000ffff117224 */ /* 0x000fe400078e000f */
[----:B------:R-:W-:-:S04]  /*0970*/  IMAD.MOV.U32 R18, RZ, RZ, R20 ;  /* 0x000000ffff127224 */ /* 0x000fc800078e0014 */
        /* <DEDUP_REMOVED lines=15> */
.L_x_482:
[----:B------:R-:W-:Y:S05]  /*0a70*/  BSYNC.RECONVERGENT B2 ;  /* 0x0000000000027941 */ /* 0x000fea0003800200 */
.L_x_481:
[----:B------:R-:W-:Y:S01]  /*0a80*/  DSETP.GEU.AND P0, PT, R16, R12, PT ;  /* 0x0000000c1000722a */ /* 0x000fe20003f0e000 */
[----:B------:R-:W-:Y:S01]  /*0a90*/  LEA.HI.X.SX32 R15, R22, UR9, 0x1, P2 ;  /* 0x00000009160f7c11 */ /* 0x000fe200090f0eff */
        /* <DEDUP_REMOVED lines=20> */
.L_x_484:
[----:B------:R-:W-:Y:S05]  /*0be0*/  BSYNC.RECONVERGENT B2 ;  /* 0x0000000000027941 */ /* 0x000fea0003800200 */
.L_x_483:
[----:B------:R-:W-:Y:S02]  /*0bf0*/  VIADD R11, R11, 0x400 ;  /* 0x000004000b0b7836 */ /* 0x000fe40000000000 */
[----:B------:R-:W-:Y:S02]  /*0c00*/  VIADD R27, R27, 0x400 ;  /* 0x000004001b1b7836 */ /* 0x000fe40000000000 */
[----:B------:R-:W-:Y:S01]  /*0c10*/  VIADD R26, R26, 0x400 ;  /* 0x000004001a1a7836 */ /* 0x000fe20000000000 */
[----:B------:R-:W-:Y:S01]  /*0c20*/  ISETP.GE.AND P0, PT, R11, R4, PT ;  /* 0x000000040b00720c */ /* 0x000fe20003f06270 */
[----:B------:R-:W-:Y:S02]  /*0c30*/  VIADD R22, R22, 0x400 ;  /* 0x0000040016167836 */ /* 0x000fe40000000000 */
[----:B------:R-:W-:-:S10]  /*0c40*/  VIADD R23, R23, 0x400 ;  /* 0x0000040017177836 */ /* 0x000fd40000000000 */
[----:B------:R-:W-:Y:S05]  /*0c50*/  @!P0 BRA `(.L_x_485) ;  /* 0xfffffff800508947 */ /* 0x000fea000383ffff */
.L_x_471:
[----:B------:R-:W-:Y:S05]  /*0c60*/  BSYNC.RECONVERGENT B1 ;  /* 0x0000000000017941 */ /* 0x000fea0003800200 */
.L_x_470:
        /* <DEDUP_REMOVED lines=34> */
.L_x_488:
[----:B------:R-:W-:Y:S05]  /*0e90*/  BSYNC.RECONVERGENT B1 ;  /* 0x0000000000017941 */ /* 0x000fea0003800200 */
.L_x_487:
        /* <DEDUP_REMOVED lines=31> */
.L_x_490:
[----:B------:R-:W-:Y:S05]  /*1090*/  BSYNC.RECONVERGENT B1 ;  /* 0x0000000000017941 */ /* 0x000fea0003800200 */
.L_x_489:
[----:B------:R-:W-:Y:S01]  /*10a0*/  ISETP.GT.AND P0, PT, R14, 0x1b, PT ;  /* 0x0000001b0e00780c */ /* 0x000fe20003f04270 */
[----:B-1----:R1:W1:Y:S01]  /*10b0*/  SHFL.DOWN PT, R8, R2, 0x4, 0x1f ;  /* 0x08801f0002087f89 */ /* 0x00226200000e0000 */
[----:B------:R-:W-:Y:S01]  /*10c0*/  BSSY.RECONVERGENT B1, `(.L_x_491) ;  /* 0x000001d000017945 */ /* 0x000fe20003800200 */
[----:B---3--:R-:W-:Y:S02]  /*10d0*/  IMAD.MOV.U32 R11, RZ, RZ, R4 ;  /* 0x000000ffff0b7224 */ /* 0x008fe400078e0004 */
[----:B--2---:R2:W3:Y:S01]  /*10e0*/  SHFL.DOWN PT, R9, R3, 0x4, 0x1f ;  /* 0x08801f0003097f89 */ /* 0x0044e200000e0000 */
[----:B0-----:R-:W-:Y:S02]  /*10f0*/  IMAD.MOV.U32 R12, RZ, RZ, R10 ;  /* 0x000000ffff0c7224 */ /* 0x001fe400078e000a */
[----:B------:R-:W-:Y:S01]  /*1100*/  IMAD.MOV.U32 R6, RZ, RZ, R2 ;  /* 0x000000ffff067224 */ /* 0x000fe200078e0002 */
[----:B------:R2:W0:Y:S01]  /*1110*/  SHFL.DOWN PT, R13, R4, 0x4, 0x1f ;  /* 0x08801f00040d7f89 */ /* 0x00042200000e0000 */
[----:B------:R-:W-:-:S03]  /*1120*/  IMAD.MOV.U32 R7, RZ, RZ, R3 ;  /* 0x000000ffff077224 */ /* 0x000fc600078e0003 */
[----:B------:R2:W0:Y:S01]  /*1130*/  SHFL.DOWN PT, R15, R10, 0x4, 0x1f ;  /* 0x08801f000a0f7f89 */ /* 0x00042200000e0000 */
[----:B------:R-:W-:Y:S05]  /*1140*/  @P0 BRA `(.L_x_492) ;  /* 0x0000000000500947 */ /* 0x000fea0003800000 */
[----:B-1-3--:R-:W-:Y:S01]  /*1150*/  DSETP.GEU.AND P0, PT, R2, R8, PT ;  /* 0x000000080200722a */ /* 0x00afe20003f0e000 */
        /* <DEDUP_REMOVED lines=19> */
.L_x_492:
[----:B------:R-:W-:Y:S05]  /*1290*/  BSYNC.RECONVERGENT B1 ;  /* 0x0000000000017941 */ /* 0x000fea0003800200 */
.L_x_491:
[----:B------:R-:W-:Y:S01]  /*12a0*/  ISETP.GT.AND P0, PT, R14, 0x17, PT ;  /* 0x000000170e00780c */ /* 0x000fe20003f04270 */
[----:B-1----:R1:W1:Y:S01]  /*12b0*/  SHFL.DOWN PT, R8, R6, 0x8, 0x1f ;  /* 0x09001f0006087f89 */ /* 0x00226200000e0000 */
[----:B------:R-:W-:Y:S01]  /*12c0*/  BSSY.RECONVERGENT B1, `(.L_x_493) ;  /* 0x000001d000017945 */ /* 0x000fe20003800200 */
[----:B--2---:R-:W-:Y:S02]  /*12d0*/  IMAD.MOV.U32 R4, RZ, RZ, R11 ;  /* 0x000000ffff047224 */ /* 0x004fe400078e000b */
[----:B---3--:R2:W3:Y:S01]  /*12e0*/  SHFL.DOWN PT, R9, R7, 0x8, 0x1f ;  /* 0x09001f0007097f89 */ /* 0x0084e200000e0000 */
[----:B------:R-:W-:Y:S02]  /*12f0*/  IMAD.MOV.U32 R10, RZ, RZ, R12 ;  /* 0x000000ffff0a7224 */ /* 0x000fe400078e000c */
[----:B------:R-:W-:Y:S01]  /*1300*/  IMAD.MOV.U32 R2, RZ, RZ, R6 ;  /* 0x000000ffff027224 */ /* 0x000fe200078e0006 */
[----:B----4-:R2:W4:Y:S01]  /*1310*/  SHFL.DOWN PT, R16, R11, 0x8, 0x1f ;  /* 0x09001f000b107f89 */ /* 0x01052200000e0000 */
[----:B------:R-:W-:-:S03]  /*1320*/  IMAD.MOV.U32 R3, RZ, RZ, R7 ;  /* 0x000000ffff037224 */ /* 0x000fc600078e0007 */
[----:B0-----:R2:W0:Y:S01]  /*1330*/  SHFL.DOWN PT, R13, R12, 0x8, 0x1f ;  /* 0x09001f000c0d7f89 */ /* 0x00142200000e0000 */
[----:B------:R-:W-:Y:S05]  /*1340*/  @P0 BRA `(.L_x_494) ;  /* 0x0000000000500947 */ /* 0x000fea0003800000 */
[----:B-1-3--:R-:W-:Y:S01]  /*1350*/  DSETP.GEU.AND P0, PT, R6, R8, PT ;  /* 0x000000080600722a */ /* 0x00afe20003f0e000 */
        /* <DEDUP_REMOVED lines=19> */
.L_x_494:
[----:B------:R-:W-:Y:S05]  /*1490*/  BSYNC.RECONVERGENT B1 ;  /* 0x0000000000017941 */ /* 0x000fea0003800200 */
.L_x_493:
[----:B------:R-:W-:Y:S01]  /*14a0*/  ISETP.GT.AND P0, PT, R14, 0xf, PT ;  /* 0x0000000f0e00780c */ /* 0x000fe20003f04270 */
[----:B-1----:R1:W1:Y:S01]  /*14b0*/  SHFL.DOWN PT, R6, R2, 0x10, 0x1f ;  /* 0x0a001f0002067f89 */ /* 0x00226200000e0000 */
[----:B------:R-:W-:Y:S01]  /*14c0*/  BSSY.RECONVERGENT B1, `(.L_x_495) ;  /* 0x000001d000017945 */ /* 0x000fe20003800200 */
[----:B------:R-:W-:Y:S01]  /*14d0*/  MOV R17, R4 ;  /* 0x0000000400117202 */ /* 0x000fe20000000f00 */
[----:B------:R-:W-:Y:S01]  /*14e0*/  IMAD.MOV.U32 R19, RZ, RZ, R10 ;  /* 0x000000ffff137224 */ /* 0x000fe200078e000a */
[----:B--2---:R2:W1:Y:S01]  /*14f0*/  SHFL.DOWN PT, R7, R3, 0x10, 0x1f ;  /* 0x0a001f0003077f89 */ /* 0x00446200000e0000 */
[----:B------:R-:W-:Y:S02]  /*1500*/  IMAD.MOV.U32 R12, RZ, RZ, R2 ;  /* 0x000000ffff0c7224 */ /* 0x000fe400078e0002 */
[----:B0-----:R-:W-:Y:S01]  /*1510*/  IMAD.MOV.U32 R13, RZ, RZ, R3 ;  /* 0x000000ffff0d7224 */ /* 0x001fe200078e0003 */
[----:B---3--:R2:W0:Y:S04]  /*1520*/  SHFL.DOWN PT, R9, R4, 0x10, 0x1f ;  /* 0x0a001f0004097f89 */ /* 0x00842800000e0000 */
[----:B------:R2:W3:Y:S01]  /*1530*/  SHFL.DOWN PT, R11, R10, 0x10, 0x1f ;  /* 0x0a001f000a0b7f89 */ /* 0x0004e200000e0000 */
        /* <DEDUP_REMOVED lines=21> */
.L_x_496:
[----:B------:R-:W-:Y:S05]  /*1690*/  BSYNC.RECONVERGENT B1 ;  /* 0x0000000000017941 */ /* 0x000fea0003800200 */
.L_x_495:
[----:B------:R-:W-:Y:S01]  /*16a0*/  ISETP.NE.AND P0, PT, R14, RZ, PT ;  /* 0x000000ff0e00720c */ /* 0x000fe20003f05270 */
[----:B------:R-:W-:-:S12]  /*16b0*/  BSSY.RECONVERGENT B1, `(.L_x_497) ;  /* 0x000000b000017945 */ /* 0x000fd80003800200 */
[----:B------:R-:W-:Y:S05]  /*16c0*/  @P0 BRA `(.L_x_498) ;  /* 0x0000000000240947 */ /* 0x000fea0003800000 */
[----:B--2---:R-:W2:Y:S01]  /*16d0*/  S2R R4, SR_CgaCtaId ;  /* 0x0000000000047919 */ /* 0x004ea20000008800 */
[----:B------:R-:W-:Y:S01]  /*16e0*/  MOV R3, 0x400 ;  /* 0x0000040000037802 */ /* 0x000fe20000000f00 */
[----:B------:R-:W-:Y:S01]  /*16f0*/  IMAD.MOV.U32 R18, RZ, RZ, R17 ;  /* 0x000000ffff127224 */ /* 0x000fe200078e0011 */
[----:B-1----:R-:W-:-:S04]  /*1700*/  SHF.R.U32.HI R2, RZ, 0x1, R5 ;  /* 0x00000001ff027819 */ /* 0x002fc80000011605 */
[----:B------:R-:W-:Y:S02]  /*1710*/  LOP3.LUT R2, R2, 0x1f0, RZ, 0xc0, !PT ;  /* 0x000001f002027812 */ /* 0x000fe400078ec0ff */
[----:B--2---:R-:W-:-:S05]  /*1720*/  LEA R3, R4, R3, 0x18 ;  /* 0x0000000304037211 */ /* 0x004fca00078ec0ff */
[----:B------:R-:W-:-:S05]  /*1730*/  IMAD.IADD R3, R2, 0x1, R3 ;  /* 0x0000000102037824 */ /* 0x000fca00078e0203 */
[----:B------:R1:W-:Y:S04]  /*1740*/  STS.64 [R3+0x10], R18 ;  /* 0x0000101203007388 */ /* 0x0003e80000000a00 */
[----:B------:R1:W-:Y:S02]  /*1750*/  STS.64 [R3+0x8], R12 ;  /* 0x0000080c03007388 */ /* 0x0003e40000000a00 */
.L_x_498:
[----:B------:R-:W-:Y:S05]  /*1760*/  BSYNC.RECONVERGENT B1 ;  /* 0x0000000000017941 */ /* 0x000fea0003800200 */
.L_x_497:
        /* <DEDUP_REMOVED lines=8> */
[----:B0--3--:R-:W0:Y:S04]  /*17f0*/  LDS.128 R8, [R32+0x20] ;  /* 0x0000200020087984 */ /* 0x009e280000000c00 */
[----:B------:R2:W3:Y:S04]  /*1800*/  LDS.64 R2, [R32+0x80] ;  /* 0x0000800020027984 */ /* 0x0004e80000000a00 */
[----:B------:R2:W2:Y:S01]  /*1810*/  LDS.128 R4, [R32+0x30] ;  /* 0x0000300020047984 */ /* 0x0004a20000000c00 */
[----:B-1----:R-:W-:Y:S01]  /*1820*/  DSETP.GEU.AND P0, PT, R12, R14, PT ;  /* 0x0000000e0c00722a */ /* 0x002fe20003f0e000 */
[----:B------:R-:W-:-:S02]  /*1830*/  IMAD.MOV.U32 R28, RZ, RZ, R14 ;  /* 0x000000ffff1c7224 */ /* 0x000fc400078e000e */
[----:B------:R-:W-:Y:S02]  /*1840*/  IMAD.MOV.U32 R29, RZ, RZ, R15 ;  /* 0x000000ffff1d7224 */ /* 0x000fe400078e000f */
[----:B0-----:R-:W-:Y:S02]  /*1850*/  IMAD.MOV.U32 R30, RZ, RZ, R8 ;  /* 0x000000ffff1e7224 */ /* 0x001fe400078e0008 */
[----:B------:R-:W-:-:S07]  /*1860*/  IMAD.MOV.U32 R31, RZ, RZ, R9 ;  /* 0x000000ffff1f7224 */ /* 0x000fce00078e0009 */
[----:B--23--:R-:W-:Y:S05]  /*1870*/  @!P0 BRA `(.L_x_501) ;  /* 0x0000000000388947 */ /* 0x00cfea0003800000 */
        /* <DEDUP_REMOVED lines=14> */
.L_x_501:
[----:B------:R-:W-:Y:S05]  /*1960*/  BSYNC.RECONVERGENT B1 ;  /* 0x0000000000017941 */ /* 0x000fea0003800200 */
.L_x_500:
[----:B------:R0:W1:Y:S01]  /*1970*/  LDS.128 R12, [R32+0x40] ;  /* 0x00004000200c7984 */ /* 0x0000620000000c00 */
[----:B------:R-:W-:Y:S01]  /*1980*/  DSETP.GEU.AND P0, PT, R28, R10, PT ;  /* 0x0000000a1c00722a */ /* 0x000fe20003f0e000 */
[----:B------:R-:W-:Y:S01]  /*1990*/  BSSY.RECONVERGENT B1, `(.L_x_502) ;  /* 0x0000017000017945 */ /* 0x000fe20003800200 */
[----:B------:R-:W-:Y:S01]  /*19a0*/  IMAD.MOV.U32 R33, RZ, RZ, R4 ;  /* 0x000000ffff217224 */ /* 0x000fe200078e0004 */
[----:B----4-:R0:W2:Y:S01]  /*19b0*/  LDS.128 R16, [R32+0x50] ;  /* 0x0000500020107984 */ /* 0x0100a20000000c00 */
[----:B------:R-:W-:Y:S02]  /*19c0*/  IMAD.MOV.U32 R35, RZ, RZ, R5 ;  /* 0x000000ffff237224 */ /* 0x000fe400078e0005 */
[----:B------:R-:W-:Y:S01]  /*19d0*/  IMAD.MOV.U32 R8, RZ, RZ, R10 ;  /* 0x000000ffff087224 */ /* 0x000fe200078e000a */
[----:B------:R0:W3:Y:S01]  /*19e0*/  LDS.128 R20, [R32+0x60] ;  /* 0x0000600020147984 */ /* 0x0000e20000000c00 */
[----:B------:R-:W-:-:S03]  /*19f0*/  IMAD.MOV.U32 R9, RZ, RZ, R11 ;  /* 0x000000ffff097224 */ /* 0x000fc600078e000b */
[----:B------:R0:W4:Y:S03]  /*1a00*/  LDS.128 R24, [R32+0x70] ;  /* 0x0000700020187984 */ /* 0x0001260000000c00 */
[----:B------:R-:W-:Y:S05]  /*1a10*/  @!P0 BRA `(.L_x_503) ;  /* 0x0000000000388947 */ /* 0x000fea0003800000 */
        /* <DEDUP_REMOVED lines=14> */
.L_x_503:
[----:B------:R-:W-:Y:S05]  /*1b00*/  BSYNC.RECONVERGENT B1 ;  /* 0x0000000000017941 */ /* 0x000fea0003800200 */
.L_x_502:
        /* <DEDUP_REMOVED lines=21> */
.L_x_505:
[----:B------:R-:W-:Y:S05]  /*1c60*/  BSYNC.RECONVERGENT B1 ;  /* 0x0000000000017941 */ /* 0x000fea0003800200 */
.L_x_504:
[----:B------:R-:W-:Y:S01]  /*1c70*/  DSETP.GEU.AND P0, PT, R4, R14, PT ;  /* 0x0000000e0400722a */ /* 0x000fe20003f0e000 */
[----:B------:R-:W-:Y:S01]  /*1c80*/  BSSY.RECONVERGENT B1, `(.L_x_506) ;  /* 0x0000014000017945 */ /* 0x000fe20003800200 */
[----:B------:R-:W-:Y:S02]  /*1c90*/  IMAD.MOV.U32 R6, RZ, RZ, R14 ;  /* 0x000000ffff067224 */ /* 0x000fe400078e000e */
[----:B------:R-:W-:Y:S02]  /*1ca0*/  IMAD.MOV.U32 R7, RZ, RZ, R15 ;  /* 0x000000ffff077224 */ /* 0x000fe400078e000f */
[----:B--2---:R-:W-:Y:S02]  /*1cb0*/  IMAD.MOV.U32 R9, RZ, RZ, R16 ;  /* 0x000000ffff097224 */ /* 0x004fe400078e0010 */
        /* <DEDUP_REMOVED lines=16> */
.L_x_507:
[----:B------:R-:W-:Y:S05]  /*1dc0*/  BSYNC.RECONVERGENT B1 ;  /* 0x0000000000017941 */ /* 0x000fea0003800200 */
.L_x_506:
        /* <DEDUP_REMOVED lines=21> */
.L_x_509:
[----:B------:R-:W-:Y:S05]  /*1f20*/  BSYNC.RECONVERGENT B1 ;  /* 0x0000000000017941 */ /* 0x000fea0003800200 */
.L_x_508:
[----:B------:R-:W-:Y:S01]  /*1f30*/  DSETP.GEU.AND P0, PT, R4, R22, PT ;  /* 0x000000160400722a */ /* 0x000fe20003f0e000 */
[----:B------:R-:W-:Y:S01]  /*1f40*/  BSSY.RECONVERGENT B1, `(.L_x_510) ;  /* 0x0000014000017945 */ /* 0x000fe20003800200 */
[----:B------:R-:W-:Y:S02]  /*1f50*/  IMAD.MOV.U32 R6, RZ, RZ, R22 ;  /* 0x000000ffff067224 */ /* 0x000fe400078e0016 */
[----:B------:R-:W-:Y:S02]  /*1f60*/  IMAD.MOV.U32 R7, RZ, RZ, R23 ;  /* 0x000000ffff077224 */ /* 0x000fe400078e0017 */
[----:B----4-:R-:W-:Y:S02]  /*1f70*/  IMAD.MOV.U32 R9, RZ, RZ, R24 ;  /* 0x000000ffff097224 */ /* 0x010fe400078e0018 */
        /* <DEDUP_REMOVED lines=16> */
.L_x_511:
[----:B------:R-:W-:Y:S05]  /*2080*/  BSYNC.RECONVERGENT B1 ;  /* 0x0000000000017941 */ /* 0x000fea0003800200 */
.L_x_510:
        /* <DEDUP_REMOVED lines=21> */
.L_x_486:
[----:B------:R-:W0:Y:S01]  /*21e0*/  S2R R6, SR_LANEID ;  /* 0x0000000000067919 */ /* 0x000e220000000000 */
[----:B------:R-:W-:Y:S01]  /*21f0*/  LOP3.LUT R7, R5, 0x3e0, RZ, 0xc0, !PT ;  /* 0x000003e005077812 */ /* 0x000fe200078ec0ff */
[----:B------:R-:W-:Y:S01]  /*2200*/  BSSY.RECONVERGENT B1, `(.L_x_512) ;  /* 0x0000024000017945 */ /* 0x000fe20003800200 */
[----:B------:R-:W-:Y:S01]  /*2210*/  IMAD.MOV.U32 R18, RZ, RZ, R9 ;  /* 0x000000ffff127224 */ /* 0x000fe200078e0009 */
[----:B-----5:R-:W-:Y:S01]  /*2220*/  MOV R10, R2 ;  /* 0x00000002000a7202 */ /* 0x020fe20000000f00 */
[----:B------:R-:W-:Y:S02]  /*2230*/  IMAD.MOV.U32 R20, RZ, RZ, R8 ;  /* 0x000000ffff147224 */ /* 0x000fe400078e0008 */
[----:B------:R-:W-:Y:S01]  /*2240*/  VIADD R11, R7, 0x20 ;  /* 0x00000020070b7836 */ /* 0x000fe20000000000 */
[----:B------:R-:W-:-:S04]  /*2250*/  LOP3.LUT R7, RZ, R7, RZ, 0x33, !PT ;  /* 0x00000007ff077212 */ /* 0x000fc800078e33ff */
[----:B------:R-:W-:Y:S01]  /*2260*/  ISETP.GT.AND P0, PT, R11, R4, PT ;  /* 0x000000040b00720c */ /* 0x000fe20003f04270 */
[----:B------:R-:W-:Y:S02]  /*2270*/  IMAD.IADD R7, R4, 0x1, R7 ;  /* 0x0000000104077824 */ /* 0x000fe400078e0207 */
        /* <DEDUP_REMOVED lines=28> */
.L_x_513:
[----:B------:R-:W-:Y:S05]  /*2440*/  BSYNC.RECONVERGENT B1 ;  /* 0x0000000000017941 */ /* 0x000fea0003800200 */
.L_x_512:
[----:B------:R-:W-:Y:S01]  /*2450*/  VIADD R2, R6, 0x2 ;  /* 0x0000000206027836 */ /* 0x000fe20000000000 */
[----:B------:R1:W1:Y:S01]  /*2460*/  SHFL.DOWN PT, R8, R10, 0x2, R7 ;  /* 0x084000000a087989 */ /* 0x00026200000e0007 */
[----:B------:R-:W-:Y:S01]  /*2470*/  BSSY.RECONVERGENT B1, `(.L_x_514) ;  /* 0x000001e000017945 */ /* 0x000fe20003800200 */
[----:B----4-:R-:W-:Y:S02]  /*2480*/  IMAD.MOV.U32 R14, RZ, RZ, R18 ;  /* 0x000000ffff0e7224 */ /* 0x010fe400078e0012 */
[----:B------:R-:W-:Y:S01]  /*2490*/  ISETP.GT.AND P0, PT, R2, R7, PT ;  /* 0x000000070200720c */ /* 0x000fe20003f04270 */
[----:B------:R4:W1:Y:S01]  /*24a0*/  SHFL.DOWN PT, R9, R11, 0x2, R7 ;  /* 0x084000000b097989 */ /* 0x00086200000e0007 */
[----:B------:R-:W-:Y:S02]  /*24b0*/  IMAD.MOV.U32 R16, RZ, RZ, R20 ;  /* 0x000000ffff107224 */ /* 0x000fe400078e0014 */
[----:B------:R-:W-:Y:S01]  /*24c0*/  IMAD.MOV.U32 R2, RZ, RZ, R10 ;  /* 0x000000ffff027224 */ /* 0x000fe200078e000a */
[----:B---3--:R4:W3:Y:S01]  /*24d0*/  SHFL.DOWN PT, R13, R18, 0x2, R7 ;  /* 0x08400000120d7989 */ /* 0x0088e200000e0007 */
[----:B------:R-:W-:-:S03]  /*24e0*/  IMAD.MOV.U32 R3, RZ, RZ, R11 ;  /* 0x000000ffff037224 */ /* 0x000fc600078e000b */
[----:B0-----:R4:W0:Y:S04]  /*24f0*/  SHFL.DOWN PT, R15, R20, 0x2, R7 ;  /* 0x08400000140f7989 */ /* 0x00182800000e0007 */
        /* <DEDUP_REMOVED lines=21> */
.L_x_515:
[----:B------:R-:W-:Y:S05]  /*2650*/  BSYNC.RECONVERGENT B1 ;  /* 0x0000000000017941 */ /* 0x000fea0003800200 */
.L_x_514:
        /* <DEDUP_REMOVED lines=32> */
.L_x_517:
[----:B------:R-:W-:Y:S05]  /*2860*/  BSYNC.RECONVERGENT B1 ;  /* 0x0000000000017941 */ /* 0x000fea0003800200 */
.L_x_516:
[----:B-1----:R-:W-:Y:S01]  /*2870*/  VIADD R2, R6, 0x8 ;  /* 0x0000000806027836 */ /* 0x002fe20000000000 */
[----:B------:R1:W1:Y:S01]  /*2880*/  SHFL.DOWN PT, R10, R8, 0x8, R7 ;  /* 0x09000000080a7989 */ /* 0x00026200000e0007 */
[----:B------:R-:W-:Y:S01]  /*2890*/  BSSY.RECONVERGENT B1, `(.L_x_518) ;  /* 0x000001e000017945 */ /* 0x000fe20003800200 */
[----:B--2---:R-:W-:Y:S01]  /*28a0*/  MOV R14, R12 ;  /* 0x0000000c000e7202 */ /* 0x004fe20000000f00 */
[----:B------:R-:W-:Y:S01]  /*28b0*/  IMAD.MOV.U32 R16, RZ, RZ, R18 ;  /* 0x000000ffff107224 */ /* 0x000fe200078e0012 */
[----:B------:R-:W-:Y:S01]  /*28c0*/  ISETP.GT.AND P0, PT, R2, R7, PT ;  /* 0x000000070200720c */ /* 0x000fe20003f04270 */
[----:B----4-:R2:W4:Y:S01]  /*28d0*/  SHFL.DOWN PT, R11, R9, 0x8, R7 ;  /* 0x09000000090b7989 */ /* 0x01052200000e0007 */
[----:B------:R-:W-:Y:S02]  /*28e0*/  IMAD.MOV.U32 R2, RZ, RZ, R8 ;  /* 0x000000ffff027224 */ /* 0x000fe400078e0008 */
[----:B------:R-:W-:Y:S01]  /*28f0*/  IMAD.MOV.U32 R3, RZ, RZ, R9 ;  /* 0x000000ffff037224 */ /* 0x000fe200078e0009 */
[----:B---3--:R2:W3:Y:S04]  /*2900*/  SHFL.DOWN PT, R13, R12, 0x8, R7 ;  /* 0x090000000c0d7989 */ /* 0x0084e800000e0007 */
        /* <DEDUP_REMOVED lines=22> */
.L_x_519:
[----:B------:R-:W-:Y:S05]  /*2a70*/  BSYNC.RECONVERGENT B1 ;  /* 0x0000000000017941 */ /* 0x000fea0003800200 */
.L_x_518:
[----:B-1----:R-:W-:Y:S01]  /*2a80*/  VIADD R10, R6, 0x10 ;  /* 0x00000010060a7836 */ /* 0x002fe20000000000 */
[----:B------:R1:W1:Y:S01]  /*2a90*/  SHFL.DOWN PT, R8, R2, 0x10, R7 ;  /* 0x0a00000002087989 */ /* 0x00026200000e0007 */
[----:B------:R-:W-:Y:S01]  /*2aa0*/  BSSY.RECONVERGENT B1, `(.L_x_520) ;  /* 0x000001e000017945 */ /* 0x000fe20003800200 */
[----:B------:R-:W-:Y:S02]  /*2ab0*/  IMAD.MOV.U32 R17, RZ, RZ, R14 ;  /* 0x000000ffff117224 */ /* 0x000fe400078e000e */
[----:B------:R-:W-:Y:S01]  /*2ac0*/  ISETP.GT.AND P0, PT, R10, R7, PT ;  /* 0x000000070a00720c */ /* 0x000fe20003f04270 */
[----:B--2---:R2:W1:Y:S01]  /*2ad0*/  SHFL.DOWN PT, R9, R3, 0x10, R7 ;  /* 0x0a00000003097989 */ /* 0x00446200000e0007 */
[----:B------:R-:W-:Y:S02]  /*2ae0*/  IMAD.MOV.U32 R19, RZ, RZ, R16 ;  /* 0x000000ffff137224 */ /* 0x000fe400078e0010 */
[----:B------:R-:W-:Y:S01]  /*2af0*/  IMAD.MOV.U32 R12, RZ, RZ, R2 ;  /* 0x000000ffff0c7224 */ /* 0x000fe200078e0002 */
[----:B----4-:R2:W4:Y:S01]  /*2b00*/  SHFL.DOWN PT, R11, R14, 0x10, R7 ;  /* 0x0a0000000e0b7989 */ /* 0x01052200000e0007 */
[----:B---3--:R-:W-:-:S03]  /*2b10*/  IMAD.MOV.U32 R13, RZ, RZ, R3 ;  /* 0x000000ffff0d7224 */ /* 0x008fc600078e0003 */
[----:B0-----:R2:W0:Y:S04]  /*2b20*/  SHFL.DOWN PT, R15, R16, 0x10, R7 ;  /* 0x0a000000100f7989 */ /* 0x00142800000e0007 */
        /* <DEDUP_REMOVED lines=21> */
.L_x_521:
[----:B------:R-:W-:Y:S05]  /*2c80*/  BSYNC.RECONVERGENT B1 ;  /* 0x0000000000017941 */ /* 0x000fea0003800200 */
.L_x_520:
[----:B------:R-:W-:Y:S01]  /*2c90*/  ISETP.NE.AND P0, PT, R6, RZ, PT ;  /* 0x000000ff0600720c */ /* 0x000fe20003f05270 */
[----:B------:R-:W-:-:S12]  /*2ca0*/  BSSY.RECONVERGENT B1, `(.L_x_522) ;  /* 0x000000b000017945 */ /* 0x000fd80003800200 */
[----:B------:R-:W-:Y:S05]  /*2cb0*/  @P0 BRA `(.L_x_523) ;  /* 0x0000000000240947 */ /* 0x000fea0003800000 */
[----:B------:R-:W3:Y:S01]  /*2cc0*/  S2R R6, SR_CgaCtaId ;  /* 0x0000000000067919 */ /* 0x000ee20000008800 */
[----:B--2---:R-:W-:Y:S01]  /*2cd0*/  MOV R3, 0x400 ;  /* 0x0000040000037802 */ /* 0x004fe20000000f00 */
[----:B------:R-:W-:Y:S01]  /*2ce0*/  IMAD.MOV.U32 R18, RZ, RZ, R17 ;  /* 0x000000ffff127224 */ /* 0x000fe200078e0011 */
[----:B-1----:R-:W-:-:S04]  /*2cf0*/  SHF.R.U32.HI R2, RZ, 0x1, R5 ;  /* 0x00000001ff027819 */ /* 0x002fc80000011605 */
[----:B------:R-:W-:Y:S02]  /*2d00*/  LOP3.LUT R2, R2, 0x1f0, RZ, 0xc0, !PT ;  /* 0x000001f002027812 */ /* 0x000fe400078ec0ff */
[----:B---3--:R-:W-:-:S05]  /*2d10*/  LEA R3, R6, R3, 0x18 ;  /* 0x0000000306037211 */ /* 0x008fca00078ec0ff */
[----:B------:R-:W-:-:S05]  /*2d20*/  IMAD.IADD R3, R2, 0x1, R3 ;  /* 0x0000000102037824 */ /* 0x000fca00078e0203 */
[----:B------:R3:W-:Y:S04]  /*2d30*/  STS.64 [R3+0x10], R18 ;  /* 0x0000101203007388 */ /* 0x0007e80000000a00 */
[----:B------:R3:W-:Y:S02]  /*2d40*/  STS.64 [R3+0x8], R12 ;  /* 0x0000080c03007388 */ /* 0x0007e40000000a00 */
.L_x_523:
[----:B------:R-:W-:Y:S05]  /*2d50*/  BSYNC.RECONVERGENT B1 ;  /* 0x0000000000017941 */ /* 0x000fea0003800200 */
.L_x_522:
[----:B------:R-:W-:Y:S01]  /*2d60*/  BAR.SYNC.DEFER_BLOCKING 0x0 ;  /* 0x0000000000007b1d */ /* 0x000fe20000010000 */
[----:B------:R-:W-:-:S13]  /*2d70*/  ISETP.NE.AND P1, PT, R5, RZ, PT ;  /* 0x000000ff0500720c */ /* 0x000fda0003f25270 */
[----:B------:R-:W-:Y:S05]  /*2d80*/  @P1 BRA `(.L_x_499) ;  /* 0x0000003800601947 */ /* 0x000fea0003800000 */
[----:B------:R-:W-:Y:S01]  /*2d90*/  ISETP.GE.AND P0, PT, R4, 0x21, PT ;  /* 0x000000210400780c */ /* 0x000fe20003f06270 */
[----:B----4-:R-:W-:Y:S02]  /*2da0*/  IMAD.MOV.U32 R11, RZ, RZ, R17 ;  /* 0x000000ffff0b7224 */ /* 0x010fe400078e0011 */
[----:B--2---:R-:W-:Y:S02]  /*2db0*/  IMAD.MOV.U32 R14, RZ, RZ, R19 ;  /* 0x000000ffff0e7224 */ /* 0x004fe400078e0013 */
[----:B-1----:R-:W-:Y:S02]  /*2dc0*/  IMAD.MOV.U32 R2, RZ, RZ, R12 ;  /* 0x000000ffff027224 */ /* 0x002fe400078e000c */
[----:B---3--:R-:W-:-:S06]  /*2dd0*/  IMAD.MOV.U32 R3, RZ, RZ, R13 ;  /* 0x000000ffff037224 */ /* 0x008fcc00078e000d */
[----:B------:R-:W-:Y:S05]  /*2de0*/  @!P0 BRA `(.L_x_524) ;  /* 0x00000000006c8947 */ /* 0x000fea0003800000 */
[----:B------:R-:W1:Y:S01]  /*2df0*/  S2UR UR5, SR_CgaCtaId ;  /* 0x00000000000579c3 */ /* 0x000e620000008800 */
[----:B------:R-:W-:Y:S01]  /*2e00*/  UMOV UR4, 0x400 ;  /* 0x0000040000047882 */ /* 0x000fe20000000000 */
[----:B------:R-:W-:Y:S01]  /*2e10*/  BSSY.RECONVERGENT B1, `(.L_x_524) ;  /* 0x0000018000017945 */ /* 0x000fe20003800200 */
[----:B-1----:R-:W-:-:S09]  /*2e20*/  ULEA UR4, UR5, UR4, 0x18 ;  /* 0x0000000405047291 */ /* 0x002fd2000f8ec0ff */
[----:B------:R-:W1:Y:S04]  /*2e30*/  LDS.64 R6, [UR4+0x18] ;  /* 0x00001804ff067984 */ /* 0x000e680008000a00 */
[----:B------:R-:W2:Y:S01]  /*2e40*/  LDS.64 R8, [UR4+0x20] ;  /* 0x00002004ff087984 */ /* 0x000ea20008000a00 */
[----:B-1----:R-:W-:Y:S01]  /*2e50*/  DSETP.GEU.AND P0, PT, R12, R6, PT ;  /* 0x000000060c00722a */ /* 0x002fe20003f0e000 */
[----:B------:R-:W-:Y:S02]  /*2e60*/  IMAD.MOV.U32 R2, RZ, RZ, R6 ;  /* 0x000000ffff027224 */ /* 0x000fe400078e0006 */
[----:B------:R-:W-:Y:S02]  /*2e70*/  IMAD.MOV.U32 R3, RZ, RZ, R7 ;  /* 0x000000ffff037224 */ /* 0x000fe400078e0007 */
[----:B--2---:R-:W-:-:S02]  /*2e80*/  IMAD.MOV.U32 R11, RZ, RZ, R8 ;  /* 0x000000ffff0b7224 */ /* 0x004fc400078e0008 */
        /* <DEDUP_REMOVED lines=16> */
.L_x_525:
[----:B------:R-:W-:Y:S05]  /*2f90*/  BSYNC.RECONVERGENT B1 ;  /* 0x0000000000017941 */ /* 0x000fea0003800200 */
.L_x_524:
[----:B------:R-:W-:Y:S01]  /*2fa0*/  ISETP.GE.AND P0, PT, R4, 0x41, PT ;  /* 0x000000410400780c */ /* 0x000fe20003f06270 */
[----:B------:R-:W-:Y:S02]  /*2fb0*/  IMAD.MOV.U32 R5, RZ, RZ, R11 ;  /* 0x000000ffff057224 */ /* 0x000fe400078e000b */
[----:B------:R-:W-:Y:S02]  /*2fc0*/  IMAD.MOV.U32 R10, RZ, RZ, R14 ;  /* 0x000000ffff0a7224 */ /* 0x000fe400078e000e */
[----:B------:R-:W-:Y:S02]  /*2fd0*/  IMAD.MOV.U32 R6, RZ, RZ, R2 ;  /* 0x000000ffff067224 */ /* 0x000fe400078e0002 */
[----:B------:R-:W-:-:S06]  /*2fe0*/  IMAD.MOV.U32 R7, RZ, RZ, R3 ;  /* 0x000000ffff077224 */ /* 0x000fcc00078e0003 */
        /* <DEDUP_REMOVED lines=27> */
.L_x_527:
[----:B------:R-:W-:Y:S05]  /*31a0*/  BSYNC.RECONVERGENT B1 ;  /* 0x0000000000017941 */ /* 0x000fea0003800200 */
.L_x_526:
        /* <DEDUP_REMOVED lines=11> */
[----:B0-----:R-:W0:Y:S01]  /*3260*/  LDS.64 R14, [UR4+0x40] ;  /* 0x00004004ff0e7984 */ /* 0x001e220008000a00 */
[----:B-1----:R-:W-:Y:S01]  /*3270*/  DSETP.GEU.AND P0, PT, R6, R8, PT ;  /* 0x000000080600722a */ /* 0x002fe20003f0e000 */
[----:B------:R-:W-:Y:S02]  /*3280*/  IMAD.MOV.U32 R2, RZ, RZ, R8 ;  /* 0x000000ffff027224 */ /* 0x000fe400078e0008 */
[----:B------:R-:W-:Y:S02]  /*3290*/  IMAD.MOV.U32 R3, RZ, RZ, R9 ;  /* 0x000000ffff037224 */ /* 0x000fe400078e0009 */
[----:B0-----:R-:W-:-:S02]  /*32a0*/  IMAD.MOV.U32 R11, RZ, RZ, R14 ;  /* 0x000000ffff0b7224 */ /* 0x001fc400078e000e */
        /* <DEDUP_REMOVED lines=16> */
.L_x_529:
[----:B------:R-:W-:Y:S05]  /*33b0*/  BSYNC.RECONVERGENT B1 ;  /* 0x0000000000017941 */ /* 0x000fea0003800200 */
.L_x_528:
        /* <DEDUP_REMOVED lines=32> */
.L_x_531:
[----:B------:R-:W-:Y:S05]  /*35c0*/  BSYNC.RECONVERGENT B1 ;  /* 0x0000000000017941 */ /* 0x000fea0003800200 */
.L_x_530:
        /* <DEDUP_REMOVED lines=32> */
.L_x_533:
[----:B------:R-:W-:Y:S05]  /*37d0*/  BSYNC.RECONVERGENT B1 ;  /* 0x0000000000017941 */ /* 0x000fea0003800200 */
.L_x_532:
        /* <DEDUP_REMOVED lines=32> */
.L_x_535:
[----:B------:R-:W-:Y:S05]  /*39e0*/  BSYNC.RECONVERGENT B1 ;  /* 0x0000000000017941 */ /* 0x000fea0003800200 */
.L_x_534:
[----:B------:R-:W-:Y:S01]  /*39f0*/  ISETP.GE.AND P0, PT, R4, 0xe1, PT ;  /* 0x000000e10400780c */ /* 0x000fe20003f06270 */
[----:B------:R-:W-:Y:S02]  /*3a00*/  IMAD.MOV.U32 R17, RZ, RZ, R5 ;  /* 0x000000ffff117224 */ /* 0x000fe400078e0005 */
[----:B------:R-:W-:Y:S02]  /*3a10*/  IMAD.MOV.U32 R19, RZ, RZ, R10 ;  /* 0x000000ffff137224 */ /* 0x000fe400078e000a */
[----:B------:R-:W-:Y:S02]  /*3a20*/  IMAD.MOV.U32 R12, RZ, RZ, R6 ;  /* 0x000000ffff0c7224 */ /* 0x000fe400078e0006 */
[----:B------:R-:W-:-:S06]  /*3a30*/  IMAD.MOV.U32 R13, RZ, RZ, R7 ;  /* 0x000000ffff0d7224 */ /* 0x000fcc00078e0007 */
[----:B------:R-:W-:Y:S05]  /*3a40*/  @!P0 BRA `(.L_x_499) ;  /* 0x0000002c00308947 */ /* 0x000fea0003800000 */
[----:B------:R-:W1:Y:S01]  /*3a50*/  S2UR UR5, SR_CgaCtaId ;  /* 0x00000000000579c3 */ /* 0x000e620000008800 */
[----:B------:R-:W-:Y:S02]  /*3a60*/  UMOV UR4, 0x400 ;  /* 0x0000040000047882 */ /* 0x000fe40000000000 */
        /* <DEDUP_REMOVED lines=24> */
.L_x_467:
[----:B------:R-:W0:Y:S01]  /*3bf0*/  S2R R4, SR_TID.X ;  /* 0x0000000000047919 */ /* 0x000e220000002100 */
[----:B------:R-:W1:Y:S01]  /*3c00*/  LDCU.128 UR12, c[0x0][0x380] ;  /* 0x00007000ff0c77ac */ /* 0x000e620008000c00 */
[----:B------:R-:W-:Y:S02]  /*3c10*/  SHF.R.S32.HI R5, RZ, 0x1f, R6 ;  /* 0x0000001fff057819 */ /* 0x000fe40000011406 */
[----:B0-----:R-:W-:-:S04]  /*3c20*/  IADD3 R2, P0, PT, R6, R4, RZ ;  /* 0x0000000406027210 */ /* 0x001fc80007f1e0ff */
[----:B-1----:R-:W-:Y:S02]  /*3c30*/  LEA R8, P1, R2, UR12, 0x3 ;  /* 0x0000000c02087c11 */ /* 0x002fe4000f8218ff */
[----:B------:R-:W-:-:S04]  /*3c40*/  IADD3.X R3, PT, PT, RZ, R5, RZ, P0, !PT ;  /* 0x00000005ff037210 */ /* 0x000fc800007fe4ff */
[----:B------:R-:W-:-:S05]  /*3c50*/  LEA.HI.X R9, R2, UR13, R3, 0x3, P1 ;  /* 0x0000000d02097c11 */ /* 0x000fca00088f1c03 */
[----:B------:R-:W2:Y:S04]  /*3c60*/  LDG.E.64 R10, desc[UR10][R8.64] ;  /* 0x0000000a080a7981 */ /* 0x000ea8000c1e1b00 */
[----:B------:R-:W2:Y:S04]  /*3c70*/  LDG.E.64 R12, desc[UR10][R8.64+0x800] ;  /* 0x0008000a080c7981 */ /* 0x000ea8000c1e1b00 */
[----:B------:R-:W3:Y:S04]  /*3c80*/  LDG.E.64 R14, desc[UR10][R8.64+0x1000] ;  /* 0x0010000a080e7981 */ /* 0x000ee8000c1e1b00 */
[----:B------:R-:W4:Y:S04]  /*3c90*/  LDG.E.64 R16, desc[UR10][R8.64+0x1800] ;  /* 0x0018000a08107981 */ /* 0x000f28000c1e1b00 */
[----:B------:R0:W5:Y:S01]  /*3ca0*/  LDG.E.64 R2, desc[UR10][R8.64+0x2000] ;  /* 0x0020000a08027981 */ /* 0x000162000c1e1b00 */
[----:B------:R-:W-:Y:S01]  /*3cb0*/  BSSY.RECONVERGENT B1, `(.L_x_536) ;  /* 0x000001f000017945 */ /* 0x000fe20003800200 */
[----:B------:R-:W-:-:S02]  /*3cc0*/  ISETP.LE.AND P1, PT, R7, UR6, PT ;  /* 0x0000000607007c0c */ /* 0x000fc4000bf23270 */
[C---:B0-----:R-:W-:Y:S01]  /*3cd0*/  LOP3.LUT R8, R4.reuse, 0x400, RZ, 0xfc, !PT ;  /* 0x0000040004087812 */ /* 0x041fe200078efcff */
[----:B------:R-:W-:Y:S01]  /*3ce0*/  VIADD R9, R4, 0x200 ;  /* 0x0000020004097836 */ /* 0x000fe20000000000 */
[----:B--2---:R-:W-:-:S06]  /*3cf0*/  DSETP.GEU.AND P3, PT, R10, R12, PT ;  /* 0x0000000c0a00722a */ /* 0x004fcc0003f6e000 */
[----:B------:R-:W-:Y:S02]  /*3d00*/  FSEL R10, R10, R12, P3 ;  /* 0x0000000c0a0a7208 */ /* 0x000fe40001800000 */
[----:B------:R-:W-:Y:S02]  /*3d10*/  FSEL R11, R11, R13, P3 ;  /* 0x0000000d0b0b7208 */ /* 0x000fe40001800000 */
[----:B------:R-:W-:-:S04]  /*3d20*/  IADD3 R12, P5, PT, R6, UR14, RZ ;  /* 0x0000000e060c7c10 */ /* 0x000fc8000ffbe0ff */
[----:B---3--:R-:W-:Y:S01]  /*3d30*/  DSETP.GEU.AND P4, PT, R10, R14, PT ;  /* 0x0000000e0a00722a */ /* 0x008fe20003f8e000 */
[----:B------:R-:W-:Y:S02]  /*3d40*/  IADD3.X R13, PT, PT, R5, UR15, RZ, P5, !PT ;  /* 0x0000000f050d7c10 */ /* 0x000fe4000affe4ff */
[----:B------:R-:W-:-:S03]  /*3d50*/  IADD3 R6, P5, PT, R8, R12, RZ ;  /* 0x0000000c08067210 */ /* 0x000fc60007fbe0ff */
[----:B------:R-:W-:Y:S02]  /*3d60*/  FSEL R10, R10, R14, P4 ;  /* 0x0000000e0a0a7208 */ /* 0x000fe40002000000 */
[----:B------:R-:W-:Y:S01]  /*3d70*/  FSEL R11, R11, R15, P4 ;  /* 0x0000000f0b0b7208 */ /* 0x000fe20002000000 */
[----:B------:R-:W-:Y:S02]  /*3d80*/  VIADD R15, R4, 0x100 ;  /* 0x00000100040f7836 */ /* 0x000fe40000000000 */
[----:B------:R-:W-:-:S03]  /*3d90*/  IMAD.X R5, RZ, RZ, R13, P5 ;  /* 0x000000ffff057224 */ /* 0x000fc600028e060d */
[----:B----4-:R-:W-:Y:S01]  /*3da0*/  DSETP.GEU.AND P2, PT, R10, R16, PT ;  /* 0x000000100a00722a */ /* 0x010fe20003f4e000 */
[----:B------:R-:W-:-:S05]  /*3db0*/  @P4 SEL R9, R4, R15, P3 ;  /* 0x0000000f04094207 */ /* 0x000fca0001800000 */
[----:B------:R-:W-:Y:S02]  /*3dc0*/  FSEL R10, R10, R16, P2 ;  /* 0x000000100a0a7208 */ /* 0x000fe40001000000 */
[----:B------:R-:W-:-:S06]  /*3dd0*/  FSEL R11, R11, R17, P2 ;  /* 0x000000110b0b7208 */ /* 0x000fcc0001000000 */
[----:B-----5:R-:W-:Y:S01]  /*3de0*/  DSETP.GEU.AND P0, PT, R10, R2, PT ;  /* 0x000000020a00722a */ /* 0x020fe20003f0e000 */
[----:B------:R-:W-:-:S13]  /*3df0*/  @!P2 VIADD R9, R4, 0x300 ;  /* 0x000003000409a836 */ /* 0x000fda0000000000 */
        /* <DEDUP_REMOVED lines=10> */
.L_x_537:
[----:B------:R-:W-:Y:S05]  /*3ea0*/  BSYNC.RECONVERGENT B1 ;  /* 0x0000000000017941 */ /* 0x000fea0003800200 */
.L_x_536:
        /* <DEDUP_REMOVED lines=12> */
[----:B------:R-:W-:-:S05]  /*3f70*/  IMAD.MOV.U32 R11, RZ, RZ, 0x500 ;  /* 0x00000500ff0b7424 */ /* 0x000fca00078e00ff */
[----:B------:R-:W2:Y:S01]  /*3f80*/  ATOMG.E.ADD.STRONG.GPU PT, R10, desc[UR10][R8.64], R11 ;  /* 0x8000000b080a79a8 */ /* 0x000ea200081ef10a */
[----:B------:R-:W0:Y:S01]  /*3f90*/  S2UR UR5, SR_CgaCtaId ;  /* 0x00000000000579c3 */ /* 0x000e220000008800 */
[----:B------:R-:W-:Y:S02]  /*3fa0*/  UMOV UR4, 0x400 ;  /* 0x0000040000047882 */ /* 0x000fe40000000000 */
[----:B0-----:R-:W-:Y:S01]  /*3fb0*/  ULEA UR4, UR5, UR4, 0x18 ;  /* 0x0000000405047291 */ /* 0x001fe2000f8ec0ff */
[----:B--2---:R-:W-:-:S08]  /*3fc0*/  VIADD R10, R10, UR6 ;  /* 0x000000060a0a7c36 */ /* 0x004fd00008000000 */
[----:B------:R0:W-:Y:S03]  /*3fd0*/  STS [UR4+0x98], R10 ;  /* 0x0000980aff007988 */ /* 0x0001e60008000804 */
.L_x_540:
[----:B------:R-:W-:Y:S05]  /*3fe0*/  BSYNC.RECONVERGENT B1 ;  /* 0x0000000000017941 */ /* 0x000fea0003800200 */
.L_x_539:
[----:B------:R-:W1:Y:S08]  /*3ff0*/  S2UR UR5, SR_CgaCtaId ;  /* 0x00000000000579c3 */ /* 0x000e700000008800 */
[----:B------:R-:W-:Y:S06]  /*4000*/  BAR.SYNC.DEFER_BLOCKING 0x0 ;  /* 0x0000000000007b1d */ /* 0x000fec0000010000 */
[----:B------:R-:W-:-:S02]  /*4010*/  UMOV UR4, 0x400 ;  /* 0x0000040000047882 */ /* 0x000fc40000000000 */
[----:B-1----:R-:W-:-:S06]  /*4020*/  ULEA UR4, UR5, UR4, 0x18 ;  /* 0x0000000405047291 */ /* 0x002fcc000f8ec0ff */
[----:B------:R-:W-:-:S05]  /*4030*/  IMAD.U32 R11, RZ, RZ, UR4 ;  /* 0x00000004ff0b7e24 */ /* 0x000fca000f8e00ff */
[----:B0-----:R-:W0:Y:S02]  /*4040*/  LDS R10, [R11+0x98] ;  /* 0x000098000b0a7984 */ /* 0x001e240000000800 */
[----:B0-----:R-:W-:-:S05]  /*4050*/  VIADD R12, R10, 0x500 ;  /* 0x000005000a0c7836 */ /* 0x001fca0000000000 */
[----:B------:R-:W-:-:S13]  /*4060*/  ISETP.GT.AND P0, PT, R12, R7, PT ;  /* 0x000000070c00720c */ /* 0x000fda0003f04270 */
[----:B------:R-:W-:Y:S05]  /*4070*/  @P0 BRA `(.L_x_541) ;  /* 0x0000000400980947 */ /* 0x000fea0003800000 */
[----:B------:R-:W-:Y:S01]  /*4080*/  BSSY.RECONVERGENT B1, `(.L_x_541) ;  /* 0x0000065000017945 */ /* 0x000fe20003800200 */
[----:B------:R-:W-:Y:S01]  /*4090*/  IMAD.MOV.U32 R20, RZ, RZ, R2 ;  /* 0x000000ffff147224 */ /* 0x000fe200078e0002 */
[----:B------:R-:W0:Y:S01]  /*40a0*/  LDCU UR7, c[0x0][0x398] ;  /* 0x00007300ff0777ac */ /* 0x000e220008000800 */
[----:B------:R-:W-:Y:S01]  /*40b0*/  IMAD.MOV.U32 R21, RZ, RZ, R3 ;  /* 0x000000ffff157224 */ /* 0x000fe200078e0003 */
[----:B------:R-:W1:Y:S06]  /*40c0*/  LDCU.128 UR12, c[0x0][0x380] ;  /* 0x00007000ff0c77ac */ /* 0x000e6c0008000c00 */
.L_x_544:
[----:B------:R-:W-:Y:S02]  /*40d0*/  SHF.R.S32.HI R2, RZ, 0x1f, R10 ;  /* 0x0000001fff027819 */ /* 0x000fe4000001140a */
[----:B------:R-:W-:-:S05]  /*40e0*/  IADD3 R7, P0, PT, R4, R10, RZ ;  /* 0x0000000a04077210 */ /* 0x000fca0007f1e0ff */
[----:B------:R-:W-:Y:S01]  /*40f0*/  IMAD.X R24, RZ, RZ, R2, P0 ;  /* 0x000000ffff187224 */ /* 0x000fe200000e0602 */
[----:B-1----:R-:W-:-:S04]  /*4100*/  LEA R22, P0, R7, UR12, 0x3 ;  /* 0x0000000c07167c11 */ /* 0x002fc8000f8018ff */
[----:B------:R-:W-:-:S05]  /*4110*/  LEA.HI.X R23, R7, UR13, R24, 0x3, P0 ;  /* 0x0000000d07177c11 */ /* 0x000fca00080f1c18 */
[----:B------:R-:W2:Y:S04]  /*4120*/  LDG.E.64 R18, desc[UR10][R22.64] ;  /* 0x0000000a16127981 */ /* 0x000ea8000c1e1b00 */
[----:B------:R-:W3:Y:S04]  /*4130*/  LDG.E.64 R16, desc[UR10][R22.64+0x800] ;  /* 0x0008000a16107981 */ /* 0x000ee8000c1e1b00 */
[----:B------:R-:W4:Y:S04]  /*4140*/  LDG.E.64 R14, desc[UR10][R22.64+0x1000] ;  /* 0x0010000a160e7981 */ /* 0x000f28000c1e1b00 */
[----:B------:R-:W4:Y:S01]  /*4150*/  LDG.E.64 R12, desc[UR10][R22.64+0x1800] ;  /* 0x0018000a160c7981 */ /* 0x000f22000c1e1b00 */
[----:B------:R-:W-:Y:S01]  /*4160*/  IADD3 R25, P0, PT, R7, UR14, RZ ;  /* 0x0000000e07197c10 */ /* 0x000fe2000ff1e0ff */
[----:B------:R-:W-:Y:S02]  /*4170*/  BSSY.RECONVERGENT B2, `(.L_x_542) ;  /* 0x000003d000027945 */ /* 0x000fe40003800200 */
[----:B------:R1:W5:Y:S01]  /*4180*/  LDG.E.64 R2, desc[UR10][R22.64+0x2000] ;  /* 0x0020000a16027981 */ /* 0x000362000c1e1b00 */
[----:B------:R-:W-:Y:S01]  /*4190*/  IADD3.X R24, PT, PT, R24, UR15, RZ, P0, !PT ;  /* 0x0000000f18187c10 */ /* 0x000fe200087fe4ff */
[----:B------:R-:W-:Y:S06]  /*41a0*/  BAR.SYNC.DEFER_BLOCKING 0x0 ;  /* 0x0000000000007b1d */ /* 0x000fec0000010000 */
[----:B--2---:R-:W-:-:S14]  /*41b0*/  DSETP.GEU.AND P1, PT, R20, R18, PT ;  /* 0x000000121400722a */ /* 0x004fdc0003f2e000 */
[----:B------:R-:W-:-:S04]  /*41c0*/  @P1 ISETP.GE.U32.AND P0, PT, R6, R25, PT ;  /* 0x000000190600120c */ /* 0x000fc80003f06070 */
[----:B------:R-:W-:-:S13]  /*41d0*/  @P1 ISETP.GE.AND.EX P0, PT, R5, R24, PT, P0 ;  /* 0x000000180500120c */ /* 0x000fda0003f06300 */
[----:B------:R-:W-:-:S06]  /*41e0*/  @P1 DSETP.LT.OR P0, PT, R18, R20, !P0 ;  /* 0x000000141200122a */ /* 0x000fcc0004701400 */
[----:B------:R-:W-:Y:S02]  /*41f0*/  @P1 FSEL R7, R20, R18, P0 ;  /* 0x0000001214071208 */ /* 0x000fe40000000000 */
[----:B------:R-:W-:Y:S01]  /*4200*/  @P1 FSEL R20, R21, R19, P0 ;  /* 0x0000001315141208 */ /* 0x000fe20000000000 */
[----:B------:R-:W-:Y:S01]  /*4210*/  IMAD.MOV.U32 R21, RZ, RZ, R24 ;  /* 0x000000ffff157224 */ /* 0x000fe200078e0018 */
[----:B------:R-:W-:Y:S01]  /*4220*/  @P1 SEL R21, R5, R24, P0 ;  /* 0x0000001805151207 */ /* 0x000fe20000000000 */
[----:B------:R-:W-:Y:S01]  /*4230*/  @P1 IMAD.MOV.U32 R18, RZ, RZ, R7 ;  /* 0x000000ffff121224 */ /* 0x000fe200078e0007 */
[----:B------:R-:W-:Y:S01]  /*4240*/  IADD3 R7, P3, PT, R25, 0x100, RZ ;  /* 0x0000010019077810 */ /* 0x000fe20007f7e0ff */
[----:B------:R-:W-:Y:S02]  /*4250*/  @P1 IMAD.MOV.U32 R19, RZ, RZ, R20 ;  /* 0x000000ffff131224 */ /* 0x000fe400078e0014 */
[----:B------:R-:W-:Y:S01]  /*4260*/  IMAD.MOV.U32 R20, RZ, RZ, R25 ;  /* 0x000000ffff147224 */ /* 0x000fe200078e0019 */
[----:B------:R-:W-:Y:S01]  /*4270*/  @P1 SEL R20, R6, R25, P0 ;  /* 0x0000001906141207 */ /* 0x000fe20000000000 */
[----:B------:R-:W-:-:S02]  /*4280*/  IMAD.X R6, RZ, RZ, R24, P3 ;  /* 0x000000ffff067224 */ /* 0x000fc400018e0618 */
[----:B---3--:R-:W-:-:S14]  /*4290*/  DSETP.GEU.AND P2, PT, R18, R16, PT ;  /* 0x000000101200722a */ /* 0x008fdc0003f4e000 */
        /* <DEDUP_REMOVED lines=9> */
[----:B------:R-:W-:Y:S02]  /*4330*/  IADD3 R18, P3, PT, R25, 0x200, RZ ;  /* 0x0000020019127810 */ /* 0x000fe40007f7e0ff */
[----:B------:R-:W-:-:S03]  /*4340*/  SHF.R.S32.HI R21, RZ, 0x1f, R10 ;  /* 0x0000001fff157819 */ /* 0x000fc6000001140a */
[----:B----4-:R-:W-:Y:S01]  /*4350*/  DSETP.GEU.AND P1, PT, R16, R14, PT ;  /* 0x0000000e1000722a */ /* 0x010fe20003f2e000 */
[----:B------:R-:W-:Y:S01]  /*4360*/  IMAD.X R19, RZ, RZ, R24, P3 ;  /* 0x000000ffff137224 */ /* 0x000fe200018e0618 */
[----:B------:R-:W-:-:S04]  /*4370*/  IADD3 R20, P3, P4, R4, UR14, R10 ;  /* 0x0000000e04147c10 */ /* 0x000fc8000fc7e00a */
[----:B------:R-:W-:-:S08]  /*4380*/  IADD3.X R21, PT, PT, RZ, UR15, R21, P3, P4 ;  /* 0x0000000fff157c10 */ /* 0x000fd00009fe8415 */
[----:B------:R-:W-:-:S04]  /*4390*/  @P1 ISETP.GE.U32.AND P0, PT, R7, R18, PT ;  /* 0x000000120700120c */ /* 0x000fc80003f06070 */
[----:B------:R-:W-:-:S13]  /*43a0*/  @P1 ISETP.GE.AND.EX P0, PT, R6, R19, PT, P0 ;  /* 0x000000130600120c */ /* 0x000fda0003f06300 */
[----:B------:R-:W-:-:S06]  /*43b0*/  @P1 DSETP.LT.OR P0, PT, R14, R16, !P0 ;  /* 0x000000100e00122a */ /* 0x000fcc0004701400 */
[----:B------:R-:W-:Y:S02]  /*43c0*/  @P1 FSEL R5, R16, R14, P0 ;  /* 0x0000000e10051208 */ /* 0x000fe40000000000 */
[----:B------:R-:W-:Y:S02]  /*43d0*/  @P1 FSEL R16, R17, R15, P0 ;  /* 0x0000000f11101208 */ /* 0x000fe40000000000 */
[----:B------:R-:W-:Y:S01]  /*43e0*/  IADD3 R17, P3, PT, R20, 0x300, RZ ;  /* 0x0000030014117810 */ /* 0x000fe20007f7e0ff */
[----:B------:R-:W-:Y:S01]  /*43f0*/  @P1 IMAD.MOV.U32 R14, RZ, RZ, R5 ;  /* 0x000000ffff0e1224 */ /* 0x000fe200078e0005 */
[----:B------:R-:W-:Y:S01]  /*4400*/  @P1 SEL R18, R7, R18, P0 ;  /* 0x0000001207121207 */ /* 0x000fe20000000000 */
[----:B------:R-:W-:Y:S01]  /*4410*/  @P1 IMAD.MOV.U32 R15, RZ, RZ, R16 ;  /* 0x000000ffff0f1224 */ /* 0x000fe200078e0010 */
[----:B------:R-:W-:Y:S01]  /*4420*/  @P1 SEL R19, R6, R19, P0 ;  /* 0x0000001306131207 */ /* 0x000fe20000000000 */
[----:B------:R-:W-:Y:S01]  /*4430*/  IMAD.X R16, RZ, RZ, R21, P3 ;  /* 0x000000ffff107224 */ /* 0x000fe200018e0615 */
[----:B------:R-:W-:-:S03]  /*4440*/  ISETP.NE.AND P1, PT, R4, RZ, PT ;  /* 0x000000ff0400720c */ /* 0x000fc60003f25270 */
[----:B------:R-:W-:-:S14]  /*4450*/  DSETP.GEU.AND P2, PT, R14, R12, PT ;  /* 0x0000000c0e00722a */ /* 0x000fdc0003f4e000 */
[----:B------:R-:W-:-:S04]  /*4460*/  @P2 ISETP.GE.U32.AND P0, PT, R18, R17, PT ;  /* 0x000000111200220c */ /* 0x000fc80003f06070 */
[----:B------:R-:W-:-:S13]  /*4470*/  @P2 ISETP.GE.AND.EX P0, PT, R19, R16, PT, P0 ;  /* 0x000000101300220c */ /* 0x000fda0003f06300 */
[----:B------:R-:W-:-:S06]  /*4480*/  @P2 DSETP.LT.OR P0, PT, R12, R14, !P0 ;  /* 0x0000000e0c00222a */ /* 0x000fcc0004701400 */
[----:B------:R-:W-:Y:S02]  /*4490*/  @P2 FSEL R7, R14, R12, P0 ;  /* 0x0000000c0e072208 */ /* 0x000fe40000000000 */
[----:B------:R-:W-:Y:S01]  /*44a0*/  @P2 FSEL R14, R15, R13, P0 ;  /* 0x0000000d0f0e2208 */ /* 0x000fe20000000000 */
[----:B-1----:R-:W-:Y:S06]  /*44b0*/  @P1 BRA `(.L_x_543) ;  /* 0x0000000000201947 */ /* 0x002fec0003800000 */
[----:B------:R-:W-:-:S06]  /*44c0*/  IMAD.MOV.U32 R5, RZ, RZ, 0x500 ;  /* 0x00000500ff057424 */ /* 0x000fcc00078e00ff */
[----:B------:R-:W2:Y:S01]  /*44d0*/  ATOMG.E.ADD.STRONG.GPU PT, R5, desc[UR10][R8.64], R5 ;  /* 0x80000005080579a8 */ /* 0x000ea200081ef10a */
[----:B------:R-:W1:Y:S01]  /*44e0*/  S2UR UR5, SR_CgaCtaId ;  /* 0x00000000000579c3 */ /* 0x000e620000008800 */
[----:B------:R-:W-:Y:S02]  /*44f0*/  UMOV UR4, 0x400 ;  /* 0x0000040000047882 */ /* 0x000fe40000000000 */
[----:B-1----:R-:W-:-:S06]  /*4500*/  ULEA UR4, UR5, UR4, 0x18 ;  /* 0x0000000405047291 */ /* 0x002fcc000f8ec0ff */
[----:B------:R-:W-:Y:S02]  /*4510*/  IMAD.U32 R11, RZ, RZ, UR4 ;  /* 0x00000004ff0b7e24 */ /* 0x000fe4000f8e00ff */
[----:B--2---:R-:W-:-:S05]  /*4520*/  VIADD R6, R5, UR6 ;  /* 0x0000000605067c36 */ /* 0x004fca0008000000 */
[----:B------:R1:W-:Y:S02]  /*4530*/  STS [R11+0x98], R6 ;  /* 0x000098060b007388 */ /* 0x0003e40000000800 */
.L_x_543:
[----:B0-----:R-:W-:Y:S05]  /*4540*/  BSYNC.RECONVERGENT B2 ;  /* 0x0000000000027941 */ /* 0x001fea0003800200 */
.L_x_542:
[----:B------:R-:W-:Y:S01]  /*4550*/  BAR.SYNC.DEFER_BLOCKING 0x0 ;  /* 0x0000000000007b1d */ /* 0x000fe20000010000 */
[----:B------:R-:W-:Y:S01]  /*4560*/  @P2 IMAD.MOV.U32 R12, RZ, RZ, R7 ;  /* 0x000000ffff0c2224 */ /* 0x000fe200078e0007 */
[----:B-1----:R-:W-:Y:S01]  /*4570*/  IADD3 R6, P3, PT, R20, 0x400, RZ ;  /* 0x0000040014067810 */ /* 0x002fe20007f7e0ff */
[----:B------:R-:W-:Y:S01]  /*4580*/  @P2 IMAD.MOV.U32 R13, RZ, RZ, R14 ;  /* 0x000000ffff0d2224 */ /* 0x000fe200078e000e */
[----:B------:R-:W-:Y:S01]  /*4590*/  @P2 SEL R17, R18, R17, P0 ;  /* 0x0000001112112207 */ /* 0x000fe20000000000 */
[----:B------:R-:W-:Y:S01]  /*45a0*/  IMAD.U32 R7, RZ, RZ, UR7 ;  /* 0x00000007ff077e24 */ /* 0x000fe2000f8e00ff */
[----:B------:R-:W-:Y:S01]  /*45b0*/  @P2 SEL R16, R19, R16, P0 ;  /* 0x0000001013102207 */ /* 0x000fe20000000000 */
[----:B------:R-:W-:Y:S02]  /*45c0*/  IMAD.X R5, RZ, RZ, R21, P3 ;  /* 0x000000ffff057224 */ /* 0x000fe400018e0615 */
[----:B-----5:R-:W-:-:S14]  /*45d0*/  DSETP.GEU.AND P1, PT, R12, R2, PT ;  /* 0x000000020c00722a */ /* 0x020fdc0003f2e000 */
[----:B------:R-:W-:Y:S01]  /*45e0*/  @P1 ISETP.GE.U32.AND P0, PT, R17, R6, PT ;  /* 0x000000061100120c */ /* 0x000fe20003f06070 */
[----:B------:R-:W0:Y:S03]  /*45f0*/  LDS R10, [R11+0x98] ;  /* 0x000098000b0a7984 */ /* 0x000e260000000800 */
[----:B------:R-:W-:-:S13]  /*4600*/  @P1 ISETP.GE.AND.EX P0, PT, R16, R5, PT, P0 ;  /* 0x000000051000120c */ /* 0x000fda0003f06300 */
[----:B------:R-:W-:-:S06]  /*4610*/  @P1 DSETP.LT.OR P0, PT, R2, R12, !P0 ;  /* 0x0000000c0200122a */ /* 0x000fcc0004701400 */
[----:B------:R-:W-:Y:S02]  /*4620*/  @P1 FSEL R14, R12, R2, P0 ;  /* 0x000000020c0e1208 */ /* 0x000fe40000000000 */
[----:B------:R-:W-:Y:S02]  /*4630*/  @P1 FSEL R13, R13, R3, P0 ;  /* 0x000000030d0d1208 */ /* 0x000fe40000000000 */
[----:B------:R-:W-:Y:S01]  /*4640*/  @P1 SEL R6, R17, R6, P0 ;  /* 0x0000000611061207 */ /* 0x000fe20000000000 */
[----:B------:R-:W-:Y:S01]  /*4650*/  @P1 IMAD.MOV.U32 R2, RZ, RZ, R14 ;  /* 0x000000ffff021224 */ /* 0x000fe200078e000e */
[----:B------:R-:W-:Y:S01]  /*4660*/  @P1 SEL R5, R16, R5, P0 ;  /* 0x0000000510051207 */ /* 0x000fe20000000000 */
[----:B------:R-:W-:-:S03]  /*4670*/  @P1 IMAD.MOV.U32 R3, RZ, RZ, R13 ;  /* 0x000000ffff031224 */ /* 0x000fc600078e000d */
[----:B------:R-:W-:Y:S01]  /*4680*/  MOV R20, R2 ;  /* 0x0000000200147202 */ /* 0x000fe20000000f00 */
[----:B------:R-:W-:Y:S02]  /*4690*/  IMAD.MOV.U32 R21, RZ, RZ, R3 ;  /* 0x000000ffff157224 */ /* 0x000fe400078e0003 */
[----:B0-----:R-:W-:-:S05]  /*46a0*/  VIADD R12, R10, 0x500 ;  /* 0x000005000a0c7836 */ /* 0x001fca0000000000 */
[----:B------:R-:W-:-:S13]  /*46b0*/  ISETP.GT.AND P0, PT, R12, R7, PT ;  /* 0x000000070c00720c */ /* 0x000fda0003f04270 */
[----:B------:R-:W-:Y:S05]  /*46c0*/  @!P0 BRA `(.L_x_544) ;  /* 0xfffffff800808947 */ /* 0x000fea000383ffff */
[----:B------:R-:W-:Y:S05]  /*46d0*/  BSYNC.RECONVERGENT B1 ;  /* 0x0000000000017941 */ /* 0x000fea0003800200 */
.L_x_541:
[----:B------:R-:W-:Y:S01]  /*46e0*/  ISETP.GE.AND P0, PT, R10, R7, PT ;  /* 0x000000070a00720c */ /* 0x000fe20003f06270 */
[----:B------:R-:W0:Y:S01]  /*46f0*/  LDCU.64 UR6, c[0x0][0x388] ;  /* 0x00007100ff0677ac */ /* 0x000e220008000a00 */
[----:B------:R-:W-:Y:S01]  /*4700*/  BSSY.RECONVERGENT B1, `(.L_x_538) ;  /* 0x00000ac000017945 */ /* 0x000fe20003800200 */
[----:B------:R-:W1:Y:S10]  /*4710*/  LDCU.64 UR4, c[0x0][0x388] ;  /* 0x00007100ff0477ac */ /* 0x000e740008000a00 */
        /* <DEDUP_REMOVED lines=11> */
[----:B------:R-:W2:Y:S01]  /*47d0*/  LDC.64 R12, c[0x0][0x380] ;  /* 0x0000e000ff0c7b82 */ /* 0x000ea20000000a00 */
[----:B------:R-:W-:Y:S01]  /*47e0*/  LEA.HI R7, R18, 0x1, RZ, 0x18 ;  /* 0x0000000112077811 */ /* 0x000fe200078fc0ff */
[----:B------:R-:W-:-:S03]  /*47f0*/  IMAD.IADD R11, R4, 0x1, R10 ;  /* 0x00000001040b7824 */ /* 0x000fc600078e020a */
[----:B------:R-:W-:Y:S01]  /*4800*/  LOP3.LUT R8, R7, 0x3, RZ, 0xc0, !PT ;  /* 0x0000000307087812 */ /* 0x000fe200078ec0ff */
[----:B------:R-:W-:-:S04]  /*4810*/  IMAD.MOV.U32 R7, RZ, RZ, R4 ;  /* 0x000000ffff077224 */ /* 0x000fc800078e0004 */
[----:B------:R-:W-:-:S07]  /*4820*/  IMAD.MOV R8, RZ, RZ, -R8 ;  /* 0x000000ffff087224 */ /* 0x000fce00078e0a08 */
.L_x_550:
[----:B--2---:R-:W-:-:S06]  /*4830*/  IMAD.WIDE R14, R11, 0x8, R12 ;  /* 0x000000080b0e7825 */ /* 0x004fcc00078e020c */
[----:B------:R-:W2:Y:S01]  /*4840*/  LDG.E.64 R14, desc[UR10][R14.64] ;  /* 0x0000000a0e0e7981 */ /* 0x000ea2000c1e1b00 */
[C---:B-1----:R-:W-:Y:S01]  /*4850*/  IADD3 R19, P1, PT, R11.reuse, UR4, RZ ;  /* 0x000000040b137c10 */ /* 0x042fe2000ff3e0ff */
[----:B------:R-:W-:Y:S01]  /*4860*/  VIADD R8, R8, 0x1 ;  /* 0x0000000108087836 */ /* 0x000fe20000000000 */
[----:B------:R-:W-:Y:S01]  /*4870*/  BSSY.RECONVERGENT B3, `(.L_x_548) ;  /* 0x000001b000037945 */ /* 0x000fe20003800200 */
[----:B------:R-:W-:Y:S01]  /*4880*/  IMAD.MOV.U32 R22, RZ, RZ, R6 ;  /* 0x000000ffff167224 */ /* 0x000fe200078e0006 */
[----:B------:R-:W-:Y:S01]  /*4890*/  LEA.HI.X.SX32 R20, R11, UR5, 0x1, P1 ;  /* 0x000000050b147c11 */ /* 0x000fe200088f0eff */
[----:B------:R-:W-:Y:S01]  /*48a0*/  IMAD.MOV.U32 R21, RZ, RZ, R5 ;  /* 0x000000ffff157224 */ /* 0x000fe200078e0005 */
[----:B------:R-:W-:Y:S01]  /*48b0*/  ISETP.NE.AND P2, PT, R8, RZ, PT ;  /* 0x000000ff0800720c */ /* 0x000fe20003f45270 */
[----:B------:R-:W-:Y:S02]  /*48c0*/  IMAD.MOV.U32 R16, RZ, RZ, R2 ;  /* 0x000000ffff107224 */ /* 0x000fe400078e0002 */
        /* <DEDUP_REMOVED lines=21> */
.L_x_549:
[----:B0-----:R-:W-:Y:S05]  /*4a20*/  BSYNC.RECONVERGENT B3 ;  /* 0x0000000000037941 */ /* 0x001fea0003800200 */
.L_x_548:
[----:B------:R-:W-:Y:S02]  /*4a30*/  VIADD R7, R7, 0x100 ;  /* 0x0000010007077836 */ /* 0x000fe40000000000 */
[----:B------:R-:W-:Y:S01]  /*4a40*/  VIADD R11, R11, 0x100 ;  /* 0x000001000b0b7836 */ /* 0x000fe20000000000 */
[----:B------:R-:W-:Y:S06]  /*4a50*/  @P2 BRA `(.L_x_550) ;  /* 0xfffffffc00742947 */ /* 0x000fec000383ffff */
.L_x_547:
[----:B01----:R-:W-:Y:S05]  /*4a60*/  BSYNC.RECONVERGENT B2 ;  /* 0x0000000000027941 */ /* 0x003fea0003800200 */
.L_x_546:
        /* <DEDUP_REMOVED lines=9> */
.L_x_559:
[----:B------:R-:W-:-:S05]  /*4b00*/  IMAD.WIDE R24, R23, 0x8, R10 ;  /* 0x0000000817187825 */ /* 0x000fca00078e020a */
[----:B------:R-:W2:Y:S04]  /*4b10*/  LDG.E.64 R20, desc[UR10][R24.64+-0x1000] ;  /* 0xfff0000a18147981 */ /* 0x000ea8000c1e1b00 */
[----:B------:R0:W5:Y:S04]  /*4b20*/  LDG.E.64 R16, desc[UR10][R24.64+-0x800] ;  /* 0xfff8000a18107981 */ /* 0x000168000c1e1b00 */
        /* <DEDUP_REMOVED lines=25> */
.L_x_552:
[----:B------:R-:W-:Y:S05]  /*4cc0*/  BSYNC.RECONVERGENT B2 ;  /* 0x0000000000027941 */ /* 0x000fea0003800200 */
.L_x_551:
[----:B-----5:R-:W-:Y:S01]  /*4cd0*/  DSETP.GEU.AND P0, PT, R18, R16, PT ;  /* 0x000000101200722a */ /* 0x020fe20003f0e000 */
[C---:B------:R-:W-:Y:S01]  /*4ce0*/  IADD3 R21, P1, PT, R27.reuse, UR6, RZ ;  /* 0x000000061b157c10 */ /* 0x040fe2000ff3e0ff */
[----:B------:R-:W-:Y:S01]  /*4cf0*/  BSSY.RECONVERGENT B2, `(.L_x_553) ;  /* 0x0000015000027945 */ /* 0x000fe20003800200 */
[----:B------:R-:W-:Y:S01]  /*4d00*/  MOV R2, R16 ;  /* 0x0000001000027202 */ /* 0x000fe20000000f00 */
[----:B------:R-:W-:Y:S01]  /*4d10*/  IMAD.MOV.U32 R3, RZ, RZ, R17 ;  /* 0x000000ffff037224 */ /* 0x000fe200078e0011 */
[----:B------:R-:W-:Y:S01]  /*4d20*/  LEA.HI.X.SX32 R25, R27, UR7, 0x1, P1 ;  /* 0x000000071b197c11 */ /* 0x000fe200088f0eff */
[----:B------:R-:W-:-:S04]  /*4d30*/  IMAD.MOV.U32 R5, RZ, RZ, R21 ;  /* 0x000000ffff057224 */ /* 0x000fc800078e0015 */
        /* <DEDUP_REMOVED lines=16> */
.L_x_554:
[----:B------:R-:W-:Y:S05]  /*4e40*/  BSYNC.RECONVERGENT B2 ;  /* 0x0000000000027941 */ /* 0x000fea0003800200 */
.L_x_553:
        /* <DEDUP_REMOVED lines=24> */
.L_x_556:
[----:B------:R-:W-:Y:S05]  /*4fd0*/  BSYNC.RECONVERGENT B2 ;  /* 0x0000000000027941 */ /* 0x000fea0003800200 */
.L_x_555:
        /* <DEDUP_REMOVED lines=22> */
.L_x_558:
[----:B------:R-:W-:Y:S05]  /*5140*/  BSYNC.RECONVERGENT B2 ;  /* 0x0000000000027941 */ /* 0x000fea0003800200 */
.L_x_557:
[----:B------:R-:W-:Y:S02]  /*5150*/  VIADD R7, R7, 0x400 ;  /* 0x0000040007077836 */ /* 0x000fe40000000000 */
[----:B------:R-:W-:Y:S02]  /*5160*/  VIADD R27, R27, 0x400 ;  /* 0x000004001b1b7836 */ /* 0x000fe40000000000 */
[----:B------:R-:W-:Y:S01]  /*5170*/  VIADD R26, R26, 0x400 ;  /* 0x000004001a1a7836 */ /* 0x000fe20000000000 */
[----:B------:R-:W-:Y:S01]  /*5180*/  ISETP.GE.AND P0, PT, R7, R9, PT ;  /* 0x000000090700720c */ /* 0x000fe20003f06270 */
[----:B------:R-:W-:Y:S02]  /*5190*/  VIADD R22, R22, 0x400 ;  /* 0x0000040016167836 */ /* 0x000fe40000000000 */
[----:B------:R-:W-:-:S10]  /*51a0*/  VIADD R23, R23, 0x400 ;  /* 0x0000040017177836 */ /* 0x000fd40000000000 */
[----:B------:R-:W-:Y:S05]  /*51b0*/  @!P0 BRA `(.L_x_559) ;  /* 0xfffffff800508947 */ /* 0x000fea000383ffff */
.L_x_545:
[----:B01----:R-:W-:Y:S05]  /*51c0*/  BSYNC.RECONVERGENT B1 ;  /* 0x0000000000017941 */ /* 0x003fea0003800200 */
.L_x_538:
        /* <DEDUP_REMOVED lines=32> */
.L_x_561:
[----:B------:R-:W-:Y:S05]  /*53d0*/  BSYNC.RECONVERGENT B1 ;  /* 0x0000000000017941 */ /* 0x000fea0003800200 */
.L_x_560:
        /* <DEDUP_REMOVED lines=31> */
.L_x_563:
[----:B------:R-:W-:Y:S05]  /*55d0*/  BSYNC.RECONVERGENT B1 ;  /* 0x0000000000017941 */ /* 0x000fea0003800200 */
.L_x_562:
[----:B------:R-:W-:Y:S01]  /*55e0*/  ISETP.GT.AND P0, PT, R14, 0x1b, PT ;  /* 0x0000001b0e00780c */ /* 0x000fe20003f04270 */
[----:B0-----:R0:W0:Y:S01]  /*55f0*/  SHFL.DOWN PT, R8, R2, 0x4, 0x1f ;  /* 0x08801f0002087f89 */ /* 0x00102200000e0000 */
[----:B------:R-:W-:Y:S01]  /*5600*/  BSSY.RECONVERGENT B1, `(.L_x_564) ;  /* 0x000001d000017945 */ /* 0x000fe20003800200 */
[----:B---3--:R-:W-:Y:S02]  /*5610*/  IMAD.MOV.U32 R11, RZ, RZ, R5 ;  /* 0x000000ffff0b7224 */ /* 0x008fe400078e0005 */
[----:B------:R3:W0:Y:S01]  /*5620*/  SHFL.DOWN PT, R9, R3, 0x4, 0x1f ;  /* 0x08801f0003097f89 */ /* 0x00062200000e0000 */
[----:B------:R-:W-:Y:S02]  /*5630*/  IMAD.MOV.U32 R12, RZ, RZ, R10 ;  /* 0x000000ffff0c7224 */ /* 0x000fe400078e000a */
[----:B-1----:R-:W-:Y:S01]  /*5640*/  IMAD.MOV.U32 R6, RZ, RZ, R2 ;  /* 0x000000ffff067224 */ /* 0x002fe200078e0002 */
[----:B----4-:R3:W1:Y:S01]  /*5650*/  SHFL.DOWN PT, R16, R5, 0x4, 0x1f ;  /* 0x08801f0005107f89 */ /* 0x01066200000e0000 */
[----:B--2---:R-:W-:-:S03]  /*5660*/  IMAD.MOV.U32 R7, RZ, RZ, R3 ;  /* 0x000000ffff077224 */ /* 0x004fc600078e0003 */
[----:B------:R3:W2:Y:S01]  /*5670*/  SHFL.DOWN PT, R13, R10, 0x4, 0x1f ;  /* 0x08801f000a0d7f89 */ /* 0x0006a200000e0000 */
[----:B------:R-:W-:Y:S05]  /*5680*/  @P0 BRA `(.L_x_565) ;  /* 0x0000000000500947 */ /* 0x000fea0003800000 */
[----:B0-----:R-:W-:Y:S01]  /*5690*/  DSETP.GEU.AND P0, PT, R2, R8, PT ;  /* 0x000000080200722a */ /* 0x001fe20003f0e000 */
[----:B-1----:R-:W-:Y:S02]  /*56a0*/  IMAD.MOV.U32 R11, RZ, RZ, R16 ;  /* 0x000000ffff0b7224 */ /* 0x002fe400078e0010 */
        /* <DEDUP_REMOVED lines=18> */
.L_x_565:
[----:B------:R-:W-:Y:S05]  /*57d0*/  BSYNC.RECONVERGENT B1 ;  /* 0x0000000000017941 */ /* 0x000fea0003800200 */
.L_x_564:
[----:B------:R-:W-:Y:S01]  /*57e0*/  ISETP.GT.AND P0, PT, R14, 0x17, PT ;  /* 0x000000170e00780c */ /* 0x000fe20003f04270 */
[----:B0-----:R0:W4:Y:S01]  /*57f0*/  SHFL.DOWN PT, R8, R6, 0x8, 0x1f ;  /* 0x09001f0006087f89 */ /* 0x00112200000e0000 */
[----:B------:R-:W-:Y:S01]  /*5800*/  BSSY.RECONVERGENT B1, `(.L_x_566) ;  /* 0x000001d000017945 */ /* 0x000fe20003800200 */
[----:B---3--:R-:W-:Y:S02]  /*5810*/  IMAD.MOV.U32 R5, RZ, RZ, R11 ;  /* 0x000000ffff057224 */ /* 0x008fe400078e000b */
[----:B------:R0:W3:Y:S01]  /*5820*/  SHFL.DOWN PT, R9, R7, 0x8, 0x1f ;  /* 0x09001f0007097f89 */ /* 0x0000e200000e0000 */
[----:B------:R-:W-:Y:S02]  /*5830*/  IMAD.MOV.U32 R10, RZ, RZ, R12 ;  /* 0x000000ffff0a7224 */ /* 0x000fe400078e000c */
[----:B------:R-:W-:Y:S01]  /*5840*/  IMAD.MOV.U32 R2, RZ, RZ, R6 ;  /* 0x000000ffff027224 */ /* 0x000fe200078e0006 */
[----:B-1----:R0:W1:Y:S01]  /*5850*/  SHFL.DOWN PT, R16, R11, 0x8, 0x1f ;  /* 0x09001f000b107f89 */ /* 0x00206200000e0000 */
[----:B------:R-:W-:-:S03]  /*5860*/  IMAD.MOV.U32 R3, RZ, RZ, R7 ;  /* 0x000000ffff037224 */ /* 0x000fc600078e0007 */
[----:B--2---:R0:W2:Y:S01]  /*5870*/  SHFL.DOWN PT, R13, R12, 0x8, 0x1f ;  /* 0x09001f000c0d7f89 */ /* 0x0040a200000e0000 */
[----:B------:R-:W-:Y:S05]  /*5880*/  @P0 BRA `(.L_x_567) ;  /* 0x0000000000500947 */ /* 0x000fea0003800000 */
[----:B---34-:R-:W-:Y:S01]  /*5890*/  DSETP.GEU.AND P0, PT, R6, R8, PT ;  /* 0x000000080600722a */ /* 0x018fe20003f0e000 */
[----:B-1----:R-:W-:Y:S02]  /*58a0*/  IMAD.MOV.U32 R5, RZ, RZ, R16 ;  /* 0x000000ffff057224 */ /* 0x002fe400078e0010 */
[----:B--2---:R-:W-:Y:S02]  /*58b0*/  IMAD.MOV.U32 R10, RZ, RZ, R13 ;  /* 0x000000ffff0a7224 */ /* 0x004fe400078e000d */
        /* <DEDUP_REMOVED lines=17> */
.L_x_567:
[----:B------:R-:W-:Y:S05]  /*59d0*/  BSYNC.RECONVERGENT B1 ;  /* 0x0000000000017941 */ /* 0x000fea0003800200 */
.L_x_566:
[----:B------:R-:W-:Y:S01]  /*59e0*/  ISETP.GT.AND P0, PT, R14, 0xf, PT ;  /* 0x0000000f0e00780c */ /* 0x000fe20003f04270 */
[----:B0-----:R0:W0:Y:S01]  /*59f0*/  SHFL.DOWN PT, R6, R2, 0x10, 0x1f ;  /* 0x0a001f0002067f89 */ /* 0x00102200000e0000 */
[----:B------:R-:W-:Y:S01]  /*5a00*/  BSSY.RECONVERGENT B1, `(.L_x_568) ;  /* 0x000001d000017945 */ /* 0x000fe20003800200 */
[----:B------:R-:W-:Y:S02]  /*5a10*/  IMAD.MOV.U32 R17, RZ, RZ, R5 ;  /* 0x000000ffff117224 */ /* 0x000fe400078e0005 */
[----:B------:R0:W0:Y:S01]  /*5a20*/  SHFL.DOWN PT, R7, R3, 0x10, 0x1f ;  /* 0x0a001f0003077f89 */ /* 0x00002200000e0000 */
[----:B------:R-:W-:Y:S02]  /*5a30*/  IMAD.MOV.U32 R19, RZ, RZ, R10 ;  /* 0x000000ffff137224 */ /* 0x000fe400078e000a */
[----:B------:R-:W-:Y:S01]  /*5a40*/  IMAD.MOV.U32 R12, RZ, RZ, R2 ;  /* 0x000000ffff0c7224 */ /* 0x000fe200078e0002 */
[----:B----4-:R4:W0:Y:S01]  /*5a50*/  SHFL.DOWN PT, R8, R5, 0x10, 0x1f ;  /* 0x0a001f0005087f89 */ /* 0x01082200000e0000 */
[----:B--2---:R-:W-:-:S03]  /*5a60*/  IMAD.MOV.U32 R13, RZ, RZ, R3 ;  /* 0x000000ffff0d7224 */ /* 0x004fc600078e0003 */
[----:B---3--:R4:W2:Y:S01]  /*5a70*/  SHFL.DOWN PT, R9, R10, 0x10, 0x1f ;  /* 0x0a001f000a097f89 */ /* 0x0088a200000e0000 */
[----:B------:R-:W-:Y:S05]  /*5a80*/  @P0 BRA `(.L_x_569) ;  /* 0x0000000000500947 */ /* 0x000fea0003800000 */
[----:B0-----:R-:W-:Y:S01]  /*5a90*/  DSETP.GEU.AND P0, PT, R2, R6, PT ;  /* 0x000000060200722a */ /* 0x001fe20003f0e000 */
[----:B------:R-:W-:Y:S02]  /*5aa0*/  IMAD.MOV.U32 R17, RZ, RZ, R8 ;  /* 0x000000ffff117224 */ /* 0x000fe400078e0008 */
        /* <DEDUP_REMOVED lines=18> */
.L_x_569:
[----:B------:R-:W-:Y:S05]  /*5bd0*/  BSYNC.RECONVERGENT B1 ;  /* 0x0000000000017941 */ /* 0x000fea0003800200 */
.L_x_568:
[----:B------:R-:W-:Y:S01]  /*5be0*/  ISETP.NE.AND P0, PT, R14, RZ, PT ;  /* 0x000000ff0e00720c */ /* 0x000fe20003f05270 */
[----:B------:R-:W-:-:S12]  /*5bf0*/  BSSY.RECONVERGENT B1, `(.L_x_570) ;  /* 0x000000b000017945 */ /* 0x000fd80003800200 */
[----:B------:R-:W-:Y:S05]  /*5c00*/  @P0 BRA `(.L_x_571) ;  /* 0x0000000000240947 */ /* 0x000fea0003800000 */
[----:B0-----:R-:W0:Y:S01]  /*5c10*/  S2R R6, SR_CgaCtaId ;  /* 0x0000000000067919 */ /* 0x001e220000008800 */
[----:B------:R-:W-:Y:S01]  /*5c20*/  MOV R3, 0x400 ;  /* 0x0000040000037802 */ /* 0x000fe20000000f00 */
[----:B------:R-:W-:Y:S01]  /*5c30*/  IMAD.MOV.U32 R18, RZ, RZ, R17 ;  /* 0x000000ffff127224 */ /* 0x000fe200078e0011 */
[----:B------:R-:W-:-:S04]  /*5c40*/  SHF.R.U32.HI R2, RZ, 0x1, R4 ;  /* 0x00000001ff027819 */ /* 0x000fc80000011604 */
[----:B------:R-:W-:Y:S02]  /*5c50*/  LOP3.LUT R2, R2, 0x1f0, RZ, 0xc0, !PT ;  /* 0x000001f002027812 */ /* 0x000fe400078ec0ff */
[----:B0-----:R-:W-:-:S05]  /*5c60*/  LEA R3, R6, R3, 0x18 ;  /* 0x0000000306037211 */ /* 0x001fca00078ec0ff */
[----:B------:R-:W-:-:S05]  /*5c70*/  IMAD.IADD R3, R2, 0x1, R3 ;  /* 0x0000000102037824 */ /* 0x000fca00078e0203 */
[----:B------:R3:W-:Y:S04]  /*5c80*/  STS.64 [R3+0x10], R18 ;  /* 0x0000101203007388 */ /* 0x0007e80000000a00 */
[----:B------:R3:W-:Y:S02]  /*5c90*/  STS.64 [R3+0x8], R12 ;  /* 0x0000080c03007388 */ /* 0x0007e40000000a00 */
.L_x_571:
[----:B------:R-:W-:Y:S05]  /*5ca0*/  BSYNC.RECONVERGENT B1 ;  /* 0x0000000000017941 */ /* 0x000fea0003800200 */
.L_x_570:
[----:B------:R-:W-:Y:S01]  /*5cb0*/  BAR.SYNC.DEFER_BLOCKING 0x0 ;  /* 0x0000000000007b1d */ /* 0x000fe20000010000 */
[----:B------:R-:W-:-:S13]  /*5cc0*/  ISETP.NE.AND P1, PT, R4, RZ, PT ;  /* 0x000000ff0400720c */ /* 0x000fda0003f25270 */
[----:B------:R-:W-:Y:S05]  /*5cd0*/  @P1 BRA `(.L_x_499) ;  /* 0x00000008008c1947 */ /* 0x000fea0003800000 */
[----:B0--3--:R-:W0:Y:S01]  /*5ce0*/  S2R R3, SR_CgaCtaId ;  /* 0x0000000000037919 */ /* 0x009e220000008800 */
[----:B------:R-:W-:Y:S01]  /*5cf0*/  MOV R2, 0x400 ;  /* 0x0000040000027802 */ /* 0x000fe20000000f00 */
[----:B------:R-:W-:Y:S03]  /*5d00*/  BSSY.RECONVERGENT B1, `(.L_x_572) ;  /* 0x000001a000017945 */ /* 0x000fe60003800200 */
[----:B0-----:R-:W-:-:S05]  /*5d10*/  LEA R30, R3, R2, 0x18 ;  /* 0x00000002031e7211 */ /* 0x001fca00078ec0ff */
[----:B------:R-:W0:Y:S04]  /*5d20*/  LDS.64 R14, [R30+0x18] ;  /* 0x000018001e0e7984 */ /* 0x000e280000000a00 */
[----:B----4-:R-:W3:Y:S04]  /*5d30*/  LDS.128 R4, [R30+0x20] ;  /* 0x000020001e047984 */ /* 0x010ee80000000c00 */
[----:B------:R4:W1:Y:S04]  /*5d40*/  LDS.64 R28, [R30+0x80] ;  /* 0x000080001e1c7984 */ /* 0x0008680000000a00 */
[----:B--2---:R4:W2:Y:S01]  /*5d50*/  LDS.128 R8, [R30+0x30] ;  /* 0x000030001e087984 */ /* 0x0048a20000000c00 */
[----:B0-----:R-:W-:Y:S01]  /*5d60*/  DSETP.GEU.AND P0, PT, R12, R14, PT ;  /* 0x0000000e0c00722a */ /* 0x001fe20003f0e000 */
[----:B------:R-:W-:-:S02]  /*5d70*/  IMAD.MOV.U32 R2, RZ, RZ, R14 ;  /* 0x000000ffff027224 */ /* 0x000fc400078e000e */
[----:B------:R-:W-:Y:S02]  /*5d80*/  IMAD.MOV.U32 R3, RZ, RZ, R15 ;  /* 0x000000ffff037224 */ /* 0x000fe400078e000f */
[----:B---3--:R-:W-:Y:S02]  /*5d90*/  IMAD.MOV.U32 R31, RZ, RZ, R4 ;  /* 0x000000ffff1f7224 */ /* 0x008fe400078e0004 */
[----:B------:R-:W-:-:S07]  /*5da0*/  IMAD.MOV.U32 R33, RZ, RZ, R5 ;  /* 0x000000ffff217224 */ /* 0x000fce00078e0005 */
[----:B-12-4-:R-:W-:Y:S05]  /*5db0*/  @!P0 BRA `(.L_x_573) ;  /* 0x0000000000388947 */ /* 0x016fea0003800000 */
        /* <DEDUP_REMOVED lines=14> */
.L_x_573:
[----:B------:R-:W-:Y:S05]  /*5ea0*/  BSYNC.RECONVERGENT B1 ;  /* 0x0000000000017941 */ /* 0x000fea0003800200 */
.L_x_572:
[----:B------:R0:W1:Y:S01]  /*5eb0*/  LDS.128 R16, [R30+0x40] ;  /* 0x000040001e107984 */ /* 0x0000620000000c00 */
[----:B------:R-:W-:Y:S01]  /*5ec0*/  DSETP.GEU.AND P0, PT, R2, R6, PT ;  /* 0x000000060200722a */ /* 0x000fe20003f0e000 */
[----:B------:R-:W-:Y:S01]  /*5ed0*/  BSSY.RECONVERGENT B1, `(.L_x_574) ;  /* 0x0000017000017945 */ /* 0x000fe20003800200 */
[----:B------:R-:W-:Y:S01]  /*5ee0*/  IMAD.MOV.U32 R35, RZ, RZ, R8 ;  /* 0x000000ffff237224 */ /* 0x000fe200078e0008 */
[----:B------:R0:W2:Y:S01]  /*5ef0*/  LDS.128 R20, [R30+0x50] ;  /* 0x000050001e147984 */ /* 0x0000a20000000c00 */
        /* <DEDUP_REMOVED lines=20> */
.L_x_575:
[----:B------:R-:W-:Y:S05]  /*6040*/  BSYNC.RECONVERGENT B1 ;  /* 0x0000000000017941 */ /* 0x000fea0003800200 */
.L_x_574:
        /* <DEDUP_REMOVED lines=21> */
.L_x_577:
[----:B------:R-:W-:Y:S05]  /*61a0*/  BSYNC.RECONVERGENT B1 ;  /* 0x0000000000017941 */ /* 0x000fea0003800200 */
.L_x_576:
        /* <DEDUP_REMOVED lines=21> */
.L_x_579:
[----:B------:R-:W-:Y:S05]  /*6300*/  BSYNC.RECONVERGENT B1 ;  /* 0x0000000000017941 */ /* 0x000fea0003800200 */
.L_x_578:
        /* <DEDUP_REMOVED lines=21> */
.L_x_581:
[----:B------:R-:W-:Y:S05]  /*6460*/  BSYNC.RECONVERGENT B1 ;  /* 0x0000000000017941 */ /* 0x000fea0003800200 */
.L_x_580:
        /* <DEDUP_REMOVED lines=21> */
.L_x_583:
[----:B------:R-:W-:Y:S05]  /*65c0*/  BSYNC.RECONVERGENT B1 ;  /* 0x0000000000017941 */ /* 0x000fea0003800200 */
.L_x_582:
        /* <DEDUP_REMOVED lines=20> */
.L_x_499:
[----:B------:R-:W-:Y:S05]  /*6710*/  BSYNC.RECONVERGENT B0 ;  /* 0x0000000000007941 */ /* 0x000fea0003800200 */
.L_x_466:
[----:B------:R-:W-:Y:S05]  /*6720*/  @P1 EXIT ;  /* 0x000000000000194d */ /* 0x000fea0003800000 */
[----:B0123--:R-:W0:Y:S01]  /*6730*/  LDC.64 R2, c[0x0][0x390] ;  /* 0x0000e400ff027b82 */ /* 0x00fe220000000a00 */
[----:B------:R-:W-:Y:S02]  /*6740*/  IMAD.MOV.U32 R18, RZ, RZ, R17 ;  /* 0x000000ffff127224 */ /* 0x000fe400078e0011 */
[----:B0-----:R-:W-:-:S05]  /*6750*/  IMAD.WIDE.U32 R2, R0, 0x10, R2 ;  /* 0x0000001000027825 */ /* 0x001fca00078e0002 */
[----:B------:R-:W-:Y:S04]  /*6760*/  STG.E.64 desc[UR10][R2.64], R12 ;  /* 0x0000000c02007986 */ /* 0x000fe8000c101b0a */
[----:B------:R-:W-:Y:S01]  /*6770*/  STG.E.64 desc[UR10][R2.64+0x8], R18 ;  /* 0x0000081202007986 */ /* 0x000fe2000c101b0a */
[----:B------:R-:W-:Y:S05]  /*6780*/  EXIT ;  /* 0x000000000000794d */ /* 0x000fea0003800000 */
.L_x_584:
        /* <DEDUP_REMOVED lines=15> */
.L_x_715:


//--------------------- .text._ZN6thrust24THRUST_300001_SM_1000_NS8cuda_cub4core6detail13_kernel_agentINS1_8__reduce11ReduceAgentINS0_12zip_iteratorIN4cuda3std3__45tupleIJNS0_10device_ptrIdEENS0_17counting_iteratorIlNS0_11use_defaultESF_SF_EEEEEEEPNSB_IJdlEEESJ_iNS1_9__extrema9arg_max_fIdlNSA_4lessIdEEEEEEJSI_SK_iSP_EEEvDpT0_ --------------------------
	.section	.text._ZN6thrust24THRUST_300001_SM_1000_NS8cuda_cub4core6detail13_kernel_agentINS1_8__reduce11ReduceAgentINS0_12zip_iteratorIN4cuda3std3__45tupleIJNS0_10device_ptrIdEENS0_17counting_iteratorIlNS0_11use_defaultESF_SF_EEEEEEEPNSB_IJdlEEESJ_iNS1_9__extrema9arg_max_fIdlNSA_4lessIdEEEEEEJSI_SK_iSP_EEEvDpT0_,"ax",@progbits
	.align	128
        .global         _ZN6thrust24THRUST_300001_SM_1000_NS8cuda_cub4core6detail13_kernel_agentINS1_8__reduce11ReduceAgentINS0_12zip_iteratorIN4cuda3std3__45tupleIJNS0_10device_ptrIdEENS0_17counting_iteratorIlNS0_11use_defaultESF_SF_EEEEEEEPNSB_IJdlEEESJ_iNS1_9__extrema9arg_max_fIdlNSA_4lessIdEEEEEEJSI_SK_iSP_EEEvDpT0_
        .type           _ZN6thrust24THRUST_300001_SM_1000_NS8cuda_cub4core6detail13_kernel_agentINS1_8__reduce11ReduceAgentINS0_12zip_iteratorIN4cuda3std3__45tupleIJNS0_10device_ptrIdEENS0_17counting_iteratorIlNS0_11use_defaultESF_SF_EEEEEEEPNSB_IJdlEEESJ_iNS1_9__extrema9arg_max_fIdlNSA_4lessIdEEEEEEJSI_SK_iSP_EEEvDpT0_,@function
        .size           _ZN6thrust24THRUST_300001_SM_1000_NS8cuda_cub4core6detail13_kernel_agentINS1_8__reduce11ReduceAgentINS0_12zip_iteratorIN4cuda3std3__45tupleIJNS0_10device_ptrIdEENS0_17counting_iteratorIlNS0_11use_defaultESF_SF_EEEEEEEPNSB_IJdlEEESJ_iNS1_9__extrema9arg_max_fIdlNSA_4lessIdEEEEEEJSI_SK_iSP_EEEvDpT0_,(.L_x_716 - _ZN6thrust24THRUST_300001_SM_1000_NS8cuda_cub4core6detail13_kernel_agentINS1_8__reduce11ReduceAgentINS0_12zip_iteratorIN4cuda3std3__45tupleIJNS0_10device_ptrIdEENS0_17counting_iteratorIlNS0_11use_defaultESF_SF_EEEEEEEPNSB_IJdlEEESJ_iNS1_9__extrema9arg_max_fIdlNSA_4lessIdEEEEEEJSI_SK_iSP_EEEvDpT0_)
        .other          _ZN6thrust24THRUST_300001_SM_1000_NS8cuda_cub4core6detail13_kernel_agentINS1_8__reduce11ReduceAgentINS0_12zip_iteratorIN4cuda3std3__45tupleIJNS0_10device_ptrIdEENS0_17counting_iteratorIlNS0_11use_defaultESF_SF_EEEEEEEPNSB_IJdlEEESJ_iNS1_9__extrema9arg_max_fIdlNSA_4lessIdEEEEEEJSI_SK_iSP_EEEvDpT0_,@"STO_CUDA_ENTRY STV_DEFAULT"
_ZN6thrust24THRUST_300001_SM_1000_NS8cuda_cub4core6detail13_kernel_agentINS1_8__reduce11ReduceAgentINS0_12zip_iteratorIN4cuda3std3__45tupleIJNS0_10device_ptrIdEENS0_17counting_iteratorIlNS0_11use_defaultESF_SF_EEEEEEEPNSB_IJdlEEESJ_iNS1_9__extrema9arg_max_fIdlNSA_4lessIdEEEEEEJSI_SK_iSP_EEEvDpT0_:
.text._ZN6thrust24THRUST_300001_SM_1000_NS8cuda_cub4core6detail13_kernel_agentINS1_8__reduce11ReduceAgentINS0_12zip_iteratorIN4cuda3std3__45tupleIJNS0_10device_ptrIdEENS0_17counting_iteratorIlNS0_11use_defaultESF_SF_EEEEEEEPNSB_IJdlEEESJ_iNS1_9__extrema9arg_max_fIdlNSA_4lessIdEEEEEEJSI_SK_iSP_EEEvDpT0_:
        /* <DEDUP_REMOVED lines=23> */
.L_x_588:
[----:B0-----:R-:W-:Y:S05]  /*0170*/  BSYNC.RECONVERGENT B1 ;  /* 0x0000000000017941 */ /* 0x001fea0003800200 */
.L_x_587:
        /* <DEDUP_REMOVED lines=19> */
.L_x_595:
        /* <DEDUP_REMOVED lines=31> */
.L_x_594:
[----:B------:R-:W-:Y:S05]  /*04a0*/  BSYNC.RECONVERGENT B3 ;  /* 0x0000000000037941 */ /* 0x000fea0003800200 */
.L_x_593:
[----:B------:R-:W-:Y:S01]  /*04b0*/  IADD3 R14, P0, PT, R14, 0x100, RZ ;  /* 0x000001000e0e7810 */ /* 0x000fe20007f1e0ff */
[----:B------:R-:W-:Y:S02]  /*04c0*/  VIADD R10, R10, 0x100 ;  /* 0x000001000a0a7836 */ /* 0x000fe40000000000 */
[----:B------:R-:W-:Y:S01]  /*04d0*/  IMAD.X R13, RZ, RZ, R13, P3 ;  /* 0x000000ffff0d7224 */ /* 0x000fe200018e060d */
[----:B------:R-:W-:Y:S01]  /*04e0*/  IADD3.X R15, PT, PT, RZ, R15, RZ, P0, !PT ;  /* 0x0000000fff0f7210 */ /* 0x000fe200007fe4ff */
[----:B------:R-:W-:Y:S08]  /*04f0*/  @P2 BRA `(.L_x_595) ;  /* 0xfffffffc006c2947 */ /* 0x000ff0000383ffff */
.L_x_592:
[----:B------:R-:W-:Y:S05]  /*0500*/  BSYNC.RECONVERGENT B2 ;  /* 0x0000000000027941 */ /* 0x000fea0003800200 */
.L_x_591:
[----:B------:R-:W-:-:S13]  /*0510*/  ISETP.GE.U32.AND P0, PT, R16, 0x300, PT ;  /* 0x000003001000780c */ /* 0x000fda0003f06070 */
[----:B------:R-:W-:Y:S05]  /*0520*/  @!P0 BRA `(.L_x_590) ;  /* 0x0000000400bc8947 */ /* 0x000fea0003800000 */
[----:B------:R-:W0:Y:S01]  /*0530*/  LDC.64 R4, c[0x0][0x380] ;  /* 0x0000e000ff047b82 */ /* 0x000e220000000a00 */
[----:B------:R-:W-:-:S07]  /*0540*/  VIADD R20, R10, 0x200 ;  /* 0x000002000a147836 */ /* 0x000fce0000000000 */
[----:B------:R-:W1:Y:S02]  /*0550*/  LDC.64 R6, c[0x0][0x388] ;  /* 0x0000e200ff067b82 */ /* 0x000e640000000a00 */
.L_x_604:
        /* <DEDUP_REMOVED lines=30> */
.L_x_597:
[----:B------:R-:W-:Y:S05]  /*0740*/  BSYNC.RECONVERGENT B2 ;  /* 0x0000000000027941 */ /* 0x000fea0003800200 */
.L_x_596:
        /* <DEDUP_REMOVED lines=23> */
.L_x_599:
[----:B------:R-:W-:Y:S05]  /*08c0*/  BSYNC.RECONVERGENT B2 ;  /* 0x0000000000027941 */ /* 0x000fea0003800200 */
.L_x_598:
        /* <DEDUP_REMOVED lines=25> */
.L_x_601:
[----:B------:R-:W-:Y:S05]  /*0a60*/  BSYNC.RECONVERGENT B2 ;  /* 0x0000000000027941 */ /* 0x000fea0003800200 */
.L_x_600:
        /* <DEDUP_REMOVED lines=22> */
.L_x_603:
[----:B------:R-:W-:Y:S05]  /*0bd0*/  BSYNC.RECONVERGENT B2 ;  /* 0x0000000000027941 */ /* 0x000fea0003800200 */
.L_x_602:
[C---:B------:R-:W-:Y:S02]  /*0be0*/  VIADD R10, R20.reuse, 0x200 ;  /* 0x00000200140a7836 */ /* 0x040fe40000000000 */
[----:B------:R-:W-:-:S03]  /*0bf0*/  VIADD R20, R20, 0x400 ;  /* 0x0000040014147836 */ /* 0x000fc60000000000 */
[----:B------:R-:W-:-:S13]  /*0c00*/  ISETP.GE.AND P0, PT, R10, UR5, PT ;  /* 0x000000050a007c0c */ /* 0x000fda000bf06270 */
[----:B------:R-:W-:Y:S05]  /*0c10*/  @!P0 BRA `(.L_x_604) ;  /* 0xfffffff800508947 */ /* 0x000fea000383ffff */
.L_x_590:
[----:B------:R-:W-:Y:S05]  /*0c20*/  BSYNC.RECONVERGENT B1 ;  /* 0x0000000000017941 */ /* 0x000fea0003800200 */
.L_x_589:
        /* <DEDUP_REMOVED lines=35> */
.L_x_607:
[----:B------:R-:W-:Y:S05]  /*0e60*/  BSYNC.RECONVERGENT B1 ;  /* 0x0000000000017941 */ /* 0x000fea0003800200 */
.L_x_606:
        /* <DEDUP_REMOVED lines=31> */
.L_x_609:
[----:B------:R-:W-:Y:S05]  /*1060*/  BSYNC.RECONVERGENT B1 ;  /* 0x0000000000017941 */ /* 0x000fea0003800200 */
.L_x_608:
        /* <DEDUP_REMOVED lines=31> */
.L_x_611:
[----:B------:R-:W-:Y:S05]  /*1260*/  BSYNC.RECONVERGENT B1 ;  /* 0x0000000000017941 */ /* 0x000fea0003800200 */
.L_x_610:
[----:B------:R-:W-:Y:S01]  /*1270*/  ISETP.GT.AND P0, PT, R10, 0x17, PT ;  /* 0x000000170a00780c */ /* 0x000fe20003f04270 */
[----:B-1----:R1:W1:Y:S01]  /*1280*/  SHFL.DOWN PT, R2, R4, 0x8, 0x1f ;  /* 0x09001f0004027f89 */ /* 0x00226200000e0000 */
[----:B------:R-:W-:Y:S01]  /*1290*/  BSSY.RECONVERGENT B1, `(.L_x_612) ;  /* 0x000001d000017945 */ /* 0x000fe20003800200 */
[----:B0-----:R-:W-:Y:S02]  /*12a0*/  IMAD.MOV.U32 R8, RZ, RZ, R11 ;  /* 0x000000ffff087224 */ /* 0x001fe400078e000b */
[----:B------:R0:W0:Y:S01]  /*12b0*/  SHFL.DOWN PT, R3, R5, 0x8, 0x1f ;  /* 0x09001f0005037f89 */ /* 0x00002200000e0000 */
[----:B------:R-:W-:Y:S02]  /*12c0*/  IMAD.MOV.U32 R9, RZ, RZ, R12 ;  /* 0x000000ffff097224 */ /* 0x000fe400078e000c */
[----:B------:R-:W-:Y:S01]  /*12d0*/  IMAD.MOV.U32 R6, RZ, RZ, R4 ;  /* 0x000000ffff067224 */ /* 0x000fe200078e0004 */
[----:B---3--:R3:W0:Y:S01]  /*12e0*/  SHFL.DOWN PT, R14, R11, 0x8, 0x1f ;  /* 0x09001f000b0e7f89 */ /* 0x00862200000e0000 */
[----:B--2---:R-:W-:-:S03]  /*12f0*/  IMAD.MOV.U32 R7, RZ, RZ, R5 ;  /* 0x000000ffff077224 */ /* 0x004fc600078e0005 */
[----:B----4-:R3:W2:Y:S01]  /*1300*/  SHFL.DOWN PT, R13, R12, 0x8, 0x1f ;  /* 0x09001f000c0d7f89 */ /* 0x0106a200000e0000 */
[----:B------:R-:W-:Y:S05]  /*1310*/  @P0 BRA `(.L_x_613) ;  /* 0x0000000000500947 */ /* 0x000fea0003800000 */
[----:B01----:R-:W-:Y:S01]  /*1320*/  DSETP.GEU.AND P0, PT, R4, R2, PT ;  /* 0x000000020400722a */ /* 0x003fe20003f0e000 */
        /* <DEDUP_REMOVED lines=19> */
.L_x_613:
[----:B------:R-:W-:Y:S05]  /*1460*/  BSYNC.RECONVERGENT B1 ;  /* 0x0000000000017941 */ /* 0x000fea0003800200 */
.L_x_612:
[----:B------:R-:W-:Y:S01]  /*1470*/  ISETP.GT.AND P0, PT, R10, 0xf, PT ;  /* 0x0000000f0a00780c */ /* 0x000fe20003f04270 */
[----:B-1----:R1:W4:Y:S01]  /*1480*/  SHFL.DOWN PT, R4, R6, 0x10, 0x1f ;  /* 0x0a001f0006047f89 */ /* 0x00232200000e0000 */
[----:B------:R-:W-:Y:S01]  /*1490*/  BSSY.RECONVERGENT B1, `(.L_x_614) ;  /* 0x000001d000017945 */ /* 0x000fe20003800200 */
[----:B0-----:R-:W-:Y:S02]  /*14a0*/  IMAD.MOV.U32 R14, RZ, RZ, R8 ;  /* 0x000000ffff0e7224 */ /* 0x001fe400078e0008 */
[----:B------:R1:W0:Y:S01]  /*14b0*/  SHFL.DOWN PT, R5, R7, 0x10, 0x1f ;  /* 0x0a001f0007057f89 */ /* 0x00022200000e0000 */
[----:B------:R-:W-:Y:S02]  /*14c0*/  IMAD.MOV.U32 R15, RZ, RZ, R9 ;  /* 0x000000ffff0f7224 */ /* 0x000fe400078e0009 */
[----:B------:R-:W-:Y:S01]  /*14d0*/  IMAD.MOV.U32 R2, RZ, RZ, R6 ;  /* 0x000000ffff027224 */ /* 0x000fe200078e0006 */
[----:B---3--:R1:W3:Y:S01]  /*14e0*/  SHFL.DOWN PT, R11, R8, 0x10, 0x1f ;  /* 0x0a001f00080b7f89 */ /* 0x0082e200000e0000 */
[----:B------:R-:W-:-:S03]  /*14f0*/  IMAD.MOV.U32 R3, RZ, RZ, R7 ;  /* 0x000000ffff037224 */ /* 0x000fc600078e0007 */
[----:B------:R1:W0:Y:S01]  /*1500*/  SHFL.DOWN PT, R12, R9, 0x10, 0x1f ;  /* 0x0a001f00090c7f89 */ /* 0x00022200000e0000 */
[----:B------:R-:W-:Y:S05]  /*1510*/  @P0 BRA `(.L_x_615) ;  /* 0x0000000000500947 */ /* 0x000fea0003800000 */
[----:B0---4-:R-:W-:Y:S01]  /*1520*/  DSETP.GEU.AND P0, PT, R6, R4, PT ;  /* 0x000000040600722a */ /* 0x011fe20003f0e000 */
[----:B---3--:R-:W-:Y:S02]  /*1530*/  IMAD.MOV.U32 R14, RZ, RZ, R11 ;  /* 0x000000ffff0e7224 */ /* 0x008fe400078e000b */
        /* <DEDUP_REMOVED lines=18> */
.L_x_615:
[----:B------:R-:W-:Y:S05]  /*1660*/  BSYNC.RECONVERGENT B1 ;  /* 0x0000000000017941 */ /* 0x000fea0003800200 */
.L_x_614:
[----:B------:R-:W-:Y:S01]  /*1670*/  ISETP.NE.AND P0, PT, R10, RZ, PT ;  /* 0x000000ff0a00720c */ /* 0x000fe20003f05270 */
[----:B------:R-:W-:-:S12]  /*1680*/  BSSY.RECONVERGENT B1, `(.L_x_616) ;  /* 0x000000a000017945 */ /* 0x000fd80003800200 */
[----:B------:R-:W-:Y:S05]  /*1690*/  @P0 BRA `(.L_x_617) ;  /* 0x0000000000200947 */ /* 0x000fea0003800000 */
[----:B-1----:R-:W1:Y:S01]  /*16a0*/  S2R R6, SR_CgaCtaId ;  /* 0x0000000000067919 */ /* 0x002e620000008800 */
[----:B0-----:R-:W-:Y:S02]  /*16b0*/  MOV R5, 0x400 ;  /* 0x0000040000057802 */ /* 0x001fe40000000f00 */
[----:B----4-:R-:W-:-:S04]  /*16c0*/  SHF.R.U32.HI R4, RZ, 0x1, R0 ;  /* 0x00000001ff047819 */ /* 0x010fc80000011600 */
[----:B------:R-:W-:Y:S02]  /*16d0*/  LOP3.LUT R4, R4, 0x1f0, RZ, 0xc0, !PT ;  /* 0x000001f004047812 */ /* 0x000fe400078ec0ff */
[----:B-1----:R-:W-:-:S05]  /*16e0*/  LEA R5, R6, R5, 0x18 ;  /* 0x0000000506057211 */ /* 0x002fca00078ec0ff */
[----:B------:R-:W-:-:S05]  /*16f0*/  IMAD.IADD R5, R4, 0x1, R5 ;  /* 0x0000000104057824 */ /* 0x000fca00078e0205 */
[----:B------:R0:W-:Y:S04]  /*1700*/  STS.64 [R5+0x10], R14 ;  /* 0x0000100e05007388 */ /* 0x0001e80000000a00 */
[----:B------:R0:W-:Y:S02]  /*1710*/  STS.64 [R5+0x8], R2 ;  /* 0x0000080205007388 */ /* 0x0001e40000000a00 */
.L_x_617:
[----:B------:R-:W-:Y:S05]  /*1720*/  BSYNC.RECONVERGENT B1 ;  /* 0x0000000000017941 */ /* 0x000fea0003800200 */
.L_x_616:
        /* <DEDUP_REMOVED lines=8> */
[----:B-1--4-:R-:W1:Y:S04]  /*17b0*/  LDS.128 R4, [R0+0x20] ;  /* 0x0000200000047984 */ /* 0x012e680000000c00 */
[----:B--2---:R2:W4:Y:S04]  /*17c0*/  LDS.64 R12, [R0+0x80] ;  /* 0x00008000000c7984 */ /* 0x0045280000000a00 */
[----:B---3--:R2:W3:Y:S01]  /*17d0*/  LDS.128 R8, [R0+0x30] ;  /* 0x0000300000087984 */ /* 0x0084e20000000c00 */
        /* <DEDUP_REMOVED lines=20> */
.L_x_620:
[----:B------:R-:W-:Y:S05]  /*1920*/  BSYNC.RECONVERGENT B1 ;  /* 0x0000000000017941 */ /* 0x000fea0003800200 */
.L_x_619:
        /* <DEDUP_REMOVED lines=23> */
.L_x_622:
[----:B------:R-:W-:Y:S05]  /*1aa0*/  BSYNC.RECONVERGENT B1 ;  /* 0x0000000000017941 */ /* 0x000fea0003800200 */
.L_x_621:
        /* <DEDUP_REMOVED lines=21> */
.L_x_624:
[----:B------:R-:W-:Y:S05]  /*1c00*/  BSYNC.RECONVERGENT B1 ;  /* 0x0000000000017941 */ /* 0x000fea0003800200 */
.L_x_623:
        /* <DEDUP_REMOVED lines=23> */
.L_x_626:
[----:B------:R-:W-:Y:S05]  /*1d80*/  BSYNC.RECONVERGENT B1 ;  /* 0x0000000000017941 */ /* 0x000fea0003800200 */
.L_x_625:
        /* <DEDUP_REMOVED lines=21> */
.L_x_628:
[----:B------:R-:W-:Y:S05]  /*1ee0*/  BSYNC.RECONVERGENT B1 ;  /* 0x0000000000017941 */ /* 0x000fea0003800200 */
.L_x_627:
        /* <DEDUP_REMOVED lines=21> */
.L_x_630:
[----:B------:R-:W-:Y:S05]  /*2040*/  BSYNC.RECONVERGENT B1 ;  /* 0x0000000000017941 */ /* 0x000fea0003800200 */
.L_x_629:
        /* <DEDUP_REMOVED lines=21> */
.L_x_605:
        /* <DEDUP_REMOVED lines=38> */
.L_x_632:
[----:B------:R-:W-:Y:S05]  /*2400*/  BSYNC.RECONVERGENT B1 ;  /* 0x0000000000017941 */ /* 0x000fea0003800200 */
.L_x_631:
[----:B------:R-:W-:Y:S01]  /*2410*/  IADD3 R8, PT, PT, R4, 0x2, RZ ;  /* 0x0000000204087810 */ /* 0x000fe20007ffe0ff */
[----:B------:R1:W1:Y:S01]  /*2420*/  SHFL.DOWN PT, R2, R6, 0x2, R5 ;  /* 0x0840000006027989 */ /* 0x00026200000e0005 */
[----:B------:R-:W-:Y:S01]  /*2430*/  BSSY.RECONVERGENT B1, `(.L_x_633) ;  /* 0x000001e000017945 */ /* 0x000fe20003800200 */
[----:B--2---:R-:W-:Y:S01]  /*2440*/  IMAD.MOV.U32 R10, RZ, RZ, R14 ;  /* 0x000000ffff0a7224 */ /* 0x004fe200078e000e */
[----:B------:R-:W-:Y:S01]  /*2450*/  ISETP.GT.AND P0, PT, R8, R5, PT ;  /* 0x000000050800720c */ /* 0x000fe20003f04270 */
[----:B------:R2:W1:Y:S01]  /*2460*/  SHFL.DOWN PT, R3, R7, 0x2, R5 ;  /* 0x0840000007037989 */ /* 0x00046200000e0005 */
[----:B----4-:R-:W-:Y:S02]  /*2470*/  IMAD.MOV.U32 R12, RZ, RZ, R16 ;  /* 0x000000ffff0c7224 */ /* 0x010fe400078e0010 */
        /* <DEDUP_REMOVED lines=25> */
.L_x_634:
[----:B------:R-:W-:Y:S05]  /*2610*/  BSYNC.RECONVERGENT B1 ;  /* 0x0000000000017941 */ /* 0x000fea0003800200 */
.L_x_633:
[----:B-1----:R-:W-:Y:S01]  /*2620*/  VIADD R2, R4, 0x4 ;  /* 0x0000000404027836 */ /* 0x002fe20000000000 */
[----:B------:R1:W4:Y:S01]  /*2630*/  SHFL.DOWN PT, R6, R8, 0x4, R5 ;  /* 0x0880000008067989 */ /* 0x00032200000e0005 */
[----:B------:R-:W-:Y:S01]  /*2640*/  BSSY.RECONVERGENT B1, `(.L_x_635) ;  /* 0x000001e000017945 */ /* 0x000fe20003800200 */
[----:B--2---:R-:W-:Y:S02]  /*2650*/  IMAD.MOV.U32 R14, RZ, RZ, R10 ;  /* 0x000000ffff0e7224 */ /* 0x004fe400078e000a */
[----:B------:R-:W-:Y:S01]  /*2660*/  ISETP.GT.AND P0, PT, R2, R5, PT ;  /* 0x000000050200720c */ /* 0x000fe20003f04270 */
[----:B------:R1:W2:Y:S01]  /*2670*/  SHFL.DOWN PT, R7, R9, 0x4, R5 ;  /* 0x0880000009077989 */ /* 0x0002a200000e0005 */
[----:B------:R-:W-:Y:S02]  /*2680*/  IMAD.MOV.U32 R16, RZ, RZ, R12 ;  /* 0x000000ffff107224 */ /* 0x000fe400078e000c */
[----:B------:R-:W-:Y:S01]  /*2690*/  IMAD.MOV.U32 R2, RZ, RZ, R8 ;  /* 0x000000ffff027224 */ /* 0x000fe200078e0008 */
[----:B---3--:R1:W3:Y:S01]  /*26a0*/  SHFL.DOWN PT, R11, R10, 0x4, R5 ;  /* 0x088000000a0b7989 */ /* 0x0082e200000e0005 */
[----:B------:R-:W-:-:S03]  /*26b0*/  IMAD.MOV.U32 R3, RZ, RZ, R9 ;  /* 0x000000ffff037224 */ /* 0x000fc600078e0009 */
[----:B0-----:R1:W0:Y:S04]  /*26c0*/  SHFL.DOWN PT, R13, R12, 0x4, R5 ;  /* 0x088000000c0d7989 */ /* 0x00122800000e0005 */
[----:B------:R-:W-:Y:S05]  /*26d0*/  @P0 BRA `(.L_x_636) ;  /* 0x0000000000500947 */ /* 0x000fea0003800000 */
[----:B--2-4-:R-:W-:Y:S01]  /*26e0*/  DSETP.GEU.AND P0, PT, R8, R6, PT ;  /* 0x000000060800722a */ /* 0x014fe20003f0e000 */
[----:B---3--:R-:W-:Y:S02]  /*26f0*/  IMAD.MOV.U32 R14, RZ, RZ, R11 ;  /* 0x000000ffff0e7224 */ /* 0x008fe400078e000b */
[----:B0-----:R-:W-:Y:S02]  /*2700*/  IMAD.MOV.U32 R16, RZ, RZ, R13 ;  /* 0x000000ffff107224 */ /* 0x001fe400078e000d */
        /* <DEDUP_REMOVED lines=17> */
.L_x_636:
[----:B------:R-:W-:Y:S05]  /*2820*/  BSYNC.RECONVERGENT B1 ;  /* 0x0000000000017941 */ /* 0x000fea0003800200 */
.L_x_635:
[----:B----4-:R-:W-:Y:S01]  /*2830*/  VIADD R6, R4, 0x8 ;  /* 0x0000000804067836 */ /* 0x010fe20000000000 */
[----:B-1----:R1:W4:Y:S01]  /*2840*/  SHFL.DOWN PT, R8, R2, 0x8, R5 ;  /* 0x0900000002087989 */ /* 0x00232200000e0005 */
[----:B------:R-:W-:Y:S01]  /*2850*/  BSSY.RECONVERGENT B1, `(.L_x_637) ;  /* 0x000001e000017945 */ /* 0x000fe20003800200 */
[----:B------:R-:W-:Y:S02]  /*2860*/  IMAD.MOV.U32 R10, RZ, RZ, R14 ;  /* 0x000000ffff0a7224 */ /* 0x000fe400078e000e */
[----:B------:R-:W-:Y:S01]  /*2870*/  ISETP.GT.AND P0, PT, R6, R5, PT ;  /* 0x000000050600720c */ /* 0x000fe20003f04270 */
[----:B------:R1:W1:Y:S01]  /*2880*/  SHFL.DOWN PT, R9, R3, 0x8, R5 ;  /* 0x0900000003097989 */ /* 0x00026200000e0005 */
[----:B------:R-:W-:Y:S02]  /*2890*/  IMAD.MOV.U32 R12, RZ, RZ, R16 ;  /* 0x000000ffff0c7224 */ /* 0x000fe400078e0010 */
[----:B------:R-:W-:Y:S01]  /*28a0*/  IMAD.MOV.U32 R6, RZ, RZ, R2 ;  /* 0x000000ffff067224 */ /* 0x000fe200078e0002 */
[----:B---3--:R3:W1:Y:S01]  /*28b0*/  SHFL.DOWN PT, R11, R14, 0x8, R5 ;  /* 0x090000000e0b7989 */ /* 0x00866200000e0005 */
[----:B--2---:R-:W-:-:S03]  /*28c0*/  IMAD.MOV.U32 R7, RZ, RZ, R3 ;  /* 0x000000ffff077224 */ /* 0x004fc600078e0003 */
[----:B0-----:R3:W0:Y:S04]  /*28d0*/  SHFL.DOWN PT, R13, R16, 0x8, R5 ;  /* 0x09000000100d7989 */ /* 0x00162800000e0005 */
[----:B------:R-:W-:Y:S05]  /*28e0*/  @P0 BRA `(.L_x_638) ;  /* 0x0000000000500947 */ /* 0x000fea0003800000 */
[----:B-1--4-:R-:W-:Y:S01]  /*28f0*/  DSETP.GEU.AND P0, PT, R2, R8, PT ;  /* 0x000000080200722a */ /* 0x012fe20003f0e000 */
[----:B------:R-:W-:Y:S02]  /*2900*/  IMAD.MOV.U32 R10, RZ, RZ, R11 ;  /* 0x000000ffff0a7224 */ /* 0x000fe400078e000b */
        /* <DEDUP_REMOVED lines=18> */
.L_x_638:
[----:B------:R-:W-:Y:S05]  /*2a30*/  BSYNC.RECONVERGENT B1 ;  /* 0x0000000000017941 */ /* 0x000fea0003800200 */
.L_x_637:
[----:B-1----:R-:W-:Y:S01]  /*2a40*/  VIADD R2, R4, 0x10 ;  /* 0x0000001004027836 */ /* 0x002fe20000000000 */
[----:B----4-:R1:W2:Y:S01]  /*2a50*/  SHFL.DOWN PT, R8, R6, 0x10, R5 ;  /* 0x0a00000006087989 */ /* 0x0102a200000e0005 */
[----:B------:R-:W-:Y:S01]  /*2a60*/  BSSY.RECONVERGENT B1, `(.L_x_639) ;  /* 0x000001e000017945 */ /* 0x000fe20003800200 */
[----:B---3--:R-:W-:Y:S02]  /*2a70*/  IMAD.MOV.U32 R14, RZ, RZ, R10 ;  /* 0x000000ffff0e7224 */ /* 0x008fe400078e000a */
[----:B------:R-:W-:Y:S01]  /*2a80*/  ISETP.GT.AND P0, PT, R2, R5, PT ;  /* 0x000000050200720c */ /* 0x000fe20003f04270 */
[----:B------:R1:W3:Y:S01]  /*2a90*/  SHFL.DOWN PT, R9, R7, 0x10, R5 ;  /* 0x0a00000007097989 */ /* 0x0002e200000e0005 */
[----:B------:R-:W-:Y:S02]  /*2aa0*/  IMAD.MOV.U32 R15, RZ, RZ, R12 ;  /* 0x000000ffff0f7224 */ /* 0x000fe400078e000c */
[----:B------:R-:W-:Y:S01]  /*2ab0*/  IMAD.MOV.U32 R2, RZ, RZ, R6 ;  /* 0x000000ffff027224 */ /* 0x000fe200078e0006 */
[----:B------:R1:W4:Y:S01]  /*2ac0*/  SHFL.DOWN PT, R11, R10, 0x10, R5 ;  /* 0x0a0000000a0b7989 */ /* 0x00032200000e0005 */
[----:B------:R-:W-:-:S03]  /*2ad0*/  IMAD.MOV.U32 R3, RZ, RZ, R7 ;  /* 0x000000ffff037224 */ /* 0x000fc600078e0007 */
[----:B0-----:R1:W0:Y:S04]  /*2ae0*/  SHFL.DOWN PT, R13, R12, 0x10, R5 ;  /* 0x0a0000000c0d7989 */ /* 0x00122800000e0005 */
[----:B------:R-:W-:Y:S05]  /*2af0*/  @P0 BRA `(.L_x_640) ;  /* 0x0000000000500947 */ /* 0x000fea0003800000 */
[----:B--23--:R-:W-:Y:S01]  /*2b00*/  DSETP.GEU.AND P0, PT, R6, R8, PT ;  /* 0x000000080600722a */ /* 0x00cfe20003f0e000 */
[----:B----4-:R-:W-:Y:S02]  /*2b10*/  IMAD.MOV.U32 R14, RZ, RZ, R11 ;  /* 0x000000ffff0e7224 */ /* 0x010fe400078e000b */
[----:B0-----:R-:W-:Y:S02]  /*2b20*/  IMAD.MOV.U32 R15, RZ, RZ, R13 ;  /* 0x000000ffff0f7224 */ /* 0x001fe400078e000d */
        /* <DEDUP_REMOVED lines=17> */
.L_x_640:
[----:B------:R-:W-:Y:S05]  /*2c40*/  BSYNC.RECONVERGENT B1 ;  /* 0x0000000000017941 */ /* 0x000fea0003800200 */
.L_x_639:
        /* <DEDUP_REMOVED lines=11> */
.L_x_642:
[----:B------:R-:W-:Y:S05]  /*2d00*/  BSYNC.RECONVERGENT B1 ;  /* 0x0000000000017941 */ /* 0x000fea0003800200 */
.L_x_641:
[----:B------:R-:W-:Y:S01]  /*2d10*/  BAR.SYNC.DEFER_BLOCKING 0x0 ;  /* 0x0000000000007b1d */ /* 0x000fe20000010000 */
[----:B------:R-:W-:-:S13]  /*2d20*/  ISETP.NE.AND P1, PT, R0, RZ, PT ;  /* 0x000000ff0000720c */ /* 0x000fda0003f25270 */
[----:B------:R-:W-:Y:S05]  /*2d30*/  @P1 BRA `(.L_x_618) ;  /* 0x0000003400ec1947 */ /* 0x000fea0003800000 */
[----:B------:R-:W-:Y:S01]  /*2d40*/  UISETP.GE.AND UP0, UPT, UR6, 0x21, UPT ;  /* 0x000000210600788c */ /* 0x000fe2000bf06270 */
[----:B----4-:R-:W-:Y:S02]  /*2d50*/  IMAD.MOV.U32 R11, RZ, RZ, R14 ;  /* 0x000000ffff0b7224 */ /* 0x010fe400078e000e */
[----:B--2---:R-:W-:Y:S02]  /*2d60*/  IMAD.MOV.U32 R8, RZ, RZ, R15 ;  /* 0x000000ffff087224 */ /* 0x004fe400078e000f */
        /* <DEDUP_REMOVED lines=29> */
.L_x_644:
[----:B------:R-:W-:Y:S05]  /*2f40*/  BSYNC.RECONVERGENT B1 ;  /* 0x0000000000017941 */ /* 0x000fea0003800200 */
.L_x_643:
[----:B------:R-:W-:Y:S01]  /*2f50*/  UISETP.GE.AND UP0, UPT, UR6, 0x41, UPT ;  /* 0x000000410600788c */ /* 0x000fe2000bf06270 */
[----:B---3--:R-:W-:Y:S02]  /*2f60*/  IMAD.MOV.U32 R9, RZ, RZ, R11 ;  /* 0x000000ffff097224 */ /* 0x008fe400078e000b */
[----:B------:R-:W-:Y:S02]  /*2f70*/  IMAD.MOV.U32 R0, RZ, RZ, R8 ;  /* 0x000000ffff007224 */ /* 0x000fe400078e0008 */
[----:B------:R-:W-:Y:S02]  /*2f80*/  IMAD.MOV.U32 R2, RZ, RZ, R4 ;  /* 0x000000ffff027224 */ /* 0x000fe400078e0004 */
[----:B------:R-:W-:Y:S02]  /*2f90*/  IMAD.MOV.U32 R3, RZ, RZ, R5 ;  /* 0x000000ffff037224 */ /* 0x000fe400078e0005 */
        /* <DEDUP_REMOVED lines=9> */
[----:B------:R-:W-:Y:S01]  /*3030*/  IMAD.MOV.U32 R3, RZ, RZ, R7 ;  /* 0x000000ffff037224 */ /* 0x000fe200078e0007 */
[----:B0-----:R-:W-:Y:S01]  /*3040*/  MOV R0, R13 ;  /* 0x0000000d00007202 */ /* 0x001fe20000000f00 */
        /* <DEDUP_REMOVED lines=16> */
.L_x_646:
[----:B------:R-:W-:Y:S05]  /*3150*/  BSYNC.RECONVERGENT B1 ;  /* 0x0000000000017941 */ /* 0x000fea0003800200 */
.L_x_645:
[----:B------:R-:W-:Y:S01]  /*3160*/  UISETP.GE.AND UP0, UPT, UR6, 0x61, UPT ;  /* 0x000000610600788c */ /* 0x000fe2000bf06270 */
[----:B------:R-:W-:Y:S02]  /*3170*/  IMAD.MOV.U32 R11, RZ, RZ, R9 ;  /* 0x000000ffff0b7224 */ /* 0x000fe400078e0009 */
        /* <DEDUP_REMOVED lines=30> */
.L_x_648:
[----:B------:R-:W-:Y:S05]  /*3360*/  BSYNC.RECONVERGENT B1 ;  /* 0x0000000000017941 */ /* 0x000fea0003800200 */
.L_x_647:
        /* <DEDUP_REMOVED lines=32> */
.L_x_650:
[----:B------:R-:W-:Y:S05]  /*3570*/  BSYNC.RECONVERGENT B1 ;  /* 0x0000000000017941 */ /* 0x000fea0003800200 */
.L_x_649:
        /* <DEDUP_REMOVED lines=32> */
.L_x_652:
[----:B------:R-:W-:Y:S05]  /*3780*/  BSYNC.RECONVERGENT B1 ;  /* 0x0000000000017941 */ /* 0x000fea0003800200 */
.L_x_651:
        /* <DEDUP_REMOVED lines=32> */
.L_x_654:
[----:B------:R-:W-:Y:S05]  /*3990*/  BSYNC.RECONVERGENT B1 ;  /* 0x0000000000017941 */ /* 0x000fea0003800200 */
.L_x_653:
[----:B------:R-:W-:Y:S01]  /*39a0*/  UISETP.GE.AND UP0, UPT, UR6, 0xe1, UPT ;  /* 0x000000e10600788c */ /* 0x000fe2000bf06270 */
[----:B------:R-:W-:Y:S02]  /*39b0*/  IMAD.MOV.U32 R14, RZ, RZ, R9 ;  /* 0x000000ffff0e7224 */ /* 0x000fe400078e0009 */
[----:B------:R-:W-:Y:S02]  /*39c0*/  IMAD.MOV.U32 R15, RZ, RZ, R0 ;  /* 0x000000ffff0f7224 */ /* 0x000fe400078e0000 */
[----:B------:R-:W-:Y:S02]  /*39d0*/  IMAD.MOV.U32 R2, RZ, RZ, R6 ;  /* 0x000000ffff027224 */ /* 0x000fe400078e0006 */
[----:B------:R-:W-:Y:S02]  /*39e0*/  IMAD.MOV.U32 R3, RZ, RZ, R7 ;  /* 0x000000ffff037224 */ /* 0x000fe400078e0007 */
[----:B------:R-:W-:Y:S05]  /*39f0*/  BRA.U !UP0, `(.L_x_618) ;  /* 0x0000002908bc7547 */ /* 0x000fea000b800000 */
        /* <DEDUP_REMOVED lines=26> */
.L_x_586:
        /* <DEDUP_REMOVED lines=37> */
.L_x_656:
[----:B------:R-:W-:Y:S05]  /*3df0*/  BSYNC.RECONVERGENT B1 ;  /* 0x0000000000017941 */ /* 0x000fea0003800200 */
.L_x_655:
[----:B------:R-:W-:Y:S01]  /*3e00*/  UISETP.GE.U32.AND UP0, UPT, UR4, 0xa00, UPT ;  /* 0x00000a000400788c */ /* 0x000fe2000bf06070 */
[----:B------:R-:W-:-:S08]  /*3e10*/  IMAD.MOV.U32 R5, RZ, RZ, 0x500 ;  /* 0x00000500ff057424 */ /* 0x000fd000078e00ff */
[----:B------:R-:W-:Y:S05]  /*3e20*/  BRA.U !UP0, `(.L_x_657) ;  /* 0x0000000508647547 */ /* 0x000fea000b800000 */
[----:B------:R-:W-:Y:S01]  /*3e30*/  IMAD.MOV.U32 R14, RZ, RZ, R8 ;  /* 0x000000ffff0e7224 */ /* 0x000fe200078e0008 */
[----:B------:R-:W-:Y:S01]  /*3e40*/  MOV R15, R9 ;  /* 0x00000009000f7202 */ /* 0x000fe20000000f00 */
[----:B------:R-:W-:Y:S01]  /*3e50*/  IMAD.MOV.U32 R17, RZ, RZ, 0x500 ;  /* 0x00000500ff117424 */ /* 0x000fe200078e00ff */
[----:B------:R-:W0:Y:S01]  /*3e60*/  LDCU UR4, c[0x0][0x398] ;  /* 0x00007300ff0477ac */ /* 0x000e220008000800 */
[----:B------:R-:W1:Y:S05]  /*3e70*/  LDCU.64 UR6, c[0x0][0x388] ;  /* 0x00007100ff0677ac */ /* 0x000e6a0008000a00 */
.L_x_660:
[----:B------:R-:W-:-:S05]  /*3e80*/  IMAD.WIDE.U32 R20, R17, 0x8, R2 ;  /* 0x0000000811147825 */ /* 0x000fca00078e0002 */
[----:B------:R-:W2:Y:S04]  /*3e90*/  LDG.E.64 R12, desc[UR8][R20.64] ;  /* 0x00000008140c7981 */ /* 0x000ea8000c1e1b00 */
[----:B------:R-:W3:Y:S01]  /*3ea0*/  LDG.E.64 R10, desc[UR8][R20.64+0x800] ;  /* 0x00080008140a7981 */ /* 0x000ee2000c1e1b00 */
[----:B------:R-:W-:Y:S01]  /*3eb0*/  IADD3 R16, P0, PT, R0, R17, RZ ;  /* 0x0000001100107210 */ /* 0x000fe20007f1e0ff */
[----:B------:R-:W-:Y:S02]  /*3ec0*/  BSSY.RECONVERGENT B1, `(.L_x_658) ;  /* 0x0000022000017945 */ /* 0x000fe40003800200 */
[----:B------:R-:W5:Y:S01]  /*3ed0*/  LDG.E.64 R6, desc[UR8][R20.64+0x1000] ;  /* 0x0010000814067981 */ /* 0x000f62000c1e1b00 */
[----:B-1----:R-:W-:Y:S01]  /*3ee0*/  IADD3 R16, P2, PT, R16, UR6, RZ ;  /* 0x0000000610107c10 */ /* 0x002fe2000ff5e0ff */
[----:B------:R-:W-:-:S02]  /*3ef0*/  IMAD.X R19, RZ, RZ, RZ, P0 ;  /* 0x000000ffff137224 */ /* 0x000fc400000e06ff */
[----:B------:R-:W5:Y:S03]  /*3f00*/  LDG.E.64 R4, desc[UR8][R20.64+0x1800] ;  /* 0x0018000814047981 */ /* 0x000f66000c1e1b00 */
[----:B------:R-:W-:Y:S01]  /*3f10*/  IADD3.X R19, PT, PT, R19, UR7, RZ, P2, !PT ;  /* 0x0000000713137c10 */ /* 0x000fe200097fe4ff */
[----:B------:R1:W5:Y:S04]  /*3f20*/  LDG.E.64 R8, desc[UR8][R20.64+0x2000] ;  /* 0x0020000814087981 */ /* 0x000368000c1e1b00 */
[----:B------:R-:W-:Y:S02]  /*3f30*/  IMAD.MOV.U32 R18, RZ, RZ, R19 ;  /* 0x000000ffff127224 */ /* 0x000fe400078e0013 */
[----:B-1----:R-:W-:Y:S01]  /*3f40*/  IMAD.MOV.U32 R21, RZ, RZ, R16 ;  /* 0x000000ffff157224 */ /* 0x002fe200078e0010 */
        /* <DEDUP_REMOVED lines=12> */
[----:B---3--:R-:W-:-:S14]  /*4010*/  DSETP.GEU.AND P2, PT, R12, R10, PT ;  /* 0x0000000a0c00722a */ /* 0x008fdc0003f4e000 */
[----:B------:R-:W-:Y:S05]  /*4020*/  @!P2 BRA `(.L_x_659) ;  /* 0x00000000002ca947 */ /* 0x000fea0003800000 */
[----:B------:R-:W-:-:S04]  /*4030*/  IADD3 R14, P0, P1, R0, UR6, R17 ;  /* 0x00000006000e7c10 */ /* 0x000fc8000f91e011 */
[----:B------:R-:W-:Y:S02]  /*4040*/  IADD3 R14, P2, PT, R14, 0x100, RZ ;  /* 0x000001000e0e7810 */ /* 0x000fe40007f5e0ff */
[----:B------:R-:W-:Y:S02]  /*4050*/  IADD3.X R15, PT, PT, RZ, UR7, RZ, P0, P1 ;  /* 0x00000007ff0f7c10 */ /* 0x000fe400087e24ff */
[----:B------:R-:W-:-:S03]  /*4060*/  ISETP.GE.U32.AND P0, PT, R21, R14, PT ;  /* 0x0000000e1500720c */ /* 0x000fc60003f06070 */
[----:B------:R-:W-:-:S05]  /*4070*/  IMAD.X R15, RZ, RZ, R15, P2 ;  /* 0x000000ffff0f7224 */ /* 0x000fca00010e060f */
[----:B------:R-:W-:-:S13]  /*4080*/  ISETP.GE.AND.EX P0, PT, R18, R15, PT, P0 ;  /* 0x0000000f1200720c */ /* 0x000fda0003f06300 */
[----:B------:R-:W-:-:S06]  /*4090*/  DSETP.LT.OR P0, PT, R10, R12, !P0 ;  /* 0x0000000c0a00722a */ /* 0x000fcc0004701400 */
[----:B------:R-:W-:Y:S02]  /*40a0*/  FSEL R10, R12, R10, P0 ;  /* 0x0000000a0c0a7208 */ /* 0x000fe40000000000 */
[----:B------:R-:W-:Y:S02]  /*40b0*/  FSEL R11, R13, R11, P0 ;  /* 0x0000000b0d0b7208 */ /* 0x000fe40000000000 */
[----:B------:R-:W-:Y:S02]  /*40c0*/  SEL R14, R21, R14, P0 ;  /* 0x0000000e150e7207 */ /* 0x000fe40000000000 */
[----:B------:R-:W-:-:S07]  /*40d0*/  SEL R15, R18, R15, P0 ;  /* 0x0000000f120f7207 */ /* 0x000fce0000000000 */
.L_x_659:
[----:B0-----:R-:W-:Y:S05]  /*40e0*/  BSYNC.RECONVERGENT B1 ;  /* 0x0000000000017941 */ /* 0x001fea0003800200 */
.L_x_658:
[----:B-----5:R-:W-:Y:S01]  /*40f0*/  DSETP.GEU.AND P2, PT, R10, R6, PT ;  /* 0x000000060a00722a */ /* 0x020fe20003f4e000 */
[----:B------:R-:W-:Y:S02]  /*4100*/  IADD3 R13, P0, PT, R16, 0x200, RZ ;  /* 0x00000200100d7810 */ /* 0x000fe40007f1e0ff */
[----:B------:R-:W-:-:S03]  /*4110*/  IADD3 R23, P3, P4, R0, UR6, R17 ;  /* 0x0000000600177c10 */ /* 0x000fc6000fc7e011 */
[----:B------:R-:W-:Y:S01]  /*4120*/  IMAD.X R12, RZ, RZ, R19, P0 ;  /* 0x000000ffff0c7224 */ /* 0x000fe200000e0613 */
[----:B------:R-:W-:-:S07]  /*4130*/  IADD3.X R24, PT, PT, RZ, UR7, RZ, P3, P4 ;  /* 0x00000007ff187c10 */ /* 0x000fce0009fe84ff */
        /* <DEDUP_REMOVED lines=10> */
[----:B------:R-:W-:Y:S01]  /*41e0*/  IMAD.X R11, RZ, RZ, R24, P3 ;  /* 0x000000ffff0b7224 */ /* 0x000fe200018e0618 */
[----:B------:R-:W-:Y:S01]  /*41f0*/  IADD3 R23, P3, PT, R23, 0x400, RZ ;  /* 0x0000040017177810 */ /* 0x000fe20007f7e0ff */
[----:B------:R-:W-:-:S04]  /*4200*/  DSETP.GEU.AND P1, PT, R6, R4, PT ;  /* 0x000000040600722a */ /* 0x000fc80003f2e000 */
[----:B------:R-:W-:-:S10]  /*4210*/  IMAD.X R24, RZ, RZ, R24, P3 ;  /* 0x000000ffff187224 */ /* 0x000fd400018e0618 */
        /* <DEDUP_REMOVED lines=9> */
[----:B------:R-:W-:-:S04]  /*42b0*/  VIADD R6, R17, 0xa00 ;  /* 0x00000a0011067836 */ /* 0x000fc80000000000 */
[----:B------:R-:W-:Y:S01]  /*42c0*/  DSETP.GEU.AND P2, PT, R4, R8, PT ;  /* 0x000000080400722a */ /* 0x000fe20003f4e000 */
[----:B------:R-:W-:-:S13]  /*42d0*/  ISETP.GT.AND P1, PT, R6, UR4, PT ;  /* 0x0000000406007c0c */ /* 0x000fda000bf24270 */
[----:B------:R-:W-:-:S04]  /*42e0*/  @P2 ISETP.GE.U32.AND P0, PT, R10, R23, PT ;  /* 0x000000170a00220c */ /* 0x000fc80003f06070 */
[----:B------:R-:W-:-:S13]  /*42f0*/  @P2 ISETP.GE.AND.EX P0, PT, R11, R24, PT, P0 ;  /* 0x000000180b00220c */ /* 0x000fda0003f06300 */
[----:B------:R-:W-:-:S06]  /*4300*/  @P2 DSETP.LT.OR P0, PT, R8, R4, !P0 ;  /* 0x000000040800222a */ /* 0x000fcc0004701400 */
[----:B------:R-:W-:Y:S02]  /*4310*/  @P2 FSEL R4, R4, R8, P0 ;  /* 0x0000000804042208 */ /* 0x000fe40000000000 */
[----:B------:R-:W-:Y:S01]  /*4320*/  @P2 FSEL R7, R5, R9, P0 ;  /* 0x0000000905072208 */ /* 0x000fe20000000000 */
[----:B------:R-:W-:Y:S01]  /*4330*/  VIADD R5, R17, 0x500 ;  /* 0x0000050011057836 */ /* 0x000fe20000000000 */
[----:B------:R-:W-:Y:S01]  /*4340*/  @P2 SEL R23, R10, R23, P0 ;  /* 0x000000170a172207 */ /* 0x000fe20000000000 */
[----:B------:R-:W-:Y:S01]  /*4350*/  @P2 IMAD.MOV.U32 R8, RZ, RZ, R4 ;  /* 0x000000ffff082224 */ /* 0x000fe200078e0004 */
[----:B------:R-:W-:Y:S01]  /*4360*/  @P2 SEL R24, R11, R24, P0 ;  /* 0x000000180b182207 */ /* 0x000fe20000000000 */
[----:B------:R-:W-:Y:S02]  /*4370*/  @P2 IMAD.MOV.U32 R9, RZ, RZ, R7 ;  /* 0x000000ffff092224 */ /* 0x000fe400078e0007 */
[----:B------:R-:W-:Y:S02]  /*4380*/  IMAD.MOV.U32 R17, RZ, RZ, R5 ;  /* 0x000000ffff117224 */ /* 0x000fe400078e0005 */
[----:B------:R-:W-:-:S02]  /*4390*/  IMAD.MOV.U32 R14, RZ, RZ, R8 ;  /* 0x000000ffff0e7224 */ /* 0x000fc400078e0008 */
[----:B------:R-:W-:Y:S01]  /*43a0*/  IMAD.MOV.U32 R15, RZ, RZ, R9 ;  /* 0x000000ffff0f7224 */ /* 0x000fe200078e0009 */
[----:B------:R-:W-:Y:S06]  /*43b0*/  @!P1 BRA `(.L_x_660) ;  /* 0xfffffff800b09947 */ /* 0x000fec000383ffff */
.L_x_657:
        /* <DEDUP_REMOVED lines=14> */
[----:B------:R-:W-:Y:S02]  /*44a0*/  IADD3 R7, PT, PT, R0, R5, RZ ;  /* 0x0000000500077210 */ /* 0x000fe40007ffe0ff */
[----:B------:R-:W-:Y:S02]  /*44b0*/  LEA.HI R4, R10, 0x1, RZ, 0x18 ;  /* 0x000000010a047811 */ /* 0x000fe400078fc0ff */
[----:B------:R-:W-:Y:S02]  /*44c0*/  IADD3 R14, P0, PT, R7, UR6, RZ ;  /* 0x00000006070e7c10 */ /* 0x000fe4000ff1e0ff */
[----:B------:R-:W-:Y:S01]  /*44d0*/  LOP3.LUT R6, R4, 0x3, RZ, 0xc0, !PT ;  /* 0x0000000304067812 */ /* 0x000fe200078ec0ff */
[----:B------:R-:W-:Y:S02]  /*44e0*/  IMAD.MOV.U32 R4, RZ, RZ, R0 ;  /* 0x000000ffff047224 */ /* 0x000fe400078e0000 */
[----:B------:R-:W-:-:S02]  /*44f0*/  IMAD.X R15, RZ, RZ, UR7, P0 ;  /* 0x00000007ff0f7e24 */ /* 0x000fc400080e06ff */
[----:B------:R-:W-:Y:S02]  /*4500*/  IMAD.MOV R11, RZ, RZ, -R6 ;  /* 0x000000ffff0b7224 */ /* 0x000fe400078e0a06 */
[----:B0-----:R-:W-:-:S04]  /*4510*/  IMAD.WIDE.U32 R2, R7, 0x8, R2 ;  /* 0x0000000807027825 */ /* 0x001fc800078e0002 */
[----:B------:R-:W-:Y:S02]  /*4520*/  IMAD.MOV.U32 R12, RZ, RZ, R2 ;  /* 0x000000ffff0c7224 */ /* 0x000fe400078e0002 */
[----:B------:R-:W-:-:S07]  /*4530*/  IMAD.MOV.U32 R13, RZ, RZ, R3 ;  /* 0x000000ffff0d7224 */ /* 0x000fce00078e0003 */
.L_x_667:
        /* <DEDUP_REMOVED lines=31> */
.L_x_666:
[----:B------:R-:W-:Y:S05]  /*4730*/  BSYNC.RECONVERGENT B3 ;  /* 0x0000000000037941 */ /* 0x000fea0003800200 */
.L_x_665:
[----:B------:R-:W-:Y:S01]  /*4740*/  IADD3 R14, P0, PT, R14, 0x100, RZ ;  /* 0x000001000e0e7810 */ /* 0x000fe20007f1e0ff */
[----:B------:R-:W-:Y:S02]  /*4750*/  VIADD R4, R4, 0x100 ;  /* 0x0000010004047836 */ /* 0x000fe40000000000 */
[----:B------:R-:W-:Y:S02]  /*4760*/  IMAD.X R13, RZ, RZ, R13, P3 ;  /* 0x000000ffff0d7224 */ /* 0x000fe400018e060d */
[----:B------:R-:W-:Y:S01]  /*4770*/  IMAD.X R15, RZ, RZ, R15, P0 ;  /* 0x000000ffff0f7224 */ /* 0x000fe200000e060f */
[----:B------:R-:W-:Y:S07]  /*4780*/  @P2 BRA `(.L_x_667) ;  /* 0xfffffffc006c2947 */ /* 0x000fee000383ffff */
.L_x_664:
[----:B------:R-:W-:Y:S05]  /*4790*/  BSYNC.RECONVERGENT B2 ;  /* 0x0000000000027941 */ /* 0x000fea0003800200 */
.L_x_663:
[----:B------:R-:W-:-:S13]  /*47a0*/  ISETP.GE.U32.AND P0, PT, R10, 0x300, PT ;  /* 0x000003000a00780c */ /* 0x000fda0003f06070 */
[----:B------:R-:W-:Y:S05]  /*47b0*/  @!P0 BRA `(.L_x_662) ;  /* 0x0000000400fc8947 */ /* 0x000fea0003800000 */
[----:B------:R-:W0:Y:S01]  /*47c0*/  LDCU.128 UR12, c[0x0][0x380] ;  /* 0x00007000ff0c77ac */ /* 0x000e220008000c00 */
[----:B------:R-:W1:Y:S01]  /*47d0*/  LDC.64 R20, c[0x0][0x380] ;  /* 0x0000e000ff147b82 */ /* 0x000e620000000a00 */
[CC--:B------:R-:W-:Y:S01]  /*47e0*/  IADD3 R7, P1, PT, R4.reuse, R5.reuse, RZ ;  /* 0x0000000504077210 */ /* 0x0c0fe20007f3e0ff */
[C---:B------:R-:W-:Y:S01]  /*47f0*/  VIADD R22, R4.reuse, 0x200 ;  /* 0x0000020004167836 */ /* 0x040fe20000000000 */
[----:B------:R-:W-:-:S03]  /*4800*/  IADD3 R16, PT, PT, R4, R5, RZ ;  /* 0x0000000504107210 */ /* 0x000fc60007ffe0ff */
[----:B------:R-:W-:Y:S02]  /*4810*/  IMAD.X R10, RZ, RZ, RZ, P1 ;  /* 0x000000ffff0a7224 */ /* 0x000fe400008e06ff */
[----:B------:R-:W2:Y:S01]  /*4820*/  LDC.64 R2, c[0x0][0x388] ;  /* 0x0000e200ff027b82 */ /* 0x000ea20000000a00 */
[C---:B0-----:R-:W-:Y:S02]  /*4830*/  LEA R6, P2, R7.reuse, UR12, 0x3 ;  /* 0x0000000c07067c11 */ /* 0x041fe4000f8418ff */
[----:B------:R-:W-:Y:S02]  /*4840*/  IADD3 R18, P0, PT, R16, UR14, RZ ;  /* 0x0000000e10127c10 */ /* 0x000fe4000ff1e0ff */
[----:B------:R-:W-:Y:S02]  /*4850*/  IADD3 R6, P1, PT, R6, 0x1800, RZ ;  /* 0x0000180006067810 */ /* 0x000fe40007f3e0ff */
[----:B------:R-:W-:Y:S01]  /*4860*/  LEA.HI.X R5, R7, UR13, R10, 0x3, P2 ;  /* 0x0000000d07057c11 */ /* 0x000fe200090f1c0a */
[----:B-1----:R-:W-:-:S04]  /*4870*/  IMAD.WIDE.U32 R20, R16, 0x8, R20 ;  /* 0x0000000810147825 */ /* 0x002fc800078e0014 */
[----:B------:R-:W-:Y:S02]  /*4880*/  IMAD.X R19, RZ, RZ, UR15, P0 ;  /* 0x0000000fff137e24 */ /* 0x000fe400080e06ff */
[----:B------:R-:W-:-:S07]  /*4890*/  IMAD.X R5, RZ, RZ, R5, P1 ;  /* 0x000000ffff057224 */ /* 0x000fce00008e0605 */
.L_x_676:
[----:B------:R-:W3:Y:S01]  /*48a0*/  LDG.E.64 R14, desc[UR8][R20.64] ;  /* 0x00000008140e7981 */ /* 0x000ee2000c1e1b00 */
[----:B------:R-:W-:-:S05]  /*48b0*/  IMAD.MOV.U32 R4, RZ, RZ, R6 ;  /* 0x000000ffff047224 */ /* 0x000fca00078e0006 */
[----:B------:R0:W5:Y:S04]  /*48c0*/  LDG.E.64 R10, desc[UR8][R4.64+-0x1000] ;  /* 0xfff00008040a7981 */ /* 0x000168000c1e1b00 */
[----:B------:R0:W5:Y:S01]  /*48d0*/  LDG.E.64 R6, desc[UR8][R4.64+-0x800] ;  /* 0xfff8000804067981 */ /* 0x000162000c1e1b00 */
[----:B------:R-:W-:Y:S01]  /*48e0*/  BSSY.RECONVERGENT B2, `(.L_x_668) ;  /* 0x0000015000027945 */ /* 0x000fe20003800200 */
[----:B------:R-:W-:Y:S02]  /*48f0*/  IMAD.MOV.U32 R26, RZ, RZ, R18 ;  /* 0x000000ffff1a7224 */ /* 0x000fe400078e0012 */
[----:B------:R-:W-:Y:S01]  /*4900*/  IMAD.MOV.U32 R25, RZ, RZ, R19 ;  /* 0x000000ffff197224 */ /* 0x000fe200078e0013 */
[----:B---3--:R-:W-:Y:S01]  /*4910*/  DSETP.GEU.AND P0, PT, R8, R14, PT ;  /* 0x0000000e0800722a */ /* 0x008fe20003f0e000 */
[----:B------:R-:W-:-:S02]  /*4920*/  IMAD.MOV.U32 R12, RZ, RZ, R14 ;  /* 0x000000ffff0c7224 */ /* 0x000fc400078e000e */
        /* <DEDUP_REMOVED lines=16> */
.L_x_669:
[----:B------:R-:W-:Y:S05]  /*4a30*/  BSYNC.RECONVERGENT B2 ;  /* 0x0000000000027941 */ /* 0x000fea0003800200 */
.L_x_668:
[----:B-----5:R-:W-:Y:S01]  /*4a40*/  DSETP.GEU.AND P0, PT, R12, R10, PT ;  /* 0x0000000a0c00722a */ /* 0x020fe20003f0e000 */
[----:B------:R-:W-:Y:S01]  /*4a50*/  VIADD R9, R16, 0x100 ;  /* 0x0000010010097836 */ /* 0x000fe20000000000 */
[----:B------:R-:W-:Y:S01]  /*4a60*/  BSSY.RECONVERGENT B2, `(.L_x_670) ;  /* 0x0000016000027945 */ /* 0x000fe20003800200 */
[----:B------:R-:W-:-:S03]  /*4a70*/  IMAD.MOV.U32 R8, RZ, RZ, R10 ;  /* 0x000000ffff087224 */ /* 0x000fc600078e000a */
[----:B--2---:R-:W-:Y:S01]  /*4a80*/  IADD3 R23, P1, PT, R9, R2, RZ ;  /* 0x0000000209177210 */ /* 0x004fe20007f3e0ff */
[----:B------:R-:W-:-:S04]  /*4a90*/  IMAD.MOV.U32 R9, RZ, RZ, R11 ;  /* 0x000000ffff097224 */ /* 0x000fc800078e000b */
[----:B------:R-:W-:Y:S02]  /*4aa0*/  IMAD.X R24, RZ, RZ, R3, P1 ;  /* 0x000000ffff187224 */ /* 0x000fe400008e0603 */
[----:B------:R-:W-:Y:S02]  /*4ab0*/  IMAD.MOV.U32 R15, RZ, RZ, R23 ;  /* 0x000000ffff0f7224 */ /* 0x000fe400078e0017 */
[----:B------:R-:W-:Y:S01]  /*4ac0*/  IMAD.MOV.U32 R14, RZ, RZ, R24 ;  /* 0x000000ffff0e7224 */ /* 0x000fe200078e0018 */
        /* <DEDUP_REMOVED lines=15> */
.L_x_671:
[----:B------:R-:W-:Y:S05]  /*4bc0*/  BSYNC.RECONVERGENT B2 ;  /* 0x0000000000027941 */ /* 0x000fea0003800200 */
.L_x_670:
[----:B------:R0:W5:Y:S01]  /*4bd0*/  LDG.E.64 R10, desc[UR8][R4.64] ;  /* 0x00000008040a7981 */ /* 0x000162000c1e1b00 */
[----:B------:R-:W-:Y:S01]  /*4be0*/  DSETP.GEU.AND P0, PT, R8, R6, PT ;  /* 0x000000060800722a */ /* 0x000fe20003f0e000 */
[----:B------:R-:W-:Y:S01]  /*4bf0*/  IADD3 R13, PT, PT, R16, 0x200, RZ ;  /* 0x00000200100d7810 */ /* 0x000fe20007ffe0ff */
[----:B------:R-:W-:Y:S01]  /*4c00*/  BSSY.RECONVERGENT B2, `(.L_x_672) ;  /* 0x0000016000027945 */ /* 0x000fe20003800200 */
[----:B------:R-:W-:Y:S02]  /*4c10*/  IMAD.MOV.U32 R12, RZ, RZ, R6 ;  /* 0x000000ffff0c7224 */ /* 0x000fe400078e0006 */
[----:B------:R-:W-:Y:S01]  /*4c20*/  IADD3 R24, P1, PT, R13, R2, RZ ;  /* 0x000000020d187210 */ /* 0x000fe20007f3e0ff */
[----:B------:R-:W-:-:S04]  /*4c30*/  IMAD.MOV.U32 R13, RZ, RZ, R7 ;  /* 0x000000ffff0d7224 */ /* 0x000fc800078e0007 */
[----:B------:R-:W-:Y:S02]  /*4c40*/  IMAD.X R23, RZ, RZ, R3, P1 ;  /* 0x000000ffff177224 */ /* 0x000fe400008e0603 */
        /* <DEDUP_REMOVED lines=17> */
.L_x_673:
[----:B------:R-:W-:Y:S05]  /*4d60*/  BSYNC.RECONVERGENT B2 ;  /* 0x0000000000027941 */ /* 0x000fea0003800200 */
.L_x_672:
[----:B-----5:R-:W-:Y:S01]  /*4d70*/  DSETP.GEU.AND P0, PT, R12, R10, PT ;  /* 0x0000000a0c00722a */ /* 0x020fe20003f0e000 */
[----:B------:R-:W-:Y:S01]  /*4d80*/  VIADD R7, R16, 0x300 ;  /* 0x0000030010077836 */ /* 0x000fe20000000000 */
[----:B------:R-:W-:Y:S01]  /*4d90*/  BSSY.RECONVERGENT B2, `(.L_x_674) ;  /* 0x0000016000027945 */ /* 0x000fe20003800200 */
[----:B------:R-:W-:Y:S02]  /*4da0*/  IMAD.MOV.U32 R8, RZ, RZ, R10 ;  /* 0x000000ffff087224 */ /* 0x000fe400078e000a */
[----:B------:R-:W-:Y:S01]  /*4db0*/  IMAD.MOV.U32 R9, RZ, RZ, R11 ;  /* 0x000000ffff097224 */ /* 0x000fe200078e000b */
[----:B------:R-:W-:-:S05]  /*4dc0*/  IADD3 R7, P1, PT, R7, R2, RZ ;  /* 0x0000000207077210 */ /* 0x000fca0007f3e0ff */
        /* <DEDUP_REMOVED lines=18> */
.L_x_675:
[----:B------:R-:W-:Y:S05]  /*4ef0*/  BSYNC.RECONVERGENT B2 ;  /* 0x0000000000027941 */ /* 0x000fea0003800200 */
.L_x_674:
[----:B------:R-:W-:Y:S01]  /*4f00*/  VIADD R10, R22, 0x200 ;  /* 0x00000200160a7836 */ /* 0x000fe20000000000 */
[----:B------:R-:W-:Y:S01]  /*4f10*/  IADD3 R6, P2, PT, R4, 0x2000, RZ ;  /* 0x0000200004067810 */ /* 0x000fe20007f5e0ff */
[----:B------:R-:W-:Y:S01]  /*4f20*/  VIADD R22, R22, 0x400 ;  /* 0x0000040016167836 */ /* 0x000fe20000000000 */
[----:B------:R-:W-:Y:S01]  /*4f30*/  IADD3 R18, P1, PT, R18, 0x400, RZ ;  /* 0x0000040012127810 */ /* 0x000fe20007f3e0ff */
[----:B------:R-:W-:Y:S01]  /*4f40*/  VIADD R16, R16, 0x400 ;  /* 0x0000040010107836 */ /* 0x000fe20000000000 */
[----:B------:R-:W-:Y:S01]  /*4f50*/  ISETP.GE.AND P0, PT, R10, R17, PT ;  /* 0x000000110a00720c */ /* 0x000fe20003f06270 */
[----:B------:R-:W-:Y:S01]  /*4f60*/  IMAD.X R5, RZ, RZ, R5, P2 ;  /* 0x000000ffff057224 */ /* 0x000fe200010e0605 */
[----:B------:R-:W-:Y:S02]  /*4f70*/  IADD3 R20, P2, PT, R20, 0x2000, RZ ;  /* 0x0000200014147810 */ /* 0x000fe40007f5e0ff */
[----:B------:R-:W-:-:S03]  /*4f80*/  IADD3.X R19, PT, PT, RZ, R19, RZ, P1, !PT ;  /* 0x00000013ff137210 */ /* 0x000fc60000ffe4ff */
[----:B------:R-:W-:-:S06]  /*4f90*/  IMAD.X R21, RZ, RZ, R21, P2 ;  /* 0x000000ffff157224 */ /* 0x000fcc00010e0615 */
[----:B------:R-:W-:Y:S05]  /*4fa0*/  @!P0 BRA `(.L_x_676) ;  /* 0xfffffff8003c8947 */ /* 0x000fea000383ffff */
.L_x_662:
[----:B------:R-:W-:Y:S05]  /*4fb0*/  BSYNC.RECONVERGENT B1 ;  /* 0x0000000000017941 */ /* 0x000fea0003800200 */
.L_x_661:
        /* <DEDUP_REMOVED lines=32> */
.L_x_678:
[----:B------:R-:W-:Y:S05]  /*51c0*/  BSYNC.RECONVERGENT B1 ;  /* 0x0000000000017941 */ /* 0x000fea0003800200 */
.L_x_677:
        /* <DEDUP_REMOVED lines=31> */
.L_x_680:
[----:B------:R-:W-:Y:S05]  /*53c0*/  BSYNC.RECONVERGENT B1 ;  /* 0x0000000000017941 */ /* 0x000fea0003800200 */
.L_x_679:
        /* <DEDUP_REMOVED lines=31> */
.L_x_682:
[----:B------:R-:W-:Y:S05]  /*55c0*/  BSYNC.RECONVERGENT B1 ;  /* 0x0000000000017941 */ /* 0x000fea0003800200 */
.L_x_681:
        /* <DEDUP_REMOVED lines=31> */
.L_x_684:
[----:B------:R-:W-:Y:S05]  /*57c0*/  BSYNC.RECONVERGENT B1 ;  /* 0x0000000000017941 */ /* 0x000fea0003800200 */
.L_x_683:
[----:B------:R-:W-:Y:S01]  /*57d0*/  ISETP.GT.AND P0, PT, R10, 0xf, PT ;  /* 0x0000000f0a00780c */ /* 0x000fe20003f04270 */
[----:B-1----:R1:W1:Y:S01]  /*57e0*/  SHFL.DOWN PT, R6, R4, 0x10, 0x1f ;  /* 0x0a001f0004067f89 */ /* 0x00226200000e0000 */
[----:B------:R-:W-:Y:S01]  /*57f0*/  BSSY.RECONVERGENT B1, `(.L_x_685) ;  /* 0x000001d000017945 */ /* 0x000fe20003800200 */
[----:B---3--:R-:W-:Y:S02]  /*5800*/  IMAD.MOV.U32 R14, RZ, RZ, R8 ;  /* 0x000000ffff0e7224 */ /* 0x008fe400078e0008 */
[----:B--2---:R2:W3:Y:S01]  /*5810*/  SHFL.DOWN PT, R7, R5, 0x10, 0x1f ;  /* 0x0a001f0005077f89 */ /* 0x0044e200000e0000 */
[----:B------:R-:W-:Y:S02]  /*5820*/  IMAD.MOV.U32 R15, RZ, RZ, R9 ;  /* 0x000000ffff0f7224 */ /* 0x000fe400078e0009 */
[----:B------:R-:W-:Y:S01]  /*5830*/  IMAD.MOV.U32 R2, RZ, RZ, R4 ;  /* 0x000000ffff027224 */ /* 0x000fe200078e0004 */
[----:B0-----:R2:W0:Y:S01]  /*5840*/  SHFL.DOWN PT, R11, R8, 0x10, 0x1f ;  /* 0x0a001f00080b7f89 */ /* 0x00142200000e0000 */
        /* <DEDUP_REMOVED lines=23> */
.L_x_686:
[----:B------:R-:W-:Y:S05]  /*59c0*/  BSYNC.RECONVERGENT B1 ;  /* 0x0000000000017941 */ /* 0x000fea0003800200 */
.L_x_685:
        /* <DEDUP_REMOVED lines=11> */
.L_x_688:
[----:B------:R-:W-:Y:S05]  /*5a80*/  BSYNC.RECONVERGENT B1 ;  /* 0x0000000000017941 */ /* 0x000fea0003800200 */
.L_x_687:
        /* <DEDUP_REMOVED lines=8> */
[----:B---3--:R-:W2:Y:S04]  /*5b10*/  LDS.128 R4, [R0+0x20] ;  /* 0x0000200000047984 */ /* 0x008ea80000000c00 */
[----:B0---4-:R0:W3:Y:S04]  /*5b20*/  LDS.64 R12, [R0+0x80] ;  /* 0x00008000000c7984 */ /* 0x0110e80000000a00 */
[----:B------:R0:W4:Y:S01]  /*5b30*/  LDS.128 R8, [R0+0x30] ;  /* 0x0000300000087984 */ /* 0x0001220000000c00 */
[----:B-1----:R-:W-:Y:S01]  /*5b40*/  DSETP.GEU.AND P0, PT, R2, R16, PT ;  /* 0x000000100200722a */ /* 0x002fe20003f0e000 */
[----:B------:R-:W-:-:S02]  /*5b50*/  IMAD.MOV.U32 R24, RZ, RZ, R16 ;  /* 0x000000ffff187224 */ /* 0x000fc400078e0010 */
[----:B------:R-:W-:Y:S02]  /*5b60*/  IMAD.MOV.U32 R25, RZ, RZ, R17 ;  /* 0x000000ffff197224 */ /* 0x000fe400078e0011 */
[----:B--2---:R-:W-:Y:S02]  /*5b70*/  IMAD.MOV.U32 R27, RZ, RZ, R4 ;  /* 0x000000ffff1b7224 */ /* 0x004fe400078e0004 */
[----:B------:R-:W-:-:S07]  /*5b80*/  IMAD.MOV.U32 R29, RZ, RZ, R5 ;  /* 0x000000ffff1d7224 */ /* 0x000fce00078e0005 */
[----:B0--34-:R-:W-:Y:S05]  /*5b90*/  @!P0 BRA `(.L_x_690) ;  /* 0x0000000000388947 */ /* 0x019fea0003800000 */
        /* <DEDUP_REMOVED lines=14> */
.L_x_690:
[----:B------:R-:W-:Y:S05]  /*5c80*/  BSYNC.RECONVERGENT B1 ;  /* 0x0000000000017941 */ /* 0x000fea0003800200 */
.L_x_689:
[----:B------:R0:W1:Y:S01]  /*5c90*/  LDS.128 R16, [R0+0x40] ;  /* 0x0000400000107984 */ /* 0x0000620000000c00 */
[----:B------:R-:W-:Y:S01]  /*5ca0*/  DSETP.GEU.AND P0, PT, R24, R6, PT ;  /* 0x000000061800722a */ /* 0x000fe20003f0e000 */
[----:B------:R-:W-:Y:S01]  /*5cb0*/  BSSY.RECONVERGENT B1, `(.L_x_691) ;  /* 0x0000015000017945 */ /* 0x000fe20003800200 */
[----:B------:R-:W-:Y:S01]  /*5cc0*/  IMAD.MOV.U32 R4, RZ, RZ, R6 ;  /* 0x000000ffff047224 */ /* 0x000fe200078e0006 */
[----:B------:R0:W2:Y:S01]  /*5cd0*/  LDS.128 R20, [R0+0x50] ;  /* 0x0000500000147984 */ /* 0x0000a20000000c00 */
[----:B------:R-:W-:Y:S01]  /*5ce0*/  MOV R5, R7 ;  /* 0x0000000700057202 */ /* 0x000fe20000000f00 */
[----:B------:R-:W-:Y:S02]  /*5cf0*/  IMAD.MOV.U32 R15, RZ, RZ, R8 ;  /* 0x000000ffff0f7224 */ /* 0x000fe400078e0008 */
[----:B------:R-:W-:-:S07]  /*5d00*/  IMAD.MOV.U32 R14, RZ, RZ, R9 ;  /* 0x000000ffff0e7224 */ /* 0x000fce00078e0009 */
        /* <DEDUP_REMOVED lines=15> */
.L_x_692:
[----:B------:R-:W-:Y:S05]  /*5e00*/  BSYNC.RECONVERGENT B1 ;  /* 0x0000000000017941 */ /* 0x000fea0003800200 */
.L_x_691:
        /* <DEDUP_REMOVED lines=21> */
.L_x_694:
[----:B------:R-:W-:Y:S05]  /*5f60*/  BSYNC.RECONVERGENT B1 ;  /* 0x0000000000017941 */ /* 0x000fea0003800200 */
.L_x_693:
        /* <DEDUP_REMOVED lines=23> */
.L_x_696:
[----:B------:R-:W-:Y:S05]  /*60e0*/  BSYNC.RECONVERGENT B1 ;  /* 0x0000000000017941 */ /* 0x000fea0003800200 */
.L_x_695:
        /* <DEDUP_REMOVED lines=21> */
.L_x_698:
[----:B------:R-:W-:Y:S05]  /*6240*/  BSYNC.RECONVERGENT B1 ;  /* 0x0000000000017941 */ /* 0x000fea0003800200 */
.L_x_697:
        /* <DEDUP_REMOVED lines=21> */
.L_x_700:
[----:B------:R-:W-:Y:S05]  /*63a0*/  BSYNC.RECONVERGENT B1 ;  /* 0x0000000000017941 */ /* 0x000fea0003800200 */
.L_x_699:
        /* <DEDUP_REMOVED lines=20> */
.L_x_618:
[----:B------:R-:W-:Y:S05]  /*64f0*/  BSYNC.RECONVERGENT B0 ;  /* 0x0000000000007941 */ /* 0x000fea0003800200 */
.L_x_585:
[----:B------:R-:W-:Y:S05]  /*6500*/  @P1 EXIT ;  /* 0x000000000000194d */ /* 0x000fea0003800000 */
[----:B012-4-:R-:W0:Y:S02]  /*6510*/  LDC.64 R4, c[0x0][0x390] ;  /* 0x0000e400ff047b82 */ /* 0x017e240000000a00 */
[----:B0-----:R-:W-:Y:S04]  /*6520*/  STG.E.64 desc[UR8][R4.64], R2 ;  /* 0x0000000204007986 */ /* 0x001fe8000c101b08 */
[----:B------:R-:W-:Y:S01]  /*6530*/  STG.E.64 desc[UR8][R4.64+0x8], R14 ;  /* 0x0000080e04007986 */ /* 0x000fe2000c101b08 */
[----:B------:R-:W-:Y:S05]  /*6540*/  EXIT ;  /* 0x000000000000794d */ /* 0x000fea0003800000 */
.L_x_701:
        /* <DEDUP_REMOVED lines=11> */
.L_x_716:


//--------------------- .text._Z13gpu_transposePdi --------------------------
	.section	.text._Z13gpu_transposePdi,"ax",@progbits
	.align	128
        .global         _Z13gpu_transposePdi
        .type           _Z13gpu_transposePdi,@function
        .size           _Z13gpu_transposePdi,(.L_x_717 - _Z13gpu_transposePdi)
        .other          _Z13gpu_transposePdi,@"STO_CUDA_ENTRY STV_DEFAULT"
_Z13gpu_transposePdi:
.text._Z13gpu_transposePdi:
[----:B------:R-:W-:Y:S01]  /*0000*/  LDC R1, c[0x0][0x37c] ;  /* 0x0000df00ff017b82 */ /* 0x000fe20000000800 */
[----:B------:R-:W0:Y:S07]  /*0010*/  S2R R3, SR_TID.X ;  /* 0x0000000000037919 */ /* 0x000e2e0000002100 */
[----:B------:R-:W1:Y:S01]  /*0020*/  S2UR UR4, SR_CTAID.X ;  /* 0x00000000000479c3 */ /* 0x000e620000002500 */
[----:B------:R-:W1:Y:S07]  /*0030*/  LDCU UR5, c[0x0][0x360] ;  /* 0x00006c00ff0577ac */ /* 0x000e6e0008000800 */
[----:B------:R-:W2:Y:S01]  /*0040*/  LDC R0, c[0x0][0x388] ;  /* 0x0000e200ff007b82 */ /* 0x000ea20000000800 */
[----:B-1----:R-:W-:-:S06]  /*0050*/  UIMAD UR4, UR4, UR5, URZ ;  /* 0x00000005040472a4 */ /* 0x002fcc000f8e02ff */
[----:B0-----:R-:W-:-:S04]  /*0060*/  IADD3 R13, PT, PT, R3, UR4, RZ ;  /* 0x00000004030d7c10 */ /* 0x001fc8000fffe0ff */
[----:B------:R-:W-:-:S04]  /*0070*/  IADD3 R7, PT, PT, R13, 0x1, RZ ;  /* 0x000000010d077810 */ /* 0x000fc80007ffe0ff */
[----:B--2---:R-:W-:-:S13]  /*0080*/  ISETP.GE.AND P0, PT, R7, R0, PT ;  /* 0x000000000700720c */ /* 0x004fda0003f06270 */
[----:B------:R-:W-:Y:S05]  /*0090*/  @P0 EXIT ;  /* 0x000000000000094d */ /* 0x000fea0003800000 */
[----:B------:R-:W-:Y:S01]  /*00a0*/  ULOP3.LUT UR4, URZ, UR4, URZ, 0x33, !UPT ;  /* 0x00000004ff047292 */ /* 0x000fe2000f8e33ff */
[----:B------:R-:W-:Y:S01]  /*00b0*/  BSSY.RECONVERGENT B0, `(.L_x_702) ;  /* 0x000001a000007945 */ /* 0x000fe20003800200 */
[----:B------:R-:W0:Y:S04]  /*00c0*/  LDCU.64 UR6, c[0x0][0x358] ;  /* 0x00006b00ff0677ac */ /* 0x000e280008000a00 */
[----:B------:R-:W-:-:S04]  /*00d0*/  IADD3 R2, PT, PT, -R3, UR4, R0 ;  /* 0x0000000403027c10 */ /* 0x000fc8000fffe100 */
[----:B------:R-:W-:-:S13]  /*00e0*/  LOP3.LUT P0, R2, R2, 0x3, RZ, 0xc0, !PT ;  /* 0x0000000302027812 */ /* 0x000fda000780c0ff */
[----:B0-----:R-:W-:Y:S05]  /*00f0*/  @!P0 BRA `(.L_x_703) ;  /* 0x0000000000548947 */ /* 0x001fea0003800000 */
[----:B------:R-:W0:Y:S01]  /*0100*/  LDC.64 R10, c[0x0][0x380] ;  /* 0x0000e000ff0a7b82 */ /* 0x000e220000000a00 */
[-CC-:B------:R-:W-:Y:S01]  /*0110*/  IMAD R3, R13, R0.reuse, R13.reuse ;  /* 0x000000000d037224 */ /* 0x180fe200078e020d */
[----:B------:R-:W-:Y:S01]  /*0120*/  BSSY.RECONVERGENT B1, `(.L_x_704) ;  /* 0x0000011000017945 */ /* 0x000fe20003800200 */
[----:B------:R-:W-:Y:S01]  /*0130*/  IMAD R15, R7, R0, R13 ;  /* 0x00000000070f7224 */ /* 0x000fe200078e020d */
[----:B------:R-:W-:Y:S01]  /*0140*/  MOV R14, R13 ;  /* 0x0000000d000e7202 */ /* 0x000fe20000000f00 */
[----:B------:R-:W-:Y:S02]  /*0150*/  IMAD.MOV R12, RZ, RZ, -R2 ;  /* 0x000000ffff0c7224 */ /* 0x000fe400078e0a02 */
[----:B------:R-:W-:-:S07]  /*0160*/  VIADD R17, R3, 0x1 ;  /* 0x0000000103117836 */ /* 0x000fce0000000000 */
.L_x_705:
[----:B01----:R-:W-:-:S04]  /*0170*/  IMAD.WIDE R6, R15, 0x8, R10 ;  /* 0x000000080f067825 */ /* 0x003fc800078e020a */
[----:B------:R-:W-:Y:S01]  /*0180*/  IMAD.WIDE R2, R17, 0x8, R10 ;  /* 0x0000000811027825 */ /* 0x000fe200078e020a */
[----:B------:R-:W2:Y:S04]  /*0190*/  LDG.E.64 R8, desc[UR6][R6.64] ;  /* 0x0000000606087981 */ /* 0x000ea8000c1e1b00 */
[----:B------:R-:W3:Y:S01]  /*01a0*/  LDG.E.64 R4, desc[UR6][R2.64] ;  /* 0x0000000602047981 */ /* 0x000ee2000c1e1b00 */
[----:B------:R-:W-:Y:S01]  /*01b0*/  IADD3 R12, PT, PT, R12, 0x1, RZ ;  /* 0x000000010c0c7810 */ /* 0x000fe20007ffe0ff */
[----:B------:R-:W-:Y:S01]  /*01c0*/  IMAD.IADD R15, R15, 0x1, R0 ;  /* 0x000000010f0f7824 */ /* 0x000fe200078e0200 */
[----:B------:R-:W-:Y:S02]  /*01d0*/  IADD3 R14, PT, PT, R14, 0x1, RZ ;  /* 0x000000010e0e7810 */ /* 0x000fe40007ffe0ff */
[----:B------:R-:W-:-:S02]  /*01e0*/  ISETP.NE.AND P0, PT, R12, RZ, PT ;  /* 0x000000ff0c00720c */ /* 0x000fc40003f05270 */
[----:B------:R-:W-:Y:S01]  /*01f0*/  IADD3 R17, PT, PT, R17, 0x1, RZ ;  /* 0x0000000111117810 */ /* 0x000fe20007ffe0ff */
[----:B--2---:R1:W-:Y:S04]  /*0200*/  STG.E.64 desc[UR6][R2.64], R8 ;  /* 0x0000000802007986 */ /* 0x0043e8000c101b06 */
[----:B---3--:R1:W-:Y:S06]  /*0210*/  STG.E.64 desc[UR6][R6.64], R4 ;  /* 0x0000000406007986 */ /* 0x0083ec000c101b06 */
[----:B------:R-:W-:Y:S05]  /*0220*/  @P0 BRA `(.L_x_705) ;  /* 0xfffffffc00d00947 */ /* 0x000fea000383ffff */
[----:B------:R-:W-:Y:S05]  /*0230*/  BSYNC.RECONVERGENT B1 ;  /* 0x0000000000017941 */ /* 0x000fea0003800200 */
.L_x_704:
[----:B-1----:R-:W-:-:S07]  /*0240*/  IADD3 R7, PT, PT, R14, 0x1, RZ ;  /* 0x000000010e077810 */ /* 0x002fce0007ffe0ff */
.L_x_703:
[----:B------:R-:W-:Y:S05]  /*0250*/  BSYNC.RECONVERGENT B0 ;  /* 0x0000000000007941 */ /* 0x000fea0003800200 */
.L_x_702:
[----:B------:R-:W-:-:S04]  /*0260*/  IADD3 R2, PT, PT, -R13, -0x2, R0 ;  /* 0xfffffffe0d027810 */ /* 0x000fc80007ffe100 */
[----:B------:R-:W-:-:S13]  /*0270*/  ISETP.GE.U32.AND P0, PT, R2, 0x3, PT ;  /* 0x000000030200780c */ /* 0x000fda0003f06070 */
[----:B------:R-:W-:Y:S05]  /*0280*/  @!P0 EXIT ;  /* 0x000000000000894d */ /* 0x000fea0003800000 */
[-C--:B------:R-:W-:Y:S02]  /*0290*/  IMAD R5, R7, R0.reuse, R13 ;  /* 0x0000000007057224 */ /* 0x080fe400078e020d */
[----:B------:R-:W-:-:S07]  /*02a0*/  IMAD R4, R13, R0, R7 ;  /* 0x000000000d047224 */ /* 0x000fce00078e0207 */
.L_x_706:
[----:B-1----:R-:W0:Y:S02]  /*02b0*/  LDC.64 R2, c[0x0][0x380] ;  /* 0x0000e000ff027b82 */ /* 0x002e240000000a00 */
[----:B0-----:R-:W-:-:S04]  /*02c0*/  IMAD.WIDE R10, R5, 0x8, R2 ;  /* 0x00000008050a7825 */ /* 0x001fc800078e0202 */
[----:B------:R-:W-:Y:S01]  /*02d0*/  IMAD.WIDE R2, R4, 0x8, R2 ;  /* 0x0000000804027825 */ /* 0x000fe200078e0202 */
[----:B------:R-:W2:Y:S04]  /*02e0*/  LDG.E.64 R12, desc[UR6][R10.64] ;  /* 0x000000060a0c7981 */ /* 0x000ea8000c1e1b00 */
[----:B------:R-:W3:Y:S01]  /*02f0*/  LDG.E.64 R8, desc[UR6][R2.64] ;  /* 0x0000000602087981 */ /* 0x000ee2000c1e1b00 */
[----:B------:R-:W-:-:S03]  /*0300*/  IMAD.WIDE R16, R0, 0x8, R10 ;  /* 0x0000000800107825 */ /* 0x000fc600078e020a */
[----:B--2---:R-:W-:Y:S04]  /*0310*/  STG.E.64 desc[UR6][R2.64], R12 ;  /* 0x0000000c02007986 */ /* 0x004fe8000c101b06 */
[----:B---3--:R0:W-:Y:S04]  /*0320*/  STG.E.64 desc[UR6][R10.64], R8 ;  /* 0x000000080a007986 */ /* 0x0081e8000c101b06 */
[----:B------:R-:W2:Y:S04]  /*0330*/  LDG.E.64 R18, desc[UR6][R16.64] ;  /* 0x0000000610127981 */ /* 0x000ea8000c1e1b00 */
[----:B------:R-:W3:Y:S01]  /*0340*/  LDG.E.64 R14, desc[UR6][R2.64+0x8] ;  /* 0x00000806020e7981 */ /* 0x000ee2000c1e1b00 */
[----:B------:R-:W-:-:S03]  /*0350*/  IMAD.WIDE R22, R0, 0x8, R16 ;  /* 0x0000000800167825 */ /* 0x000fc600078e0210 */
[----:B--2---:R1:W-:Y:S04]  /*0360*/  STG.E.64 desc[UR6][R2.64+0x8], R18 ;  /* 0x0000081202007986 */ /* 0x0043e8000c101b06 */
[----:B---3--:R1:W-:Y:S04]  /*0370*/  STG.E.64 desc[UR6][R16.64], R14 ;  /* 0x0000000e10007986 */ /* 0x0083e8000c101b06 */
[----:B------:R-:W2:Y:S04]  /*0380*/  LDG.E.64 R24, desc[UR6][R22.64] ;  /* 0x0000000616187981 */ /* 0x000ea8000c1e1b00 */
[----:B------:R-:W3:Y:S01]  /*0390*/  LDG.E.64 R20, desc[UR6][R2.64+0x10] ;  /* 0x0000100602147981 */ /* 0x000ee2000c1e1b00 */
[----:B------:R-:W-:-:S03]  /*03a0*/  IMAD.WIDE R26, R0, 0x8, R22 ;  /* 0x00000008001a7825 */ /* 0x000fc600078e0216 */
[----:B--2---:R1:W-:Y:S04]  /*03b0*/  STG.E.64 desc[UR6][R2.64+0x10], R24 ;  /* 0x0000101802007986 */ /* 0x0043e8000c101b06 */
[----:B---3--:R1:W-:Y:S04]  /*03c0*/  STG.E.64 desc[UR6][R22.64], R20 ;  /* 0x0000001416007986 */ /* 0x0083e8000c101b06 */
[----:B0-----:R-:W2:Y:S04]  /*03d0*/  LDG.E.64 R10, desc[UR6][R26.64] ;  /* 0x000000061a0a7981 */ /* 0x001ea8000c1e1b00 */
[----:B------:R-:W3:Y:S01]  /*03e0*/  LDG.E.64 R8, desc[UR6][R2.64+0x18] ;  /* 0x0000180602087981 */ /* 0x000ee2000c1e1b00 */
[----:B------:R-:W-:Y:S01]  /*03f0*/  VIADD R7, R7, 0x4 ;  /* 0x0000000407077836 */ /* 0x000fe20000000000 */
[----:B------:R-:W-:-:S02]  /*0400*/  LEA R5, R0, R5, 0x2 ;  /* 0x0000000500057211 */ /* 0x000fc400078e10ff */
[----:B------:R-:W-:Y:S02]  /*0410*/  IADD3 R4, PT, PT, R4, 0x4, RZ ;  /* 0x0000000404047810 */ /* 0x000fe40007ffe0ff */
[----:B------:R-:W-:Y:S01]  /*0420*/  ISETP.GE.AND P0, PT, R7, R0, PT ;  /* 0x000000000700720c */ /* 0x000fe20003f06270 */
[----:B--2---:R1:W-:Y:S04]  /*0430*/  STG.E.64 desc[UR6][R2.64+0x18], R10 ;  /* 0x0000180a02007986 */ /* 0x0043e8000c101b06 */
[----:B---3--:R1:W-:Y:S08]  /*0440*/  STG.E.64 desc[UR6][R26.64], R8 ;  /* 0x000000081a007986 */ /* 0x0083f0000c101b06 */
[----:B------:R-:W-:Y:S05]  /*0450*/  @!P0 BRA `(.L_x_706) ;  /* 0xfffffffc00948947 */ /* 0x000fea000383ffff */
[----:B------:R-:W-:Y:S05]  /*0460*/  EXIT ;  /* 0x000000000000794d */ /* 0x000fea0003800000 */
.L_x_707:
        /* <DEDUP_REMOVED lines=9> */
.L_x_717:


//--------------------- .nv.shared._ZN3cub18CUB_300001_SM_10006detail11EmptyKernelIvEEvv --------------------------
	.section	.nv.shared._ZN3cub18CUB_300001_SM_10006detail11EmptyKernelIvEEvv,"aw",@nobits
	.sectionflags	@""
	.align	16
	.zero		1024


//--------------------- .nv.shared.reserved.0     --------------------------
	.section	.nv.shared.reserved.0,"aw",@nobits
	.weak		__nv_reservedSMEM_offset_0_alias
	.size		__nv_reservedSMEM_offset_0_alias, 0, 64
	.other		__nv_reservedSMEM_offset_0_alias,@"STO_CUDA_RESERVED_SHARED STV_DEFAULT"
__nv_reservedSMEM_offset_0_alias:
	.zero		0
	.zero		64


//--------------------- .nv.global                --------------------------
	.section	.nv.global,"aw",@nobits
.nv.global:
	.type		_ZN34_INTERNAL_fb49f09e_4_k_cu_661a4d366thrust24THRUST_300001_SM_1000_NS12placeholders2_8E,@object
	.size		_ZN34_INTERNAL_fb49f09e_4_k_cu_661a4d366thrust24THRUST_300001_SM_1000_NS12placeholders2_8E,(_ZN34_INTERNAL_fb49f09e_4_k_cu_661a4d364cuda3std3__436_GLOBAL__N__fb49f09e_4_k_cu_661a4d366ignoreE - _ZN34_INTERNAL_fb49f09e_4_k_cu_661a4d366thrust24THRUST_300001_SM_1000_NS12placeholders2_8E)
_ZN34_INTERNAL_fb49f09e_4_k_cu_661a4d366thrust24THRUST_300001_SM_1000_NS12placeholders2_8E:
	.zero		1
	.type		_ZN34_INTERNAL_fb49f09e_4_k_cu_661a4d364cuda3std3__436_GLOBAL__N__fb49f09e_4_k_cu_661a4d366ignoreE,@object
	.size		_ZN34_INTERNAL_fb49f09e_4_k_cu_661a4d364cuda3std3__436_GLOBAL__N__fb49f09e_4_k_cu_661a4d366ignoreE,(_ZN34_INTERNAL_fb49f09e_4_k_cu_661a4d364cuda3std6ranges3__45__cpo4dataE - _ZN34_INTERNAL_fb49f09e_4_k_cu_661a4d364cuda3std3__436_GLOBAL__N__fb49f09e_4_k_cu_661a4d366ignoreE)
_ZN34_INTERNAL_fb49f09e_4_k_cu_661a4d364cuda3std3__436_GLOBAL__N__fb49f09e_4_k_cu_661a4d366ignoreE:
	.zero		1
	.type		_ZN34_INTERNAL_fb49f09e_4_k_cu_661a4d364cuda3std6ranges3__45__cpo4dataE,@object
	.size		_ZN34_INTERNAL_fb49f09e_4_k_cu_661a4d364cuda3std6ranges3__45__cpo4dataE,(_ZN34_INTERNAL_fb49f09e_4_k_cu_661a4d366thrust24THRUST_300001_SM_1000_NS6system3cpp3parE - _ZN34_INTERNAL_fb49f09e_4_k_cu_661a4d364cuda3std6ranges3__45__cpo4dataE)
_ZN34_INTERNAL_fb49f09e_4_k_cu_661a4d364cuda3std6ranges3__45__cpo4dataE:
	.zero		1
	.type		_ZN34_INTERNAL_fb49f09e_4_k_cu_661a4d366thrust24THRUST_300001_SM_1000_NS6system3cpp3parE,@object
	.size		_ZN34_INTERNAL_fb49f09e_4_k_cu_661a4d366thrust24THRUST_300001_SM_1000_NS6system3cpp3parE,(_ZN34_INTERNAL_fb49f09e_4_k_cu_661a4d364cuda3std3__45__cpo5beginE - _ZN34_INTERNAL_fb49f09e_4_k_cu_661a4d366thrust24THRUST_300001_SM_1000_NS6system3cpp3parE)
_ZN34_INTERNAL_fb49f09e_4_k_cu_661a4d366thrust24THRUST_300001_SM_1000_NS6system3cpp3parE:
	.zero		1
	.type		_ZN34_INTERNAL_fb49f09e_4_k_cu_661a4d364cuda3std3__45__cpo5beginE,@object
	.size		_ZN34_INTERNAL_fb49f09e_4_k_cu_661a4d364cuda3std3__45__cpo5beginE,(_ZN34_INTERNAL_fb49f09e_4_k_cu_661a4d364cuda3std6ranges3__45__cpo5beginE - _ZN34_INTERNAL_fb49f09e_4_k_cu_661a4d364cuda3std3__45__cpo5beginE)
_ZN34_INTERNAL_fb49f09e_4_k_cu_661a4d364cuda3std3__45__cpo5beginE:
	.zero		1
	.type		_ZN34_INTERNAL_fb49f09e_4_k_cu_661a4d364cuda3std6ranges3__45__cpo5beginE,@object
	.size		_ZN34_INTERNAL_fb49f09e_4_k_cu_661a4d364cuda3std6ranges3__45__cpo5beginE,(_ZN34_INTERNAL_fb49f09e_4_k_cu_661a4d366thrust24THRUST_300001_SM_1000_NS6deviceE - _ZN34_INTERNAL_fb49f09e_4_k_cu_661a4d364cuda3std6ranges3__45__cpo5beginE)
_ZN34_INTERNAL_fb49f09e_4_k_cu_661a4d364cuda3std6ranges3__45__cpo5beginE:
	.zero		1
	.type		_ZN34_INTERNAL_fb49f09e_4_k_cu_661a4d366thrust24THRUST_300001_SM_1000_NS6deviceE,@object
	.size		_ZN34_INTERNAL_fb49f09e_4_k_cu_661a4d366thrust24THRUST_300001_SM_1000_NS6deviceE,(_ZN34_INTERNAL_fb49f09e_4_k_cu_661a4d364cuda3std3__47nulloptE - _ZN34_INTERNAL_fb49f09e_4_k_cu_661a4d366thrust24THRUST_300001_SM_1000_NS6deviceE)
_ZN34_INTERNAL_fb49f09e_4_k_cu_661a4d366thrust24THRUST_300001_SM_1000_NS6deviceE:
	.zero		1
	.type		_ZN34_INTERNAL_fb49f09e_4_k_cu_661a4d364cuda3std3__47nulloptE,@object
	.size		_ZN34_INTERNAL_fb49f09e_4_k_cu_661a4d364cuda3std3__47nulloptE,(_ZN34_INTERNAL_fb49f09e_4_k_cu_661a4d364cuda3std6ranges3__45__cpo8distanceE - _ZN34_INTERNAL_fb49f09e_4_k_cu_661a4d364cuda3std3__47nulloptE)
_ZN34_INTERNAL_fb49f09e_4_k_cu_661a4d364cuda3std3__47nulloptE:
	.zero		1
	.type		_ZN34_INTERNAL_fb49f09e_4_k_cu_661a4d364cuda3std6ranges3__45__cpo8distanceE,@object
	.size		_ZN34_INTERNAL_fb49f09e_4_k_cu_661a4d364cuda3std6ranges3__45__cpo8distanceE,(_ZN34_INTERNAL_fb49f09e_4_k_cu_661a4d366thrust24THRUST_300001_SM_1000_NS12placeholders2_4E - _ZN34_INTERNAL_fb49f09e_4_k_cu_661a4d364cuda3std6ranges3__45__cpo8distanceE)
_ZN34_INTERNAL_fb49f09e_4_k_cu_661a4d364cuda3std6ranges3__45__cpo8distanceE:
	.zero		1
	.type		_ZN34_INTERNAL_fb49f09e_4_k_cu_661a4d366thrust24THRUST_300001_SM_1000_NS12placeholders2_4E,@object
	.size		_ZN34_INTERNAL_fb49f09e_4_k_cu_661a4d366thrust24THRUST_300001_SM_1000_NS12placeholders2_4E,(_ZN34_INTERNAL_fb49f09e_4_k_cu_661a4d364cuda3std3__45__cpo6rbeginE - _ZN34_INTERNAL_fb49f09e_4_k_cu_661a4d366thrust24THRUST_300001_SM_1000_NS12placeholders2_4E)
_ZN34_INTERNAL_fb49f09e_4_k_cu_661a4d366thrust24THRUST_300001_SM_1000_NS12placeholders2_4E:
	.zero		1
	.type		_ZN34_INTERNAL_fb49f09e_4_k_cu_661a4d364cuda3std3__45__cpo6rbeginE,@object
	.size		_ZN34_INTERNAL_fb49f09e_4_k_cu_661a4d364cuda3std3__45__cpo6rbeginE,(_ZN34_INTERNAL_fb49f09e_4_k_cu_661a4d364cuda3std6ranges3__45__cpo7advanceE - _ZN34_INTERNAL_fb49f09e_4_k_cu_661a4d364cuda3std3__45__cpo6rbeginE)
_ZN34_INTERNAL_fb49f09e_4_k_cu_661a4d364cuda3std3__45__cpo6rbeginE:
	.zero		1
	.type		_ZN34_INTERNAL_fb49f09e_4_k_cu_661a4d364cuda3std6ranges3__45__cpo7advanceE,@object
	.size		_ZN34_INTERNAL_fb49f09e_4_k_cu_661a4d364cuda3std6ranges3__45__cpo7advanceE,(_ZN34_INTERNAL_fb49f09e_4_k_cu_661a4d366thrust24THRUST_300001_SM_1000_NS12placeholders3_10E - _ZN34_INTERNAL_fb49f09e_4_k_cu_661a4d364cuda3std6ranges3__45__cpo7advanceE)
_ZN34_INTERNAL_fb49f09e_4_k_cu_661a4d364cuda3std6ranges3__45__cpo7advanceE:
	.zero		1
	.type		_ZN34_INTERNAL_fb49f09e_4_k_cu_661a4d366thrust24THRUST_300001_SM_1000_NS12placeholders3_10E,@object
	.size		_ZN34_INTERNAL_fb49f09e_4_k_cu_661a4d366thrust24THRUST_300001_SM_1000_NS12placeholders3_10E,(_ZN34_INTERNAL_fb49f09e_4_k_cu_661a4d364cuda3std3__48in_placeE - _ZN34_INTERNAL_fb49f09e_4_k_cu_661a4d366thrust24THRUST_300001_SM_1000_NS12placeholders3_10E)
_ZN34_INTERNAL_fb49f09e_4_k_cu_661a4d366thrust24THRUST_300001_SM_1000_NS12placeholders3_10E:
	.zero		1
	.type		_ZN34_INTERNAL_fb49f09e_4_k_cu_661a4d364cuda3std3__48in_placeE,@object
	.size		_ZN34_INTERNAL_fb49f09e_4_k_cu_661a4d364cuda3std3__48in_placeE,(_ZN34_INTERNAL_fb49f09e_4_k_cu_661a4d364cuda3std6ranges3__45__cpo4sizeE - _ZN34_INTERNAL_fb49f09e_4_k_cu_661a4d364cuda3std3__48in_placeE)
_ZN34_INTERNAL_fb49f09e_4_k_cu_661a4d364cuda3std3__48in_placeE:
	.zero		1
	.type		_ZN34_INTERNAL_fb49f09e_4_k_cu_661a4d364cuda3std6ranges3__45__cpo4sizeE,@object
	.size		_ZN34_INTERNAL_fb49f09e_4_k_cu_661a4d364cuda3std6ranges3__45__cpo4sizeE,(_ZN34_INTERNAL_fb49f09e_4_k_cu_661a4d366thrust24THRUST_300001_SM_1000_NS12placeholders2_2E - _ZN34_INTERNAL_fb49f09e_4_k_cu_661a4d364cuda3std6ranges3__45__cpo4sizeE)
_ZN34_INTERNAL_fb49f09e_4_k_cu_661a4d364cuda3std6ranges3__45__cpo4sizeE:
	.zero		1
	.type		_ZN34_INTERNAL_fb49f09e_4_k_cu_661a4d366thrust24THRUST_300001_SM_1000_NS12placeholders2_2E,@object
	.size		_ZN34_INTERNAL_fb49f09e_4_k_cu_661a4d366thrust24THRUST_300001_SM_1000_NS12placeholders2_2E,(_ZN34_INTERNAL_fb49f09e_4_k_cu_661a4d364cuda3std3__45__cpo6cbeginE - _ZN34_INTERNAL_fb49f09e_4_k_cu_661a4d366thrust24THRUST_300001_SM_1000_NS12placeholders2_2E)
_ZN34_INTERNAL_fb49f09e_4_k_cu_661a4d366thrust24THRUST_300001_SM_1000_NS12placeholders2_2E:
	.zero		1
	.type		_ZN34_INTERNAL_fb49f09e_4_k_cu_661a4d364cuda3std3__45__cpo6cbeginE,@object
	.size		_ZN34_INTERNAL_fb49f09e_4_k_cu_661a4d364cuda3std3__45__cpo6cbeginE,(_ZN34_INTERNAL_fb49f09e_4_k_cu_661a4d364cuda3std6ranges3__45__cpo6cbeginE - _ZN34_INTERNAL_fb49f09e_4_k_cu_661a4d364cuda3std3__45__cpo6cbeginE)
_ZN34_INTERNAL_fb49f09e_4_k_cu_661a4d364cuda3std3__45__cpo6cbeginE:
	.zero		1
	.type		_ZN34_INTERNAL_fb49f09e_4_k_cu_661a4d364cuda3std6ranges3__45__cpo6cbeginE,@object
	.size		_ZN34_INTERNAL_fb49f09e_4_k_cu_661a4d364cuda3std6ranges3__45__cpo6cbeginE,(_ZN34_INTERNAL_fb49f09e_4_k_cu_661a4d366thrust24THRUST_300001_SM_1000_NS12placeholders2_6E - _ZN34_INTERNAL_fb49f09e_4_k_cu_661a4d364cuda3std6ranges3__45__cpo6cbeginE)
_ZN34_INTERNAL_fb49f09e_4_k_cu_661a4d364cuda3std6ranges3__45__cpo6cbeginE:
	.zero		1
	.type		_ZN34_INTERNAL_fb49f09e_4_k_cu_661a4d366thrust24THRUST_300001_SM_1000_NS12placeholders2_6E,@object
	.size		_ZN34_INTERNAL_fb49f09e_4_k_cu_661a4d366thrust24THRUST_300001_SM_1000_NS12placeholders2_6E,(_ZN34_INTERNAL_fb49f09e_4_k_cu_661a4d364cuda3std3__45__cpo7crbeginE - _ZN34_INTERNAL_fb49f09e_4_k_cu_661a4d366thrust24THRUST_300001_SM_1000_NS12placeholders2_6E)
_ZN34_INTERNAL_fb49f09e_4_k_cu_661a4d366thrust24THRUST_300001_SM_1000_NS12placeholders2_6E:
	.zero		1
	.type		_ZN34_INTERNAL_fb49f09e_4_k_cu_661a4d364cuda3std3__45__cpo7crbeginE,@object
	.size		_ZN34_INTERNAL_fb49f09e_4_k_cu_661a4d364cuda3std3__45__cpo7crbeginE,(_ZN34_INTERNAL_fb49f09e_4_k_cu_661a4d364cuda3std6ranges3__45__cpo4nextE - _ZN34_INTERNAL_fb49f09e_4_k_cu_661a4d364cuda3std3__45__cpo7crbeginE)
_ZN34_INTERNAL_fb49f09e_4_k_cu_661a4d364cuda3std3__45__cpo7crbeginE:
	.zero		1
	.type		_ZN34_INTERNAL_fb49f09e_4_k_cu_661a4d364cuda3std6ranges3__45__cpo4nextE,@object
	.size		_ZN34_INTERNAL_fb49f09e_4_k_cu_661a4d364cuda3std6ranges3__45__cpo4nextE,(_ZN34_INTERNAL_fb49f09e_4_k_cu_661a4d364cuda3std6ranges3__45__cpo4swapE - _ZN34_INTERNAL_fb49f09e_4_k_cu_661a4d364cuda3std6ranges3__45__cpo4nextE)
_ZN34_INTERNAL_fb49f09e_4_k_cu_661a4d364cuda3std6ranges3__45__cpo4nextE:
	.zero		1
	.type		_ZN34_INTERNAL_fb49f09e_4_k_cu_661a4d364cuda3std6ranges3__45__cpo4swapE,@object
	.size		_ZN34_INTERNAL_fb49f09e_4_k_cu_661a4d364cuda3std6ranges3__45__cpo4swapE,(_ZN34_INTERNAL_fb49f09e_4_k_cu_661a4d366thrust24THRUST_300001_SM_1000_NS8cuda_cub10par_nosyncE - _ZN34_INTERNAL_fb49f09e_4_k_cu_661a4d364cuda3std6ranges3__45__cpo4swapE)
_ZN34_INTERNAL_fb49f09e_4_k_cu_661a4d364cuda3std6ranges3__45__cpo4swapE:
	.zero		1
	.type		_ZN34_INTERNAL_fb49f09e_4_k_cu_661a4d366thrust24THRUST_300001_SM_1000_NS8cuda_cub10par_nosyncE,@object
	.size		_ZN34_INTERNAL_fb49f09e_4_k_cu_661a4d366thrust24THRUST_300001_SM_1000_NS8cuda_cub10par_nosyncE,(_ZN34_INTERNAL_fb49f09e_4_k_cu_661a4d366thrust24THRUST_300001_SM_1000_NS3seqE - _ZN34_INTERNAL_fb49f09e_4_k_cu_661a4d366thrust24THRUST_300001_SM_1000_NS8cuda_cub10par_nosyncE)
_ZN34_INTERNAL_fb49f09e_4_k_cu_661a4d366thrust24THRUST_300001_SM_1000_NS8cuda_cub10par_nosyncE:
	.zero		1
	.type		_ZN34_INTERNAL_fb49f09e_4_k_cu_661a4d366thrust24THRUST_300001_SM_1000_NS3seqE,@object
	.size		_ZN34_INTERNAL_fb49f09e_4_k_cu_661a4d366thrust24THRUST_300001_SM_1000_NS3seqE,(_ZN34_INTERNAL_fb49f09e_4_k_cu_661a4d364cuda3std3__420unreachable_sentinelE - _ZN34_INTERNAL_fb49f09e_4_k_cu_661a4d366thrust24THRUST_300001_SM_1000_NS3seqE)
_ZN34_INTERNAL_fb49f09e_4_k_cu_661a4d366thrust24THRUST_300001_SM_1000_NS3seqE:
	.zero		1
	.type		_ZN34_INTERNAL_fb49f09e_4_k_cu_661a4d364cuda3std3__420unreachable_sentinelE,@object
	.size		_ZN34_INTERNAL_fb49f09e_4_k_cu_661a4d364cuda3std3__420unreachable_sentinelE,(_ZN34_INTERNAL_fb49f09e_4_k_cu_661a4d364cuda3std6ranges3__45__cpo5ssizeE - _ZN34_INTERNAL_fb49f09e_4_k_cu_661a4d364cuda3std3__420unreachable_sentinelE)
_ZN34_INTERNAL_fb49f09e_4_k_cu_661a4d364cuda3std3__420unreachable_sentinelE:
	.zero		1
	.type		_ZN34_INTERNAL_fb49f09e_4_k_cu_661a4d364cuda3std6ranges3__45__cpo5ssizeE,@object
	.size		_ZN34_INTERNAL_fb49f09e_4_k_cu_661a4d364cuda3std6ranges3__45__cpo5ssizeE,(_ZN34_INTERNAL_fb49f09e_4_k_cu_661a4d366thrust24THRUST_300001_SM_1000_NS12placeholders2_3E - _ZN34_INTERNAL_fb49f09e_4_k_cu_661a4d364cuda3std6ranges3__45__cpo5ssizeE)
_ZN34_INTERNAL_fb49f09e_4_k_cu_661a4d364cuda3std6ranges3__45__cpo5ssizeE:
	.zero		1
	.type		_ZN34_INTERNAL_fb49f09e_4_k_cu_661a4d366thrust24THRUST_300001_SM_1000_NS12placeholders2_3E,@object
	.size		_ZN34_INTERNAL_fb49f09e_4_k_cu_661a4d366thrust24THRUST_300001_SM_1000_NS12placeholders2_3E,(_ZN34_INTERNAL_fb49f09e_4_k_cu_661a4d364cuda3std3__45__cpo4cendE - _ZN34_INTERNAL_fb49f09e_4_k_cu_661a4d366thrust24THRUST_300001_SM_1000_NS12placeholders2_3E)
_ZN34_INTERNAL_fb49f09e_4_k_cu_661a4d366thrust24THRUST_300001_SM_1000_NS12placeholders2_3E:
	.zero		1
	.type		_ZN34_INTERNAL_fb49f09e_4_k_cu_661a4d364cuda3std3__45__cpo4cendE,@object
	.size		_ZN34_INTERNAL_fb49f09e_4_k_cu_661a4d364cuda3std3__45__cpo4cendE,(_ZN34_INTERNAL_fb49f09e_4_k_cu_661a4d364cuda3std6ranges3__45__cpo4cendE - _ZN34_INTERNAL_fb49f09e_4_k_cu_661a4d364cuda3std3__45__cpo4cendE)
_ZN34_INTERNAL_fb49f09e_4_k_cu_661a4d364cuda3std3__45__cpo4cendE:
	.zero		1
	.type		_ZN34_INTERNAL_fb49f09e_4_k_cu_661a4d364cuda3std6ranges3__45__cpo4cendE,@object
	.size		_ZN34_INTERNAL_fb49f09e_4_k_cu_661a4d364cuda3std6ranges3__45__cpo4cendE,(_ZN34_INTERNAL_fb49f09e_4_k_cu_661a4d366thrust24THRUST_300001_SM_1000_NS12placeholders2_7E - _ZN34_INTERNAL_fb49f09e_4_k_cu_661a4d364cuda3std6ranges3__45__cpo4cendE)
_ZN34_INTERNAL_fb49f09e_4_k_cu_661a4d364cuda3std6ranges3__45__cpo4cendE:
	.zero		1
	.type		_ZN34_INTERNAL_fb49f09e_4_k_cu_661a4d366thrust24THRUST_300001_SM_1000_NS12placeholders2_7E,@object
	.size		_ZN34_INTERNAL_fb49f09e_4_k_cu_661a4d366thrust24THRUST_300001_SM_1000_NS12placeholders2_7E,(_ZN34_INTERNAL_fb49f09e_4_k_cu_661a4d364cuda3std3__45__cpo5crendE - _ZN34_INTERNAL_fb49f09e_4_k_cu_661a4d366thrust24THRUST_300001_SM_1000_NS12placeholders2_7E)
_ZN34_INTERNAL_fb49f09e_4_k_cu_661a4d366thrust24THRUST_300001_SM_1000_NS12placeholders2_7E:
	.zero		1
	.type		_ZN34_INTERNAL_fb49f09e_4_k_cu_661a4d364cuda3std3__45__cpo5crendE,@object
	.size		_ZN34_INTERNAL_fb49f09e_4_k_cu_661a4d364cuda3std3__45__cpo5crendE,(_ZN34_INTERNAL_fb49f09e_4_k_cu_661a4d364cuda3std6ranges3__45__cpo4prevE - _ZN34_INTERNAL_fb49f09e_4_k_cu_661a4d364cuda3std3__45__cpo5crendE)
_ZN34_INTERNAL_fb49f09e_4_k_cu_661a4d364cuda3std3__45__cpo5crendE:
	.zero		1
	.type		_ZN34_INTERNAL_fb49f09e_4_k_cu_661a4d364cuda3std6ranges3__45__cpo4prevE,@object
	.size		_ZN34_INTERNAL_fb49f09e_4_k_cu_661a4d364cuda3std6ranges3__45__cpo4prevE,(_ZN34_INTERNAL_fb49f09e_4_k_cu_661a4d364cuda3std6ranges3__45__cpo9iter_moveE - _ZN34_INTERNAL_fb49f09e_4_k_cu_661a4d364cuda3std6ranges3__45__cpo4prevE)
_ZN34_INTERNAL_fb49f09e_4_k_cu_661a4d364cuda3std6ranges3__45__cpo4prevE:
	.zero		1
	.type		_ZN34_INTERNAL_fb49f09e_4_k_cu_661a4d364cuda3std6ranges3__45__cpo9iter_moveE,@object
	.size		_ZN34_INTERNAL_fb49f09e_4_k_cu_661a4d364cuda3std6ranges3__45__cpo9iter_moveE,(_ZN34_INTERNAL_fb49f09e_4_k_cu_661a4d366thrust24THRUST_300001_SM_1000_NS6system6detail10sequential3seqE - _ZN34_INTERNAL_fb49f09e_4_k_cu_661a4d364cuda3std6ranges3__45__cpo9iter_moveE)
_ZN34_INTERNAL_fb49f09e_4_k_cu_661a4d364cuda3std6ranges3__45__cpo9iter_moveE:
	.zero		1
	.type		_ZN34_INTERNAL_fb49f09e_4_k_cu_661a4d366thrust24THRUST_300001_SM_1000_NS6system6detail10sequential3seqE,@object
	.size		_ZN34_INTERNAL_fb49f09e_4_k_cu_661a4d366thrust24THRUST_300001_SM_1000_NS6system6detail10sequential3seqE,(_ZN34_INTERNAL_fb49f09e_4_k_cu_661a4d366thrust24THRUST_300001_SM_1000_NS12placeholders2_9E - _ZN34_INTERNAL_fb49f09e_4_k_cu_661a4d366thrust24THRUST_300001_SM_1000_NS6system6detail10sequential3seqE)
_ZN34_INTERNAL_fb49f09e_4_k_cu_661a4d366thrust24THRUST_300001_SM_1000_NS6system6detail10sequential3seqE:
	.zero		1
	.type		_ZN34_INTERNAL_fb49f09e_4_k_cu_661a4d366thrust24THRUST_300001_SM_1000_NS12placeholders2_9E,@object
	.size		_ZN34_INTERNAL_fb49f09e_4_k_cu_661a4d366thrust24THRUST_300001_SM_1000_NS12placeholders2_9E,(_ZN34_INTERNAL_fb49f09e_4_k_cu_661a4d364cuda3std3__419piecewise_constructE - _ZN34_INTERNAL_fb49f09e_4_k_cu_661a4d366thrust24THRUST_300001_SM_1000_NS12placeholders2_9E)
_ZN34_INTERNAL_fb49f09e_4_k_cu_661a4d366thrust24THRUST_300001_SM_1000_NS12placeholders2_9E:
	.zero		1
	.type		_ZN34_INTERNAL_fb49f09e_4_k_cu_661a4d364cuda3std3__419piecewise_constructE,@object
	.size		_ZN34_INTERNAL_fb49f09e_4_k_cu_661a4d364cuda3std3__419piecewise_constructE,(_ZN34_INTERNAL_fb49f09e_4_k_cu_661a4d364cuda3std6ranges3__45__cpo5cdataE - _ZN34_INTERNAL_fb49f09e_4_k_cu_661a4d364cuda3std3__419piecewise_constructE)
_ZN34_INTERNAL_fb49f09e_4_k_cu_661a4d364cuda3std3__419piecewise_constructE:
	.zero		1
	.type		_ZN34_INTERNAL_fb49f09e_4_k_cu_661a4d364cuda3std6ranges3__45__cpo5cdataE,@object
	.size		_ZN34_INTERNAL_fb49f09e_4_k_cu_661a4d364cuda3std6ranges3__45__cpo5cdataE,(_ZN34_INTERNAL_fb49f09e_4_k_cu_661a4d366thrust24THRUST_300001_SM_1000_NS12placeholders2_1E - _ZN34_INTERNAL_fb49f09e_4_k_cu_661a4d364cuda3std6ranges3__45__cpo5cdataE)
_ZN34_INTERNAL_fb49f09e_4_k_cu_661a4d364cuda3std6ranges3__45__cpo5cdataE:
	.zero		1
	.type		_ZN34_INTERNAL_fb49f09e_4_k_cu_661a4d366thrust24THRUST_300001_SM_1000_NS12placeholders2_1E,@object
	.size		_ZN34_INTERNAL_fb49f09e_4_k_cu_661a4d366thrust24THRUST_300001_SM_1000_NS12placeholders2_1E,(_ZN34_INTERNAL_fb49f09e_4_k_cu_661a4d364cuda3std3__45__cpo3endE - _ZN34_INTERNAL_fb49f09e_4_k_cu_661a4d366thrust24THRUST_300001_SM_1000_NS12placeholders2_1E)
_ZN34_INTERNAL_fb49f09e_4_k_cu_661a4d366thrust24THRUST_300001_SM_1000_NS12placeholders2_1E:
	.zero		1
	.type		_ZN34_INTERNAL_fb49f09e_4_k_cu_661a4d364cuda3std3__45__cpo3endE,@object
	.size		_ZN34_INTERNAL_fb49f09e_4_k_cu_661a4d364cuda3std3__45__cpo3endE,(_ZN34_INTERNAL_fb49f09e_4_k_cu_661a4d364cuda3std6ranges3__45__cpo3endE - _ZN34_INTERNAL_fb49f09e_4_k_cu_661a4d364cuda3std3__45__cpo3endE)
_ZN34_INTERNAL_fb49f09e_4_k_cu_661a4d364cuda3std3__45__cpo3endE:
	.zero		1
	.type		_ZN34_INTERNAL_fb49f09e_4_k_cu_661a4d364cuda3std6ranges3__45__cpo3endE,@object
	.size		_ZN34_INTERNAL_fb49f09e_4_k_cu_661a4d364cuda3std6ranges3__45__cpo3endE,(_ZN34_INTERNAL_fb49f09e_4_k_cu_661a4d366thrust24THRUST_300001_SM_1000_NS12placeholders2_5E - _ZN34_INTERNAL_fb49f09e_4_k_cu_661a4d364cuda3std6ranges3__45__cpo3endE)
_ZN34_INTERNAL_fb49f09e_4_k_cu_661a4d364cuda3std6ranges3__45__cpo3endE:
	.zero		1
	.type		_ZN34_INTERNAL_fb49f09e_4_k_cu_661a4d366thrust24THRUST_300001_SM_1000_NS12placeholders2_5E,@object
	.size		_ZN34_INTERNAL_fb49f09e_4_k_cu_661a4d366thrust24THRUST_300001_SM_1000_NS12placeholders2_5E,(_ZN34_INTERNAL_fb49f09e_4_k_cu_661a4d364cuda3std3__45__cpo4rendE - _ZN34_INTERNAL_fb49f09e_4_k_cu_661a4d366thrust24THRUST_300001_SM_1000_NS12placeholders2_5E)
_ZN34_INTERNAL_fb49f09e_4_k_cu_661a4d366thrust24THRUST_300001_SM_1000_NS12placeholders2_5E:
	.zero		1
	.type		_ZN34_INTERNAL_fb49f09e_4_k_cu_661a4d364cuda3std3__45__cpo4rendE,@object
	.size		_ZN34_INTERNAL_fb49f09e_4_k_cu_661a4d364cuda3std3__45__cpo4rendE,(_ZN34_INTERNAL_fb49f09e_4_k_cu_661a4d364cuda3std6ranges3__45__cpo9iter_swapE - _ZN34_INTERNAL_fb49f09e_4_k_cu_661a4d364cuda3std3__45__cpo4rendE)
_ZN34_INTERNAL_fb49f09e_4_k_cu_661a4d364cuda3std3__45__cpo4rendE:
	.zero		1
	.type		_ZN34_INTERNAL_fb49f09e_4_k_cu_661a4d364cuda3std6ranges3__45__cpo9iter_swapE,@object
	.size		_ZN34_INTERNAL_fb49f09e_4_k_cu_661a4d364cuda3std6ranges3__45__cpo9iter_swapE,(_ZN34_INTERNAL_fb49f09e_4_k_cu_661a4d364cuda3std3__48unexpectE - _ZN34_INTERNAL_fb49f09e_4_k_cu_661a4d364cuda3std6ranges3__45__cpo9iter_swapE)
_ZN34_INTERNAL_fb49f09e_4_k_cu_661a4d364cuda3std6ranges3__45__cpo9iter_swapE:
	.zero		1
	.type		_ZN34_INTERNAL_fb49f09e_4_k_cu_661a4d364cuda3std3__48unexpectE,@object
	.size		_ZN34_INTERNAL_fb49f09e_4_k_cu_661a4d364cuda3std3__48unexpectE,(_ZN34_INTERNAL_fb49f09e_4_k_cu_661a4d366thrust24THRUST_300001_SM_1000_NS8cuda_cub3parE - _ZN34_INTERNAL_fb49f09e_4_k_cu_661a4d364cuda3std3__48unexpectE)
_ZN34_INTERNAL_fb49f09e_4_k_cu_661a4d364cuda3std3__48unexpectE:
	.zero		1
	.type		_ZN34_INTERNAL_fb49f09e_4_k_cu_661a4d366thrust24THRUST_300001_SM_1000_NS8cuda_cub3parE,@object
	.size		_ZN34_INTERNAL_fb49f09e_4_k_cu_661a4d366thrust24THRUST_300001_SM_1000_NS8cuda_cub3parE,(.L_29 - _ZN34_INTERNAL_fb49f09e_4_k_cu_661a4d366thrust24THRUST_300001_SM_1000_NS8cuda_cub3parE)
_ZN34_INTERNAL_fb49f09e_4_k_cu_661a4d366thrust24THRUST_300001_SM_1000_NS8cuda_cub3parE:
	.zero		1
.L_29:


//--------------------- .nv.shared._ZN6thrust24THRUST_300001_SM_1000_NS8cuda_cub4core6detail13_kernel_agentINS1_8__reduce11ReduceAgentIPN4cuda3std3__45tupleIJdlEEESC_SB_lNS1_9__extrema9arg_max_fIdlNS9_4lessIdEEEEEEJSC_SC_iSH_EEEvDpT0_ --------------------------
	.section	.nv.shared._ZN6thrust24THRUST_300001_SM_1000_NS8cuda_cub4core6detail13_kernel_agentINS1_8__reduce11ReduceAgentIPN4cuda3std3__45tupleIJdlEEESC_SB_lNS1_9__extrema9arg_max_fIdlNS9_4lessIdEEEEEEJSC_SC_iSH_EEEvDpT0_,"aw",@nobits
	.sectionflags	@""
	.align	16
	.zero		1024


//--------------------- .nv.shared._ZN6thrust24THRUST_300001_SM_1000_NS8cuda_cub4core6detail13_kernel_agentINS1_8__reduce10DrainAgentIlEEJN3cub18CUB_300001_SM_10009GridQueueIyEElEEEvDpT0_ --------------------------
	.section	.nv.shared._ZN6thrust24THRUST_300001_SM_1000_NS8cuda_cub4core6detail13_kernel_agentINS1_8__reduce10DrainAgentIlEEJN3cub18CUB_300001_SM_10009GridQueueIyEElEEEvDpT0_,"aw",@nobits
	.sectionflags	@""
	.align	16
	.zero		1024


//--------------------- .nv.shared._ZN6thrust24THRUST_300001_SM_1000_NS8cuda_cub4core6detail13_kernel_agentINS1_8__reduce11ReduceAgentINS0_12zip_iteratorIN4cuda3std3__45tupleIJNS0_10device_ptrIdEENS0_17counting_iteratorIlNS0_11use_defaultESF_SF_EEEEEEEPNSB_IJdlEEESJ_lNS1_9__extrema9arg_max_fIdlNSA_4lessIdEEEEEEJSI_SK_lN3cub18CUB_300001_SM_100013GridEvenShareIlEENSS_9GridQueueIyEESP_EEEvDpT0_ --------------------------
	.section	.nv.shared._ZN6thrust24THRUST_300001_SM_1000_NS8cuda_cub4core6detail13_kernel_agentINS1_8__reduce11ReduceAgentINS0_12zip_iteratorIN4cuda3std3__45tupleIJNS0_10device_ptrIdEENS0_17counting_iteratorIlNS0_11use_defaultESF_SF_EEEEEEEPNSB_IJdlEEESJ_lNS1_9__extrema9arg_max_fIdlNSA_4lessIdEEEEEEJSI_SK_lN3cub18CUB_300001_SM_100013GridEvenShareIlEENSS_9GridQueueIyEESP_EEEvDpT0_,"aw",@nobits
	.sectionflags	@""
	.align	16
	.zero		1024


//--------------------- .nv.shared._ZN6thrust24THRUST_300001_SM_1000_NS8cuda_cub4core6detail13_kernel_agentINS1_8__reduce11ReduceAgentINS0_12zip_iteratorIN4cuda3std3__45tupleIJNS0_10device_ptrIdEENS0_17counting_iteratorIlNS0_11use_defaultESF_SF_EEEEEEEPNSB_IJdlEEESJ_lNS1_9__extrema9arg_max_fIdlNSA_4lessIdEEEEEEJSI_SK_lSP_EEEvDpT0_ --------------------------
	.section	.nv.shared._ZN6thrust24THRUST_300001_SM_1000_NS8cuda_cub4core6detail13_kernel_agentINS1_8__reduce11ReduceAgentINS0_12zip_iteratorIN4cuda3std3__45tupleIJNS0_10device_ptrIdEENS0_17counting_iteratorIlNS0_11use_defaultESF_SF_EEEEEEEPNSB_IJdlEEESJ_lNS1_9__extrema9arg_max_fIdlNSA_4lessIdEEEEEEJSI_SK_lSP_EEEvDpT0_,"aw",@nobits
	.sectionflags	@""
	.align	16
	.zero		1024


//--------------------- .nv.shared._ZN6thrust24THRUST_300001_SM_1000_NS8cuda_cub4core6detail13_kernel_agentINS1_8__reduce11ReduceAgentIPN4cuda3std3__45tupleIJdlEEESC_SB_iNS1_9__extrema9arg_max_fIdlNS9_4lessIdEEEEEEJSC_SC_iSH_EEEvDpT0_ --------------------------
	.section	.nv.shared._ZN6thrust24THRUST_300001_SM_1000_NS8cuda_cub4core6detail13_kernel_agentINS1_8__reduce11ReduceAgentIPN4cuda3std3__45tupleIJdlEEESC_SB_iNS1_9__extrema9arg_max_fIdlNS9_4lessIdEEEEEEJSC_SC_iSH_EEEvDpT0_,"aw",@nobits
	.sectionflags	@""
	.align	16
	.zero		1024


//--------------------- .nv.shared._ZN6thrust24THRUST_300001_SM_1000_NS8cuda_cub4core6detail13_kernel_agentINS1_8__reduce10DrainAgentIiEEJN3cub18CUB_300001_SM_10009GridQueueIjEEiEEEvDpT0_ --------------------------
	.section	.nv.shared._ZN6thrust24THRUST_300001_SM_1000_NS8cuda_cub4core6detail13_kernel_agentINS1_8__reduce10DrainAgentIiEEJN3cub18CUB_300001_SM_10009GridQueueIjEEiEEEvDpT0_,"aw",@nobits
	.sectionflags	@""
	.align	16
	.zero		1024


//--------------------- .nv.shared._ZN6thrust24THRUST_300001_SM_1000_NS8cuda_cub4core6detail13_kernel_agentINS1_8__reduce11ReduceAgentINS0_12zip_iteratorIN4cuda3std3__45tupleIJNS0_10device_ptrIdEENS0_17counting_iteratorIlNS0_11use_defaultESF_SF_EEEEEEEPNSB_IJdlEEESJ_iNS1_9__extrema9arg_max_fIdlNSA_4lessIdEEEEEEJSI_SK_iN3cub18CUB_300001_SM_100013GridEvenShareIiEENSS_9GridQueueIjEESP_EEEvDpT0_ --------------------------
	.section	.nv.shared._ZN6thrust24THRUST_300001_SM_1000_NS8cuda_cub4core6detail13_kernel_agentINS1_8__reduce11ReduceAgentINS0_12zip_iteratorIN4cuda3std3__45tupleIJNS0_10device_ptrIdEENS0_17counting_iteratorIlNS0_11use_defaultESF_SF_EEEEEEEPNSB_IJdlEEESJ_iNS1_9__extrema9arg_max_fIdlNSA_4lessIdEEEEEEJSI_SK_iN3cub18CUB_300001_SM_100013GridEvenShareIiEENSS_9GridQueueIjEESP_EEEvDpT0_,"aw",@nobits
	.sectionflags	@""
	.align	16
	.zero		1024


//--------------------- .nv.shared._ZN6thrust24THRUST_300001_SM_1000_NS8cuda_cub4core6detail13_kernel_agentINS1_8__reduce11ReduceAgentINS0_12zip_iteratorIN4cuda3std3__45tupleIJNS0_10device_ptrIdEENS0_17counting_iteratorIlNS0_11use_defaultESF_SF_EEEEEEEPNSB_IJdlEEESJ_iNS1_9__extrema9arg_max_fIdlNSA_4lessIdEEEEEEJSI_SK_iSP_EEEvDpT0_ --------------------------
	.section	.nv.shared._ZN6thrust24THRUST_300001_SM_1000_NS8cuda_cub4core6detail13_kernel_agentINS1_8__reduce11ReduceAgentINS0_12zip_iteratorIN4cuda3std3__45tupleIJNS0_10device_ptrIdEENS0_17counting_iteratorIlNS0_11use_defaultESF_SF_EEEEEEEPNSB_IJdlEEESJ_iNS1_9__extrema9arg_max_fIdlNSA_4lessIdEEEEEEJSI_SK_iSP_EEEvDpT0_,"aw",@nobits
	.sectionflags	@""
	.align	16
	.zero		1024


//--------------------- .nv.shared._Z13gpu_transposePdi --------------------------
	.section	.nv.shared._Z13gpu_transposePdi,"aw",@nobits
	.sectionflags	@""
	.align	16
	.zero		1024


//--------------------- .nv.constant0._ZN3cub18CUB_300001_SM_10006detail11EmptyKernelIvEEvv --------------------------
	.section	.nv.constant0._ZN3cub18CUB_300001_SM_10006detail11EmptyKernelIvEEvv,"a",@progbits
	.sectionflags	@""
	.align	4
.nv.constant0._ZN3cub18CUB_300001_SM_10006detail11EmptyKernelIvEEvv:
	.zero		896


//--------------------- .nv.constant0._ZN6thrust24THRUST_300001_SM_1000_NS8cuda_cub4core6detail13_kernel_agentINS1_8__reduce11ReduceAgentIPN4cuda3std3__45tupleIJdlEEESC_SB_lNS1_9__extrema9arg_max_fIdlNS9_4lessIdEEEEEEJSC_SC_iSH_EEEvDpT0_ --------------------------
	.section	.nv.constant0._ZN6thrust24THRUST_300001_SM_1000_NS8cuda_cub4core6detail13_kernel_agentINS1_8__reduce11ReduceAgentIPN4cuda3std3__45tupleIJdlEEESC_SB_lNS1_9__extrema9arg_max_fIdlNS9_4lessIdEEEEEEJSC_SC_iSH_EEEvDpT0_,"a",@progbits
	.sectionflags	@""
	.align	4
.nv.constant0._ZN6thrust24THRUST_300001_SM_1000_NS8cuda_cub4core6detail13_kernel_agentINS1_8__reduce11ReduceAgentIPN4cuda3std3__45tupleIJdlEEESC_SB_lNS1_9__extrema9arg_max_fIdlNS9_4lessIdEEEEEEJSC_SC_iSH_EEEvDpT0_:
	.zero		917


//--------------------- .nv.constant0._ZN6thrust24THRUST_300001_SM_1000_NS8cuda_cub4core6detail13_kernel_agentINS1_8__reduce10DrainAgentIlEEJN3cub18CUB_300001_SM_10009GridQueueIyEElEEEvDpT0_ --------------------------
	.section	.nv.constant0._ZN6thrust24THRUST_300001_SM_1000_NS8cuda_cub4core6detail13_kernel_agentINS1_8__reduce10DrainAgentIlEEJN3cub18CUB_300001_SM_10009GridQueueIyEElEEEvDpT0_,"a",@progbits
	.sectionflags	@""
	.align	4
.nv.constant0._ZN6thrust24THRUST_300001_SM_1000_NS8cuda_cub4core6detail13_kernel_agentINS1_8__reduce10DrainAgentIlEEJN3cub18CUB_300001_SM_10009GridQueueIyEElEEEvDpT0_:
	.zero		912


//--------------------- .nv.constant0._ZN6thrust24THRUST_300001_SM_1000_NS8cuda_cub4core6detail13_kernel_agentINS1_8__reduce11ReduceAgentINS0_12zip_iteratorIN4cuda3std3__45tupleIJNS0_10device_ptrIdEENS0_17counting_iteratorIlNS0_11use_defaultESF_SF_EEEEEEEPNSB_IJdlEEESJ_lNS1_9__extrema9arg_max_fIdlNSA_4lessIdEEEEEEJSI_SK_lN3cub18CUB_300001_SM_100013GridEvenShareIlEENSS_9GridQueueIyEESP_EEEvDpT0_ --------------------------
	.section	.nv.constant0._ZN6thrust24THRUST_300001_SM_1000_NS8cuda_cub4core6detail13_kernel_agentINS1_8__reduce11ReduceAgentINS0_12zip_iteratorIN4cuda3std3__45tupleIJNS0_10device_ptrIdEENS0_17counting_iteratorIlNS0_11use_defaultESF_SF_EEEEEEEPNSB_IJdlEEESJ_lNS1_9__extrema9arg_max_fIdlNSA_4lessIdEEEEEEJSI_SK_lN3cub18CUB_300001_SM_100013GridEvenShareIlEENSS_9GridQueueIyEESP_EEEvDpT0_,"a",@progbits
	.sectionflags	@""
	.align	4
.nv.constant0._ZN6thrust24THRUST_300001_SM_1000_NS8cuda_cub4core6detail13_kernel_agentINS1_8__reduce11ReduceAgentINS0_12zip_iteratorIN4cuda3std3__45tupleIJNS0_10device_ptrIdEENS0_17counting_iteratorIlNS0_11use_defaultESF_SF_EEEEEEEPNSB_IJdlEEESJ_lNS1_9__extrema9arg_max_fIdlNSA_4lessIdEEEEEEJSI_SK_lN3cub18CUB_300001_SM_100013GridEvenShareIlEENSS_9GridQueueIyEESP_EEEvDpT0_:
	.zero		1009


//--------------------- .nv.constant0._ZN6thrust24THRUST_300001_SM_1000_NS8cuda_cub4core6detail13_kernel_agentINS1_8__reduce11ReduceAgentINS0_12zip_iteratorIN4cuda3std3__45tupleIJNS0_10device_ptrIdEENS0_17counting_iteratorIlNS0_11use_defaultESF_SF_EEEEEEEPNSB_IJdlEEESJ_lNS1_9__extrema9arg_max_fIdlNSA_4lessIdEEEEEEJSI_SK_lSP_EEEvDpT0_ --------------------------
	.section	.nv.constant0._ZN6thrust24THRUST_300001_SM_1000_NS8cuda_cub4core6detail13_kernel_agentINS1_8__reduce11ReduceAgentINS0_12zip_iteratorIN4cuda3std3__45tupleIJNS0_10device_ptrIdEENS0_17counting_iteratorIlNS0_11use_defaultESF_SF_EEEEEEEPNSB_IJdlEEESJ_lNS1_9__extrema9arg_max_fIdlNSA_4lessIdEEEEEEJSI_SK_lSP_EEEvDpT0_,"a",@progbits
	.sectionflags	@""
	.align	4
.nv.constant0._ZN6thrust24THRUST_300001_SM_1000_NS8cuda_cub4core6detail13_kernel_agentINS1_8__reduce11ReduceAgentINS0_12zip_iteratorIN4cuda3std3__45tupleIJNS0_10device_ptrIdEENS0_17counting_iteratorIlNS0_11use_defaultESF_SF_EEEEEEEPNSB_IJdlEEESJ_lNS1_9__extrema9arg_max_fIdlNSA_4lessIdEEEEEEJSI_SK_lSP_EEEvDpT0_:
	.zero		929


//--------------------- .nv.constant0._ZN6thrust24THRUST_300001_SM_1000_NS8cuda_cub4core6detail13_kernel_agentINS1_8__reduce11ReduceAgentIPN4cuda3std3__45tupleIJdlEEESC_SB_iNS1_9__extrema9arg_max_fIdlNS9_4lessIdEEEEEEJSC_SC_iSH_EEEvDpT0_ --------------------------
	.section	.nv.constant0._ZN6thrust24THRUST_300001_SM_1000_NS8cuda_cub4core6detail13_kernel_agentINS1_8__reduce11ReduceAgentIPN4cuda3std3__45tupleIJdlEEESC_SB_iNS1_9__extrema9arg_max_fIdlNS9_4lessIdEEEEEEJSC_SC_iSH_EEEvDpT0_,"a",@progbits
	.sectionflags	@""
	.align	4
.nv.constant0._ZN6thrust24THRUST_300001_SM_1000_NS8cuda_cub4core6detail13_kernel_agentINS1_8__reduce11ReduceAgentIPN4cuda3std3__45tupleIJdlEEESC_SB_iNS1_9__extrema9arg_max_fIdlNS9_4lessIdEEEEEEJSC_SC_iSH_EEEvDpT0_:
	.zero		917


//--------------------- .nv.constant0._ZN6thrust24THRUST_300001_SM_1000_NS8cuda_cub4core6detail13_kernel_agentINS1_8__reduce10DrainAgentIiEEJN3cub18CUB_300001_SM_10009GridQueueIjEEiEEEvDpT0_ --------------------------
	.section	.nv.constant0._ZN6thrust24THRUST_300001_SM_1000_NS8cuda_cub4core6detail13_kernel_agentINS1_8__reduce10DrainAgentIiEEJN3cub18CUB_300001_SM_10009GridQueueIjEEiEEEvDpT0_,"a",@progbits
	.sectionflags	@""
	.align	4
.nv.constant0._ZN6thrust24THRUST_300001_SM_1000_NS8cuda_cub4core6detail13_kernel_agentINS1_8__reduce10DrainAgentIiEEJN3cub18CUB_300001_SM_10009GridQueueIjEEiEEEvDpT0_:
	.zero		908


//--------------------- .nv.constant0._ZN6thrust24THRUST_300001_SM_1000_NS8cuda_cub4core6detail13_kernel_agentINS1_8__reduce11ReduceAgentINS0_12zip_iteratorIN4cuda3std3__45tupleIJNS0_10device_ptrIdEENS0_17counting_iteratorIlNS0_11use_defaultESF_SF_EEEEEEEPNSB_IJdlEEESJ_iNS1_9__extrema9arg_max_fIdlNSA_4lessIdEEEEEEJSI_SK_iN3cub18CUB_300001_SM_100013GridEvenShareIiEENSS_9GridQueueIjEESP_EEEvDpT0_ --------------------------
	.section	.nv.constant0._ZN6thrust24THRUST_300001_SM_1000_NS8cuda_cub4core6detail13_kernel_agentINS1_8__reduce11ReduceAgentINS0_12zip_iteratorIN4cuda3std3__45tupleIJNS0_10device_ptrIdEENS0_17counting_iteratorIlNS0_11use_defaultESF_SF_EEEEEEEPNSB_IJdlEEESJ_iNS1_9__extrema9arg_max_fIdlNSA_4lessIdEEEEEEJSI_SK_iN3cub18CUB_300001_SM_100013GridEvenShareIiEENSS_9GridQueueIjEESP_EEEvDpT0_,"a",@progbits
	.sectionflags	@""
	.align	4
.nv.constant0._ZN6thrust24THRUST_300001_SM_1000_NS8cuda_cub4core6detail13_kernel_agentINS1_8__reduce11ReduceAgentINS0_12zip_iteratorIN4cuda3std3__45tupleIJNS0_10device_ptrIdEENS0_17counting_iteratorIlNS0_11use_defaultESF_SF_EEEEEEEPNSB_IJdlEEESJ_iNS1_9__extrema9arg_max_fIdlNSA_4lessIdEEEEEEJSI_SK_iN3cub18CUB_300001_SM_100013GridEvenShareIiEENSS_9GridQueueIjEESP_EEEvDpT0_:
	.zero		977


//--------------------- .nv.constant0._ZN6thrust24THRUST_300001_SM_1000_NS8cuda_cub4core6detail13_kernel_agentINS1_8__reduce11ReduceAgentINS0_12zip_iteratorIN4cuda3std3__45tupleIJNS0_10device_ptrIdEENS0_17counting_iteratorIlNS0_11use_defaultESF_SF_EEEEEEEPNSB_IJdlEEESJ_iNS1_9__extrema9arg_max_fIdlNSA_4lessIdEEEEEEJSI_SK_iSP_EEEvDpT0_ --------------------------
	.section	.nv.constant0._ZN6thrust24THRUST_300001_SM_1000_NS8cuda_cub4core6detail13_kernel_agentINS1_8__reduce11ReduceAgentINS0_12zip_iteratorIN4cuda3std3__45tupleIJNS0_10device_ptrIdEENS0_17counting_iteratorIlNS0_11use_defaultESF_SF_EEEEEEEPNSB_IJdlEEESJ_iNS1_9__extrema9arg_max_fIdlNSA_4lessIdEEEEEEJSI_SK_iSP_EEEvDpT0_,"a",@progbits
	.sectionflags	@""
	.align	4
.nv.constant0._ZN6thrust24THRUST_300001_SM_1000_NS8cuda_cub4core6detail13_kernel_agentINS1_8__reduce11ReduceAgentINS0_12zip_iteratorIN4cuda3std3__45tupleIJNS0_10device_ptrIdEENS0_17counting_iteratorIlNS0_11use_defaultESF_SF_EEEEEEEPNSB_IJdlEEESJ_iNS1_9__extrema9arg_max_fIdlNSA_4lessIdEEEEEEJSI_SK_iSP_EEEvDpT0_:
	.zero		925


//--------------------- .nv.constant0._Z13gpu_transposePdi --------------------------
	.section	.nv.constant0._Z13gpu_transposePdi,"a",@progbits
	.sectionflags	@""
	.align	4
.nv.constant0._Z13gpu_transposePdi:
	.zero		908


//--------------------- SYMBOLS --------------------------

	.type		.nv.reservedSmem.offset0,@object
	.size		.nv.reservedSmem.offset0,0x4
	.type		.nv.reservedSmem.cap,@object
	.size		.nv.reservedSmem.cap,0x4
